//
// Generated by NVIDIA NVVM Compiler
//
// Compiler Build ID: CL-36424714
// Cuda compilation tools, release 13.0, V13.0.88
// Based on NVVM 20.0.0
//

.version 9.0
.target sm_100
.address_size 64

	// .globl	_ZN3cub18CUB_300001_SM_10006detail11EmptyKernelIvEEvv
.global .align 1 .b8 _ZN34_INTERNAL_f9c95890_4_k_cu_9232771a4cuda3std3__45__cpo5beginE[1];
.global .align 1 .b8 _ZN34_INTERNAL_f9c95890_4_k_cu_9232771a4cuda3std3__45__cpo3endE[1];
.global .align 1 .b8 _ZN34_INTERNAL_f9c95890_4_k_cu_9232771a4cuda3std3__45__cpo6cbeginE[1];
.global .align 1 .b8 _ZN34_INTERNAL_f9c95890_4_k_cu_9232771a4cuda3std3__45__cpo4cendE[1];
.global .align 1 .b8 _ZN34_INTERNAL_f9c95890_4_k_cu_9232771a4cuda3std3__45__cpo6rbeginE[1];
.global .align 1 .b8 _ZN34_INTERNAL_f9c95890_4_k_cu_9232771a4cuda3std3__45__cpo4rendE[1];
.global .align 1 .b8 _ZN34_INTERNAL_f9c95890_4_k_cu_9232771a4cuda3std3__45__cpo7crbeginE[1];
.global .align 1 .b8 _ZN34_INTERNAL_f9c95890_4_k_cu_9232771a4cuda3std3__45__cpo5crendE[1];
.global .align 1 .b8 _ZN34_INTERNAL_f9c95890_4_k_cu_9232771a4cuda3std3__436_GLOBAL__N__f9c95890_4_k_cu_9232771a6ignoreE[1];
.global .align 1 .b8 _ZN34_INTERNAL_f9c95890_4_k_cu_9232771a4cuda3std3__419piecewise_constructE[1];
.global .align 1 .b8 _ZN34_INTERNAL_f9c95890_4_k_cu_9232771a4cuda3std3__48in_placeE[1];
.global .align 1 .b8 _ZN34_INTERNAL_f9c95890_4_k_cu_9232771a4cuda3std3__420unreachable_sentinelE[1];
.global .align 1 .b8 _ZN34_INTERNAL_f9c95890_4_k_cu_9232771a4cuda3std3__47nulloptE[1];
.global .align 1 .b8 _ZN34_INTERNAL_f9c95890_4_k_cu_9232771a4cuda3std3__48unexpectE[1];
.global .align 1 .b8 _ZN34_INTERNAL_f9c95890_4_k_cu_9232771a4cuda3std6ranges3__45__cpo4swapE[1];
.global .align 1 .b8 _ZN34_INTERNAL_f9c95890_4_k_cu_9232771a4cuda3std6ranges3__45__cpo9iter_moveE[1];
.global .align 1 .b8 _ZN34_INTERNAL_f9c95890_4_k_cu_9232771a4cuda3std6ranges3__45__cpo5beginE[1];
.global .align 1 .b8 _ZN34_INTERNAL_f9c95890_4_k_cu_9232771a4cuda3std6ranges3__45__cpo3endE[1];
.global .align 1 .b8 _ZN34_INTERNAL_f9c95890_4_k_cu_9232771a4cuda3std6ranges3__45__cpo6cbeginE[1];
.global .align 1 .b8 _ZN34_INTERNAL_f9c95890_4_k_cu_9232771a4cuda3std6ranges3__45__cpo4cendE[1];
.global .align 1 .b8 _ZN34_INTERNAL_f9c95890_4_k_cu_9232771a4cuda3std6ranges3__45__cpo7advanceE[1];
.global .align 1 .b8 _ZN34_INTERNAL_f9c95890_4_k_cu_9232771a4cuda3std6ranges3__45__cpo9iter_swapE[1];
.global .align 1 .b8 _ZN34_INTERNAL_f9c95890_4_k_cu_9232771a4cuda3std6ranges3__45__cpo4nextE[1];
.global .align 1 .b8 _ZN34_INTERNAL_f9c95890_4_k_cu_9232771a4cuda3std6ranges3__45__cpo4prevE[1];
.global .align 1 .b8 _ZN34_INTERNAL_f9c95890_4_k_cu_9232771a4cuda3std6ranges3__45__cpo4dataE[1];
.global .align 1 .b8 _ZN34_INTERNAL_f9c95890_4_k_cu_9232771a4cuda3std6ranges3__45__cpo5cdataE[1];
.global .align 1 .b8 _ZN34_INTERNAL_f9c95890_4_k_cu_9232771a4cuda3std6ranges3__45__cpo4sizeE[1];
.global .align 1 .b8 _ZN34_INTERNAL_f9c95890_4_k_cu_9232771a4cuda3std6ranges3__45__cpo5ssizeE[1];
.global .align 1 .b8 _ZN34_INTERNAL_f9c95890_4_k_cu_9232771a4cuda3std6ranges3__45__cpo8distanceE[1];
.global .align 1 .b8 _ZN34_INTERNAL_f9c95890_4_k_cu_9232771a6thrust24THRUST_300001_SM_1000_NS8cuda_cub3parE[1];
.global .align 1 .b8 _ZN34_INTERNAL_f9c95890_4_k_cu_9232771a6thrust24THRUST_300001_SM_1000_NS8cuda_cub10par_nosyncE[1];
.global .align 1 .b8 _ZN34_INTERNAL_f9c95890_4_k_cu_9232771a6thrust24THRUST_300001_SM_1000_NS6system6detail10sequential3seqE[1];
.global .align 1 .b8 _ZN34_INTERNAL_f9c95890_4_k_cu_9232771a6thrust24THRUST_300001_SM_1000_NS6system3cpp3parE[1];
.global .align 1 .b8 _ZN34_INTERNAL_f9c95890_4_k_cu_9232771a6thrust24THRUST_300001_SM_1000_NS12placeholders2_1E[1];
.global .align 1 .b8 _ZN34_INTERNAL_f9c95890_4_k_cu_9232771a6thrust24THRUST_300001_SM_1000_NS12placeholders2_2E[1];
.global .align 1 .b8 _ZN34_INTERNAL_f9c95890_4_k_cu_9232771a6thrust24THRUST_300001_SM_1000_NS12placeholders2_3E[1];
.global .align 1 .b8 _ZN34_INTERNAL_f9c95890_4_k_cu_9232771a6thrust24THRUST_300001_SM_1000_NS12placeholders2_4E[1];
.global .align 1 .b8 _ZN34_INTERNAL_f9c95890_4_k_cu_9232771a6thrust24THRUST_300001_SM_1000_NS12placeholders2_5E[1];
.global .align 1 .b8 _ZN34_INTERNAL_f9c95890_4_k_cu_9232771a6thrust24THRUST_300001_SM_1000_NS12placeholders2_6E[1];
.global .align 1 .b8 _ZN34_INTERNAL_f9c95890_4_k_cu_9232771a6thrust24THRUST_300001_SM_1000_NS12placeholders2_7E[1];
.global .align 1 .b8 _ZN34_INTERNAL_f9c95890_4_k_cu_9232771a6thrust24THRUST_300001_SM_1000_NS12placeholders2_8E[1];
.global .align 1 .b8 _ZN34_INTERNAL_f9c95890_4_k_cu_9232771a6thrust24THRUST_300001_SM_1000_NS12placeholders2_9E[1];
.global .align 1 .b8 _ZN34_INTERNAL_f9c95890_4_k_cu_9232771a6thrust24THRUST_300001_SM_1000_NS12placeholders3_10E[1];
.global .align 1 .b8 _ZN34_INTERNAL_f9c95890_4_k_cu_9232771a6thrust24THRUST_300001_SM_1000_NS3seqE[1];
.global .align 1 .b8 _ZN34_INTERNAL_f9c95890_4_k_cu_9232771a6thrust24THRUST_300001_SM_1000_NS6deviceE[1];
.extern .shared .align 16 .b8 _ZN8nvinfer125sparse_fipnn_shared_multi9smem_poolE[];

.visible .entry _ZN3cub18CUB_300001_SM_10006detail11EmptyKernelIvEEvv()
{


	ret;

}
	// .globl	_ZN8nvinfer125sparse_fipnn_shared_multi20ComputeBatchBoundaryEPKiPvS2_S2_S2_S2_
.visible .entry _ZN8nvinfer125sparse_fipnn_shared_multi20ComputeBatchBoundaryEPKiPvS2_S2_S2_S2_(
	.param .u64 .ptr .align 1 _ZN8nvinfer125sparse_fipnn_shared_multi20ComputeBatchBoundaryEPKiPvS2_S2_S2_S2__param_0,
	.param .u64 .ptr .align 1 _ZN8nvinfer125sparse_fipnn_shared_multi20ComputeBatchBoundaryEPKiPvS2_S2_S2_S2__param_1,
	.param .u64 .ptr .align 1 _ZN8nvinfer125sparse_fipnn_shared_multi20ComputeBatchBoundaryEPKiPvS2_S2_S2_S2__param_2,
	.param .u64 .ptr .align 1 _ZN8nvinfer125sparse_fipnn_shared_multi20ComputeBatchBoundaryEPKiPvS2_S2_S2_S2__param_3,
	.param .u64 .ptr .align 1 _ZN8nvinfer125sparse_fipnn_shared_multi20ComputeBatchBoundaryEPKiPvS2_S2_S2_S2__param_4,
	.param .u64 .ptr .align 1 _ZN8nvinfer125sparse_fipnn_shared_multi20ComputeBatchBoundaryEPKiPvS2_S2_S2_S2__param_5
)
{
	.reg .pred 	%p<31>;
	.reg .b32 	%r<111>;
	.reg .b64 	%rd<89>;

	ld.param.u64 	%rd14, [_ZN8nvinfer125sparse_fipnn_shared_multi20ComputeBatchBoundaryEPKiPvS2_S2_S2_S2__param_0];
	ld.param.u64 	%rd15, [_ZN8nvinfer125sparse_fipnn_shared_multi20ComputeBatchBoundaryEPKiPvS2_S2_S2_S2__param_1];
	ld.param.u64 	%rd16, [_ZN8nvinfer125sparse_fipnn_shared_multi20ComputeBatchBoundaryEPKiPvS2_S2_S2_S2__param_2];
	ld.param.u64 	%rd17, [_ZN8nvinfer125sparse_fipnn_shared_multi20ComputeBatchBoundaryEPKiPvS2_S2_S2_S2__param_3];
	ld.param.u64 	%rd18, [_ZN8nvinfer125sparse_fipnn_shared_multi20ComputeBatchBoundaryEPKiPvS2_S2_S2_S2__param_4];
	ld.param.u64 	%rd19, [_ZN8nvinfer125sparse_fipnn_shared_multi20ComputeBatchBoundaryEPKiPvS2_S2_S2_S2__param_5];
	cvta.to.global.u64 	%rd20, %rd14;
	cvta.to.global.u64 	%rd1, %rd15;
	cvta.to.global.u64 	%rd21, %rd16;
	cvta.to.global.u64 	%rd22, %rd18;
	cvta.to.global.u64 	%rd23, %rd17;
	cvta.to.global.u64 	%rd24, %rd19;
	mov.u32 	%r67, %ctaid.x;
	mov.u32 	%r68, %ntid.x;
	mov.u32 	%r69, %ntid.y;
	mov.u32 	%r70, %tid.y;
	mov.u32 	%r71, %tid.x;
	mad.lo.s32 	%r72, %r69, %r67, %r70;
	mad.lo.s32 	%r1, %r72, %r68, %r71;
	mov.u32 	%r73, %ctaid.y;
	mul.wide.u32 	%rd25, %r73, 4;
	add.s64 	%rd26, %rd24, %rd25;
	ld.global.u32 	%r2, [%rd26];
	add.s64 	%rd27, %rd23, %rd25;
	ld.global.u32 	%r3, [%rd27];
	add.s64 	%rd28, %rd22, %rd25;
	ld.global.u32 	%r74, [%rd28];
	shl.b32 	%r75, %r73, 5;
	add.s32 	%r76, %r75, %r74;
	add.s32 	%r4, %r76, 31;
	cvt.u64.u32 	%rd29, %r4;
	shl.b64 	%rd30, %rd29, 2;
	and.b64  	%rd31, %rd30, 17179869056;
	add.s64 	%rd2, %rd1, %rd31;
	add.s64 	%rd32, %rd21, %rd25;
	ld.global.u32 	%r77, [%rd32];
	mul.wide.s32 	%rd33, %r77, 4;
	add.s64 	%rd3, %rd20, %rd33;
	setp.gt.s32 	%p1, %r1, %r2;
	@%p1 bra 	$L__BB1_2;
	mul.wide.s32 	%rd34, %r1, 4;
	add.s64 	%rd35, %rd2, %rd34;
	mov.b32 	%r78, 0;
	st.global.u32 	[%rd35], %r78;
$L__BB1_2:
	bar.sync 	0;
	setp.ge.s32 	%p2, %r1, %r3;
	@%p2 bra 	$L__BB1_45;
	setp.lt.s32 	%p3, %r1, 1;
	@%p3 bra 	$L__BB1_17;
	mul.wide.s32 	%rd68, %r1, 4;
	add.s64 	%rd69, %rd3, %rd68;
	ld.global.u32 	%r106, [%rd69];
	add.s32 	%r88, %r1, -1;
	mul.wide.u32 	%rd70, %r88, 4;
	add.s64 	%rd71, %rd3, %rd70;
	ld.global.u32 	%r6, [%rd71];
	setp.le.s32 	%p22, %r106, %r6;
	@%p22 bra 	$L__BB1_45;
	sub.s32 	%r7, %r106, %r6;
	and.b32  	%r8, %r7, 15;
	sub.s32 	%r89, %r6, %r106;
	setp.gt.u32 	%p23, %r89, -16;
	@%p23 bra 	$L__BB1_8;
	and.b32  	%r90, %r7, -16;
	neg.s32 	%r91, %r90;
	add.s64 	%rd75, %rd31, %rd1;
	add.s64 	%rd4, %rd75, -28;
$L__BB1_7:
	.pragma "nounroll";
	mul.wide.s32 	%rd76, %r106, 4;
	add.s64 	%rd77, %rd4, %rd76;
	st.global.u32 	[%rd77+28], %r1;
	st.global.u32 	[%rd77+24], %r1;
	st.global.u32 	[%rd77+20], %r1;
	st.global.u32 	[%rd77+16], %r1;
	st.global.u32 	[%rd77+12], %r1;
	st.global.u32 	[%rd77+8], %r1;
	st.global.u32 	[%rd77+4], %r1;
	st.global.u32 	[%rd77], %r1;
	st.global.u32 	[%rd77+-4], %r1;
	st.global.u32 	[%rd77+-8], %r1;
	st.global.u32 	[%rd77+-12], %r1;
	st.global.u32 	[%rd77+-16], %r1;
	st.global.u32 	[%rd77+-20], %r1;
	st.global.u32 	[%rd77+-24], %r1;
	st.global.u32 	[%rd77+-28], %r1;
	st.global.u32 	[%rd77+-32], %r1;
	add.s32 	%r106, %r106, -16;
	add.s32 	%r91, %r91, 16;
	setp.eq.s32 	%p24, %r91, 0;
	@%p24 bra 	$L__BB1_8;
	bra.uni 	$L__BB1_7;
$L__BB1_8:
	setp.eq.s32 	%p25, %r8, 0;
	@%p25 bra 	$L__BB1_45;
	and.b32  	%r56, %r7, 7;
	setp.lt.u32 	%p26, %r8, 8;
	@%p26 bra 	$L__BB1_11;
	mul.wide.s32 	%rd78, %r106, 4;
	add.s64 	%rd79, %rd2, %rd78;
	st.global.u32 	[%rd79], %r1;
	st.global.u32 	[%rd79+-4], %r1;
	st.global.u32 	[%rd79+-8], %r1;
	st.global.u32 	[%rd79+-12], %r1;
	st.global.u32 	[%rd79+-16], %r1;
	st.global.u32 	[%rd79+-20], %r1;
	st.global.u32 	[%rd79+-24], %r1;
	st.global.u32 	[%rd79+-28], %r1;
	add.s32 	%r106, %r106, -8;
$L__BB1_11:
	setp.eq.s32 	%p27, %r56, 0;
	@%p27 bra 	$L__BB1_45;
	and.b32  	%r59, %r7, 3;
	setp.lt.u32 	%p28, %r56, 4;
	@%p28 bra 	$L__BB1_14;
	mul.wide.s32 	%rd80, %r106, 4;
	add.s64 	%rd81, %rd2, %rd80;
	st.global.u32 	[%rd81], %r1;
	st.global.u32 	[%rd81+-4], %r1;
	st.global.u32 	[%rd81+-8], %r1;
	st.global.u32 	[%rd81+-12], %r1;
	add.s32 	%r106, %r106, -4;
$L__BB1_14:
	setp.eq.s32 	%p29, %r59, 0;
	@%p29 bra 	$L__BB1_45;
	neg.s32 	%r109, %r59;
$L__BB1_16:
	.pragma "nounroll";
	mul.wide.s32 	%rd85, %r106, 4;
	add.s64 	%rd86, %rd2, %rd85;
	st.global.u32 	[%rd86], %r1;
	add.s32 	%r106, %r106, -1;
	add.s32 	%r109, %r109, 1;
	setp.ne.s32 	%p30, %r109, 0;
	@%p30 bra 	$L__BB1_16;
	bra.uni 	$L__BB1_45;
$L__BB1_17:
	ld.global.u32 	%r14, [%rd3];
	setp.lt.s32 	%p4, %r14, 0;
	@%p4 bra 	$L__BB1_30;
	add.s32 	%r15, %r14, 1;
	and.b32  	%r16, %r15, 15;
	setp.lt.u32 	%p5, %r14, 15;
	mov.b32 	%r95, 0;
	@%p5 bra 	$L__BB1_21;
	and.b32  	%r95, %r15, -16;
	neg.s32 	%r93, %r95;
	add.s64 	%rd39, %rd31, %rd1;
	add.s64 	%rd87, %rd39, 32;
$L__BB1_20:
	.pragma "nounroll";
	mov.b32 	%r80, 0;
	st.global.u32 	[%rd87+-32], %r80;
	st.global.u32 	[%rd87+-28], %r80;
	st.global.u32 	[%rd87+-24], %r80;
	st.global.u32 	[%rd87+-20], %r80;
	st.global.u32 	[%rd87+-16], %r80;
	st.global.u32 	[%rd87+-12], %r80;
	st.global.u32 	[%rd87+-8], %r80;
	st.global.u32 	[%rd87+-4], %r80;
	st.global.u32 	[%rd87], %r80;
	st.global.u32 	[%rd87+4], %r80;
	st.global.u32 	[%rd87+8], %r80;
	st.global.u32 	[%rd87+12], %r80;
	st.global.u32 	[%rd87+16], %r80;
	st.global.u32 	[%rd87+20], %r80;
	st.global.u32 	[%rd87+24], %r80;
	st.global.u32 	[%rd87+28], %r80;
	add.s32 	%r93, %r93, 16;
	add.s64 	%rd87, %rd87, 64;
	setp.ne.s32 	%p6, %r93, 0;
	@%p6 bra 	$L__BB1_20;
$L__BB1_21:
	setp.eq.s32 	%p7, %r16, 0;
	@%p7 bra 	$L__BB1_30;
	and.b32  	%r22, %r15, 7;
	setp.lt.u32 	%p8, %r16, 8;
	@%p8 bra 	$L__BB1_24;
	mul.wide.u32 	%rd40, %r95, 4;
	add.s64 	%rd41, %rd2, %rd40;
	mov.b32 	%r81, 0;
	st.global.u32 	[%rd41], %r81;
	st.global.u32 	[%rd41+4], %r81;
	st.global.u32 	[%rd41+8], %r81;
	st.global.u32 	[%rd41+12], %r81;
	st.global.u32 	[%rd41+16], %r81;
	st.global.u32 	[%rd41+20], %r81;
	st.global.u32 	[%rd41+24], %r81;
	st.global.u32 	[%rd41+28], %r81;
	add.s32 	%r95, %r95, 8;
$L__BB1_24:
	setp.eq.s32 	%p9, %r22, 0;
	@%p9 bra 	$L__BB1_30;
	and.b32  	%r25, %r15, 3;
	setp.lt.u32 	%p10, %r22, 4;
	@%p10 bra 	$L__BB1_27;
	mul.wide.u32 	%rd42, %r95, 4;
	add.s64 	%rd43, %rd2, %rd42;
	mov.b32 	%r82, 0;
	st.global.u32 	[%rd43], %r82;
	st.global.u32 	[%rd43+4], %r82;
	st.global.u32 	[%rd43+8], %r82;
	st.global.u32 	[%rd43+12], %r82;
	add.s32 	%r95, %r95, 4;
$L__BB1_27:
	setp.eq.s32 	%p11, %r25, 0;
	@%p11 bra 	$L__BB1_30;
	mul.wide.u32 	%rd47, %r95, 4;
	add.s64 	%rd48, %rd31, %rd47;
	add.s64 	%rd88, %rd1, %rd48;
	neg.s32 	%r97, %r25;
$L__BB1_29:
	.pragma "nounroll";
	mov.b32 	%r83, 0;
	st.global.u32 	[%rd88], %r83;
	add.s64 	%rd88, %rd88, 4;
	add.s32 	%r97, %r97, 1;
	setp.ne.s32 	%p12, %r97, 0;
	@%p12 bra 	$L__BB1_29;
$L__BB1_30:
	mul.wide.s32 	%rd49, %r3, 4;
	add.s64 	%rd50, %rd3, %rd49;
	ld.global.u32 	%r31, [%rd50+-4];
	add.s32 	%r102, %r2, -1;
	setp.le.s32 	%p13, %r102, %r31;
	@%p13 bra 	$L__BB1_44;
	not.b32 	%r84, %r31;
	add.s32 	%r33, %r2, %r84;
	sub.s32 	%r85, %r2, %r31;
	add.s32 	%r86, %r85, -2;
	and.b32  	%r34, %r33, 15;
	setp.lt.u32 	%p14, %r86, 15;
	@%p14 bra 	$L__BB1_35;
	and.b32  	%r87, %r33, -16;
	neg.s32 	%r98, %r87;
	add.s64 	%rd54, %rd31, %rd1;
	add.s64 	%rd11, %rd54, -28;
	mov.u32 	%r99, %r2;
$L__BB1_33:
	.pragma "nounroll";
	mul.wide.s32 	%rd55, %r102, 4;
	add.s64 	%rd56, %rd11, %rd55;
	st.global.u32 	[%rd56+28], %r3;
	st.global.u32 	[%rd56+24], %r3;
	st.global.u32 	[%rd56+20], %r3;
	st.global.u32 	[%rd56+16], %r3;
	st.global.u32 	[%rd56+12], %r3;
	st.global.u32 	[%rd56+8], %r3;
	st.global.u32 	[%rd56+4], %r3;
	st.global.u32 	[%rd56], %r3;
	st.global.u32 	[%rd56+-4], %r3;
	st.global.u32 	[%rd56+-8], %r3;
	st.global.u32 	[%rd56+-12], %r3;
	st.global.u32 	[%rd56+-16], %r3;
	st.global.u32 	[%rd56+-20], %r3;
	st.global.u32 	[%rd56+-24], %r3;
	st.global.u32 	[%rd56+-28], %r3;
	st.global.u32 	[%rd56+-32], %r3;
	add.s32 	%r102, %r102, -16;
	add.s32 	%r99, %r99, -16;
	add.s32 	%r98, %r98, 16;
	setp.ne.s32 	%p15, %r98, 0;
	@%p15 bra 	$L__BB1_33;
	add.s32 	%r102, %r99, -1;
$L__BB1_35:
	setp.eq.s32 	%p16, %r34, 0;
	@%p16 bra 	$L__BB1_44;
	and.b32  	%r44, %r33, 7;
	setp.lt.u32 	%p17, %r34, 8;
	@%p17 bra 	$L__BB1_38;
	mul.wide.s32 	%rd57, %r102, 4;
	add.s64 	%rd58, %rd2, %rd57;
	st.global.u32 	[%rd58], %r3;
	st.global.u32 	[%rd58+-4], %r3;
	st.global.u32 	[%rd58+-8], %r3;
	st.global.u32 	[%rd58+-12], %r3;
	st.global.u32 	[%rd58+-16], %r3;
	st.global.u32 	[%rd58+-20], %r3;
	st.global.u32 	[%rd58+-24], %r3;
	st.global.u32 	[%rd58+-28], %r3;
	add.s32 	%r102, %r102, -8;
$L__BB1_38:
	setp.eq.s32 	%p18, %r44, 0;
	@%p18 bra 	$L__BB1_44;
	and.b32  	%r47, %r33, 3;
	setp.lt.u32 	%p19, %r44, 4;
	@%p19 bra 	$L__BB1_41;
	mul.wide.s32 	%rd59, %r102, 4;
	add.s64 	%rd60, %rd2, %rd59;
	st.global.u32 	[%rd60], %r3;
	st.global.u32 	[%rd60+-4], %r3;
	st.global.u32 	[%rd60+-8], %r3;
	st.global.u32 	[%rd60+-12], %r3;
	add.s32 	%r102, %r102, -4;
$L__BB1_41:
	setp.eq.s32 	%p20, %r47, 0;
	@%p20 bra 	$L__BB1_44;
	neg.s32 	%r104, %r47;
$L__BB1_43:
	.pragma "nounroll";
	mul.wide.s32 	%rd64, %r102, 4;
	add.s64 	%rd65, %rd2, %rd64;
	st.global.u32 	[%rd65], %r3;
	add.s32 	%r102, %r102, -1;
	add.s32 	%r104, %r104, 1;
	setp.ne.s32 	%p21, %r104, 0;
	@%p21 bra 	$L__BB1_43;
$L__BB1_44:
	mul.wide.s32 	%rd66, %r2, 4;
	add.s64 	%rd67, %rd2, %rd66;
	st.global.u32 	[%rd67], %r3;
$L__BB1_45:
	ret;

}
	// .globl	_ZN8nvinfer125sparse_fipnn_shared_multi23ComputeCommonPartOutputIfEEvPKT_PKiPvS6_S6_jjjjjijjj
.visible .entry _ZN8nvinfer125sparse_fipnn_shared_multi23ComputeCommonPartOutputIfEEvPKT_PKiPvS6_S6_jjjjjijjj(
	.param .u64 .ptr .align 1 _ZN8nvinfer125sparse_fipnn_shared_multi23ComputeCommonPartOutputIfEEvPKT_PKiPvS6_S6_jjjjjijjj_param_0,
	.param .u64 .ptr .align 1 _ZN8nvinfer125sparse_fipnn_shared_multi23ComputeCommonPartOutputIfEEvPKT_PKiPvS6_S6_jjjjjijjj_param_1,
	.param .u64 .ptr .align 1 _ZN8nvinfer125sparse_fipnn_shared_multi23ComputeCommonPartOutputIfEEvPKT_PKiPvS6_S6_jjjjjijjj_param_2,
	.param .u64 .ptr .align 1 _ZN8nvinfer125sparse_fipnn_shared_multi23ComputeCommonPartOutputIfEEvPKT_PKiPvS6_S6_jjjjjijjj_param_3,
	.param .u64 .ptr .align 1 _ZN8nvinfer125sparse_fipnn_shared_multi23ComputeCommonPartOutputIfEEvPKT_PKiPvS6_S6_jjjjjijjj_param_4,
	.param .u32 _ZN8nvinfer125sparse_fipnn_shared_multi23ComputeCommonPartOutputIfEEvPKT_PKiPvS6_S6_jjjjjijjj_param_5,
	.param .u32 _ZN8nvinfer125sparse_fipnn_shared_multi23ComputeCommonPartOutputIfEEvPKT_PKiPvS6_S6_jjjjjijjj_param_6,
	.param .u32 _ZN8nvinfer125sparse_fipnn_shared_multi23ComputeCommonPartOutputIfEEvPKT_PKiPvS6_S6_jjjjjijjj_param_7,
	.param .u32 _ZN8nvinfer125sparse_fipnn_shared_multi23ComputeCommonPartOutputIfEEvPKT_PKiPvS6_S6_jjjjjijjj_param_8,
	.param .u32 _ZN8nvinfer125sparse_fipnn_shared_multi23ComputeCommonPartOutputIfEEvPKT_PKiPvS6_S6_jjjjjijjj_param_9,
	.param .u32 _ZN8nvinfer125sparse_fipnn_shared_multi23ComputeCommonPartOutputIfEEvPKT_PKiPvS6_S6_jjjjjijjj_param_10,
	.param .u32 _ZN8nvinfer125sparse_fipnn_shared_multi23ComputeCommonPartOutputIfEEvPKT_PKiPvS6_S6_jjjjjijjj_param_11,
	.param .u32 _ZN8nvinfer125sparse_fipnn_shared_multi23ComputeCommonPartOutputIfEEvPKT_PKiPvS6_S6_jjjjjijjj_param_12,
	.param .u32 _ZN8nvinfer125sparse_fipnn_shared_multi23ComputeCommonPartOutputIfEEvPKT_PKiPvS6_S6_jjjjjijjj_param_13
)
{
	.reg .pred 	%p<201>;
	.reg .b32 	%r<1040>;
	.reg .b32 	%f<412>;
	.reg .b64 	%rd<186>;

	ld.param.u64 	%rd11, [_ZN8nvinfer125sparse_fipnn_shared_multi23ComputeCommonPartOutputIfEEvPKT_PKiPvS6_S6_jjjjjijjj_param_0];
	ld.param.u64 	%rd12, [_ZN8nvinfer125sparse_fipnn_shared_multi23ComputeCommonPartOutputIfEEvPKT_PKiPvS6_S6_jjjjjijjj_param_2];
	ld.param.u64 	%rd13, [_ZN8nvinfer125sparse_fipnn_shared_multi23ComputeCommonPartOutputIfEEvPKT_PKiPvS6_S6_jjjjjijjj_param_3];
	ld.param.u64 	%rd14, [_ZN8nvinfer125sparse_fipnn_shared_multi23ComputeCommonPartOutputIfEEvPKT_PKiPvS6_S6_jjjjjijjj_param_4];
	ld.param.u32 	%r353, [_ZN8nvinfer125sparse_fipnn_shared_multi23ComputeCommonPartOutputIfEEvPKT_PKiPvS6_S6_jjjjjijjj_param_5];
	ld.param.u32 	%r354, [_ZN8nvinfer125sparse_fipnn_shared_multi23ComputeCommonPartOutputIfEEvPKT_PKiPvS6_S6_jjjjjijjj_param_7];
	ld.param.u32 	%r347, [_ZN8nvinfer125sparse_fipnn_shared_multi23ComputeCommonPartOutputIfEEvPKT_PKiPvS6_S6_jjjjjijjj_param_8];
	ld.param.u32 	%r348, [_ZN8nvinfer125sparse_fipnn_shared_multi23ComputeCommonPartOutputIfEEvPKT_PKiPvS6_S6_jjjjjijjj_param_9];
	ld.param.u32 	%r349, [_ZN8nvinfer125sparse_fipnn_shared_multi23ComputeCommonPartOutputIfEEvPKT_PKiPvS6_S6_jjjjjijjj_param_10];
	ld.param.u32 	%r350, [_ZN8nvinfer125sparse_fipnn_shared_multi23ComputeCommonPartOutputIfEEvPKT_PKiPvS6_S6_jjjjjijjj_param_11];
	ld.param.u32 	%r351, [_ZN8nvinfer125sparse_fipnn_shared_multi23ComputeCommonPartOutputIfEEvPKT_PKiPvS6_S6_jjjjjijjj_param_12];
	ld.param.u32 	%r352, [_ZN8nvinfer125sparse_fipnn_shared_multi23ComputeCommonPartOutputIfEEvPKT_PKiPvS6_S6_jjjjjijjj_param_13];
	cvta.to.global.u64 	%rd15, %rd11;
	cvta.to.global.u64 	%rd1, %rd12;
	cvta.to.global.u64 	%rd16, %rd13;
	cvta.to.global.u64 	%rd17, %rd14;
	mov.u32 	%r355, %ctaid.y;
	mad.lo.s32 	%r1, %r350, %r349, %r350;
	mad.lo.s32 	%r356, %r1, %r347, 32;
	mad.lo.s32 	%r357, %r356, %r355, %r353;
	add.s32 	%r358, %r357, 31;
	and.b32  	%r359, %r358, -32;
	add.s32 	%r360, %r352, 32;
	mad.lo.s32 	%r361, %r360, %r355, %r354;
	add.s32 	%r362, %r361, 31;
	and.b32  	%r363, %r362, -32;
	mul.wide.u32 	%rd18, %r355, 4;
	add.s64 	%rd19, %rd17, %rd18;
	ld.global.u32 	%r364, [%rd19];
	shl.b32 	%r365, %r355, 5;
	add.s32 	%r366, %r365, %r364;
	add.s32 	%r367, %r366, 31;
	add.s32 	%r2, %r350, 1;
	add.s64 	%rd20, %rd16, %rd18;
	ld.global.u32 	%r3, [%rd20];
	mul.lo.s32 	%r368, %r349, %r347;
	mul.lo.s32 	%r369, %r368, %r3;
	mul.wide.u32 	%rd21, %r369, 4;
	add.s64 	%rd2, %rd15, %rd21;
	cvt.u64.u32 	%rd3, %r359;
	cvt.u64.u32 	%rd4, %r363;
	cvt.u64.u32 	%rd22, %r367;
	shl.b64 	%rd23, %rd22, 2;
	and.b64  	%rd24, %rd23, 17179869056;
	add.s64 	%rd25, %rd1, %rd24;
	shl.b32 	%r370, %r350, 2;
	mov.u32 	%r371, _ZN8nvinfer125sparse_fipnn_shared_multi9smem_poolE;
	add.s32 	%r4, %r371, %r370;
	add.s32 	%r372, %r4, %r370;
	add.s32 	%r5, %r372, 4;
	mul.lo.s32 	%r373, %r349, %r348;
	mul.lo.s32 	%r6, %r373, %r350;
	mov.u32 	%r7, %tid.y;
	mov.u32 	%r8, %tid.x;
	mov.u32 	%r9, %ntid.y;
	mov.u32 	%r10, %ntid.x;
	mad.lo.s32 	%r1039, %r7, %r10, %r8;
	mul.lo.s32 	%r12, %r10, %r9;
	mov.u32 	%r13, %ctaid.x;
	mul.lo.s32 	%r14, %r348, %r13;
	div.u32 	%r15, %r348, %r10;
	ld.global.u32 	%r16, [%rd25];
	setp.ge.u32 	%p1, %r1039, %r351;
	@%p1 bra 	$L__BB2_7;
	add.s32 	%r374, %r1039, %r12;
	max.u32 	%r375, %r351, %r374;
	setp.lt.u32 	%p2, %r374, %r351;
	selp.u32 	%r376, 1, 0, %p2;
	add.s32 	%r377, %r374, %r376;
	sub.s32 	%r378, %r375, %r377;
	div.u32 	%r379, %r378, %r12;
	add.s32 	%r17, %r379, %r376;
	and.b32  	%r380, %r17, 3;
	setp.eq.s32 	%p3, %r380, 3;
	mov.u32 	%r964, %r1039;
	@%p3 bra 	$L__BB2_6;
	add.s32 	%r382, %r17, 1;
	and.b32  	%r18, %r382, 3;
	mov.b32 	%r963, 0;
	mov.u32 	%r964, %r1039;
$L__BB2_3:
	.pragma "nounroll";
	shl.b32 	%r383, %r964, 2;
	add.s32 	%r384, %r5, %r383;
	mov.b32 	%r385, 0;
	st.shared.u32 	[%r384+4], %r385;
	setp.ge.u32 	%p4, %r964, %r350;
	@%p4 bra 	$L__BB2_5;
	add.s32 	%r388, %r371, %r383;
	mov.b32 	%r389, -1;
	st.shared.u32 	[%r388], %r389;
$L__BB2_5:
	add.s32 	%r964, %r964, %r12;
	add.s32 	%r963, %r963, 1;
	setp.ne.s32 	%p5, %r963, %r18;
	@%p5 bra 	$L__BB2_3;
$L__BB2_6:
	setp.lt.u32 	%p6, %r17, 3;
	@%p6 bra 	$L__BB2_7;
	bra.uni 	$L__BB2_220;
$L__BB2_7:
	shl.b32 	%r412, %r6, 2;
	add.s32 	%r24, %r5, %r412;
	mul.lo.s32 	%r413, %r350, %r348;
	shl.b32 	%r414, %r413, 2;
	add.s32 	%r25, %r24, %r414;
	setp.ge.u32 	%p12, %r1039, %r352;
	@%p12 bra 	$L__BB2_13;
	add.s32 	%r415, %r1039, %r12;
	max.u32 	%r416, %r352, %r415;
	setp.lt.u32 	%p13, %r415, %r352;
	selp.u32 	%r417, 1, 0, %p13;
	add.s32 	%r418, %r415, %r417;
	sub.s32 	%r419, %r416, %r418;
	div.u32 	%r420, %r419, %r12;
	add.s32 	%r26, %r420, %r417;
	and.b32  	%r421, %r26, 3;
	setp.eq.s32 	%p14, %r421, 3;
	mov.u32 	%r967, %r1039;
	@%p14 bra 	$L__BB2_11;
	add.s32 	%r423, %r26, 1;
	and.b32  	%r27, %r423, 3;
	mov.b32 	%r966, 0;
	mov.u32 	%r967, %r1039;
$L__BB2_10:
	.pragma "nounroll";
	shl.b32 	%r424, %r967, 2;
	add.s32 	%r425, %r25, %r424;
	mov.b32 	%r426, 0;
	st.shared.u32 	[%r425+4], %r426;
	add.s32 	%r967, %r967, %r12;
	add.s32 	%r966, %r966, 1;
	setp.ne.s32 	%p15, %r966, %r27;
	@%p15 bra 	$L__BB2_10;
$L__BB2_11:
	setp.lt.u32 	%p16, %r26, 3;
	@%p16 bra 	$L__BB2_13;
$L__BB2_12:
	shl.b32 	%r427, %r967, 2;
	add.s32 	%r428, %r25, %r427;
	mov.b32 	%r429, 0;
	st.shared.u32 	[%r428+4], %r429;
	shl.b32 	%r430, %r12, 2;
	add.s32 	%r431, %r428, %r430;
	st.shared.u32 	[%r431+4], %r429;
	add.s32 	%r432, %r431, %r430;
	st.shared.u32 	[%r432+4], %r429;
	add.s32 	%r433, %r432, %r430;
	st.shared.u32 	[%r433+4], %r429;
	add.s32 	%r967, %r430, %r967;
	setp.lt.u32 	%p17, %r967, %r352;
	@%p17 bra 	$L__BB2_12;
$L__BB2_13:
	setp.ge.u32 	%p18, %r1039, %r352;
	setp.ne.s32 	%p19, %r13, 0;
	or.pred  	%p20, %p19, %p18;
	@%p20 bra 	$L__BB2_19;
	add.s32 	%r434, %r1039, %r12;
	max.u32 	%r435, %r352, %r434;
	setp.lt.u32 	%p21, %r434, %r352;
	selp.u32 	%r436, 1, 0, %p21;
	add.s32 	%r437, %r434, %r436;
	sub.s32 	%r438, %r435, %r437;
	div.u32 	%r439, %r438, %r12;
	add.s32 	%r44, %r439, %r436;
	and.b32  	%r440, %r44, 3;
	setp.eq.s32 	%p22, %r440, 3;
	mov.u32 	%r972, %r1039;
	@%p22 bra 	$L__BB2_17;
	add.s32 	%r442, %r44, 1;
	and.b32  	%r45, %r442, 3;
	mov.b32 	%r971, 0;
	mov.u32 	%r972, %r1039;
$L__BB2_16:
	.pragma "nounroll";
	cvt.u64.u32 	%rd26, %r972;
	add.s64 	%rd27, %rd4, %rd26;
	shl.b64 	%rd28, %rd27, 2;
	add.s64 	%rd29, %rd1, %rd28;
	mov.b32 	%r443, 0;
	st.global.u32 	[%rd29], %r443;
	add.s32 	%r972, %r972, %r12;
	add.s32 	%r971, %r971, 1;
	setp.ne.s32 	%p23, %r971, %r45;
	@%p23 bra 	$L__BB2_16;
$L__BB2_17:
	setp.lt.u32 	%p24, %r44, 3;
	@%p24 bra 	$L__BB2_19;
$L__BB2_18:
	cvt.u64.u32 	%rd30, %r972;
	add.s64 	%rd31, %rd4, %rd30;
	shl.b64 	%rd32, %rd31, 2;
	add.s64 	%rd33, %rd1, %rd32;
	mov.b32 	%r444, 0;
	st.global.u32 	[%rd33], %r444;
	add.s32 	%r445, %r972, %r12;
	cvt.u64.u32 	%rd34, %r445;
	add.s64 	%rd35, %rd4, %rd34;
	shl.b64 	%rd36, %rd35, 2;
	add.s64 	%rd37, %rd1, %rd36;
	st.global.u32 	[%rd37], %r444;
	add.s32 	%r446, %r445, %r12;
	cvt.u64.u32 	%rd38, %r446;
	add.s64 	%rd39, %rd4, %rd38;
	shl.b64 	%rd40, %rd39, 2;
	add.s64 	%rd41, %rd1, %rd40;
	st.global.u32 	[%rd41], %r444;
	add.s32 	%r447, %r446, %r12;
	cvt.u64.u32 	%rd42, %r447;
	add.s64 	%rd43, %rd4, %rd42;
	shl.b64 	%rd44, %rd43, 2;
	add.s64 	%rd45, %rd1, %rd44;
	st.global.u32 	[%rd45], %r444;
	add.s32 	%r972, %r447, %r12;
	setp.lt.u32 	%p25, %r972, %r352;
	@%p25 bra 	$L__BB2_18;
$L__BB2_19:
	bar.sync 	0;
	setp.ge.s32 	%p26, %r7, %r16;
	@%p26 bra 	$L__BB2_110;
	add.s32 	%r53, %r14, %r8;
	and.b32  	%r54, %r15, 2147483640;
	mov.u32 	%r974, %r7;
$L__BB2_21:
	ld.param.u64 	%rd184, [_ZN8nvinfer125sparse_fipnn_shared_multi23ComputeCommonPartOutputIfEEvPKT_PKiPvS6_S6_jjjjjijjj_param_1];
	shl.b32 	%r448, %r974, 1;
	cvt.u64.u32 	%rd46, %r448;
	mul.lo.s32 	%r449, %r3, %r349;
	cvt.s64.s32 	%rd47, %r449;
	add.s64 	%rd48, %rd47, %rd46;
	cvta.to.global.u64 	%rd49, %rd184;
	shl.b64 	%rd50, %rd48, 2;
	add.s64 	%rd51, %rd49, %rd50;
	ld.global.u32 	%r450, [%rd51];
	add.s32 	%r56, %r450, -1;
	ld.global.u32 	%r451, [%rd51+4];
	add.s32 	%r58, %r451, -1;
	setp.lt.s32 	%p27, %r451, 1;
	setp.ge.u32 	%p28, %r58, %r350;
	or.pred  	%p29, %p27, %p28;
	setp.lt.s32 	%p30, %r450, 1;
	setp.gt.s32 	%p31, %r450, %r349;
	or.pred  	%p32, %p30, %p31;
	or.pred  	%p34, %p29, %p32;
	@%p34 bra 	$L__BB2_109;
	setp.ne.s32 	%p35, %r8, 0;
	@%p35 bra 	$L__BB2_24;
	shl.b32 	%r452, %r451, 2;
	mov.u32 	%r453, _ZN8nvinfer125sparse_fipnn_shared_multi9smem_poolE;
	add.s32 	%r454, %r453, %r452;
	st.shared.u32 	[%r454+-4], %r56;
$L__BB2_24:
	setp.lt.s32 	%p36, %r349, 1;
	@%p36 bra 	$L__BB2_68;
	mov.b32 	%r975, 0;
$L__BB2_26:
	setp.lt.s32 	%p37, %r15, 1;
	@%p37 bra 	$L__BB2_67;
	setp.lt.u32 	%p38, %r15, 8;
	mad.lo.s32 	%r457, %r974, %r349, %r975;
	mad.lo.s32 	%r60, %r457, %r347, %r53;
	mad.lo.s32 	%r458, %r975, %r350, %r58;
	mad.lo.s32 	%r61, %r458, %r348, %r8;
	mov.b32 	%r978, 0;
	@%p38 bra 	$L__BB2_46;
	mov.b32 	%r976, 0;
$L__BB2_29:
	.pragma "nounroll";
	mul.lo.s32 	%r460, %r976, %r10;
	add.s32 	%r63, %r60, %r460;
	add.s32 	%r461, %r61, %r460;
	shl.b32 	%r462, %r461, 2;
	add.s32 	%r64, %r5, %r462;
	add.s32 	%r65, %r53, %r460;
	setp.ge.u32 	%p39, %r65, %r347;
	@%p39 bra 	$L__BB2_31;
	mul.wide.s32 	%rd52, %r63, 4;
	add.s64 	%rd53, %rd2, %rd52;
	ld.global.f32 	%f139, [%rd53];
	atom.shared.add.f32 	%f140, [%r64+4], %f139;
$L__BB2_31:
	add.s32 	%r66, %r63, %r10;
	shl.b32 	%r67, %r10, 2;
	add.s32 	%r68, %r64, %r67;
	add.s32 	%r69, %r65, %r10;
	setp.ge.u32 	%p40, %r69, %r347;
	@%p40 bra 	$L__BB2_33;
	mul.wide.s32 	%rd54, %r66, 4;
	add.s64 	%rd55, %rd2, %rd54;
	ld.global.f32 	%f141, [%rd55];
	atom.shared.add.f32 	%f142, [%r68+4], %f141;
$L__BB2_33:
	add.s32 	%r70, %r66, %r10;
	add.s32 	%r71, %r68, %r67;
	add.s32 	%r72, %r69, %r10;
	setp.ge.u32 	%p41, %r72, %r347;
	@%p41 bra 	$L__BB2_35;
	mul.wide.s32 	%rd56, %r70, 4;
	add.s64 	%rd57, %rd2, %rd56;
	ld.global.f32 	%f143, [%rd57];
	atom.shared.add.f32 	%f144, [%r71+4], %f143;
$L__BB2_35:
	add.s32 	%r73, %r70, %r10;
	add.s32 	%r74, %r71, %r67;
	add.s32 	%r75, %r72, %r10;
	setp.ge.u32 	%p42, %r75, %r347;
	@%p42 bra 	$L__BB2_37;
	mul.wide.s32 	%rd58, %r73, 4;
	add.s64 	%rd59, %rd2, %rd58;
	ld.global.f32 	%f145, [%rd59];
	atom.shared.add.f32 	%f146, [%r74+4], %f145;
$L__BB2_37:
	add.s32 	%r76, %r73, %r10;
	add.s32 	%r77, %r74, %r67;
	add.s32 	%r78, %r75, %r10;
	setp.ge.u32 	%p43, %r78, %r347;
	@%p43 bra 	$L__BB2_39;
	mul.wide.s32 	%rd60, %r76, 4;
	add.s64 	%rd61, %rd2, %rd60;
	ld.global.f32 	%f147, [%rd61];
	atom.shared.add.f32 	%f148, [%r77+4], %f147;
$L__BB2_39:
	add.s32 	%r79, %r76, %r10;
	add.s32 	%r80, %r77, %r67;
	add.s32 	%r81, %r78, %r10;
	setp.ge.u32 	%p44, %r81, %r347;
	@%p44 bra 	$L__BB2_41;
	mul.wide.s32 	%rd62, %r79, 4;
	add.s64 	%rd63, %rd2, %rd62;
	ld.global.f32 	%f149, [%rd63];
	atom.shared.add.f32 	%f150, [%r80+4], %f149;
$L__BB2_41:
	add.s32 	%r82, %r79, %r10;
	add.s32 	%r83, %r80, %r67;
	add.s32 	%r84, %r81, %r10;
	setp.ge.u32 	%p45, %r84, %r347;
	@%p45 bra 	$L__BB2_43;
	mul.wide.s32 	%rd64, %r82, 4;
	add.s64 	%rd65, %rd2, %rd64;
	ld.global.f32 	%f151, [%rd65];
	atom.shared.add.f32 	%f152, [%r83+4], %f151;
$L__BB2_43:
	add.s32 	%r85, %r83, %r67;
	add.s32 	%r463, %r84, %r10;
	setp.ge.u32 	%p46, %r463, %r347;
	@%p46 bra 	$L__BB2_45;
	add.s32 	%r464, %r82, %r10;
	mul.wide.s32 	%rd66, %r464, 4;
	add.s64 	%rd67, %rd2, %rd66;
	ld.global.f32 	%f153, [%rd67];
	atom.shared.add.f32 	%f154, [%r85+4], %f153;
$L__BB2_45:
	add.s32 	%r976, %r976, 8;
	setp.ne.s32 	%p47, %r976, %r54;
	mov.u32 	%r978, %r54;
	@%p47 bra 	$L__BB2_29;
$L__BB2_46:
	and.b32  	%r88, %r15, 7;
	setp.eq.s32 	%p48, %r88, 0;
	@%p48 bra 	$L__BB2_67;
	setp.lt.u32 	%p49, %r88, 4;
	@%p49 bra 	$L__BB2_57;
	mul.lo.s32 	%r465, %r978, %r10;
	add.s32 	%r466, %r61, %r465;
	shl.b32 	%r467, %r466, 2;
	add.s32 	%r89, %r5, %r467;
	add.s32 	%r90, %r53, %r465;
	setp.ge.u32 	%p50, %r90, %r347;
	@%p50 bra 	$L__BB2_50;
	mad.lo.s32 	%r468, %r978, %r10, %r60;
	mul.wide.s32 	%rd68, %r468, 4;
	add.s64 	%rd69, %rd2, %rd68;
	ld.global.f32 	%f155, [%rd69];
	atom.shared.add.f32 	%f156, [%r89+4], %f155;
$L__BB2_50:
	shl.b32 	%r91, %r10, 2;
	add.s32 	%r92, %r89, %r91;
	add.s32 	%r93, %r90, %r10;
	setp.ge.u32 	%p51, %r93, %r347;
	@%p51 bra 	$L__BB2_52;
	mad.lo.s32 	%r469, %r978, %r10, %r60;
	add.s32 	%r470, %r469, %r10;
	mul.wide.s32 	%rd70, %r470, 4;
	add.s64 	%rd71, %rd2, %rd70;
	ld.global.f32 	%f157, [%rd71];
	atom.shared.add.f32 	%f158, [%r92+4], %f157;
$L__BB2_52:
	mad.lo.s32 	%r471, %r978, %r10, %r60;
	add.s32 	%r472, %r471, %r10;
	add.s32 	%r94, %r472, %r10;
	add.s32 	%r95, %r92, %r91;
	add.s32 	%r96, %r93, %r10;
	setp.ge.u32 	%p52, %r96, %r347;
	@%p52 bra 	$L__BB2_54;
	mul.wide.s32 	%rd72, %r94, 4;
	add.s64 	%rd73, %rd2, %rd72;
	ld.global.f32 	%f159, [%rd73];
	atom.shared.add.f32 	%f160, [%r95+4], %f159;
$L__BB2_54:
	add.s32 	%r97, %r95, %r91;
	add.s32 	%r473, %r96, %r10;
	setp.ge.u32 	%p53, %r473, %r347;
	@%p53 bra 	$L__BB2_56;
	add.s32 	%r474, %r94, %r10;
	mul.wide.s32 	%rd74, %r474, 4;
	add.s64 	%rd75, %rd2, %rd74;
	ld.global.f32 	%f161, [%rd75];
	atom.shared.add.f32 	%f162, [%r97+4], %f161;
$L__BB2_56:
	add.s32 	%r978, %r978, 4;
$L__BB2_57:
	and.b32  	%r475, %r15, 3;
	setp.eq.s32 	%p54, %r475, 0;
	@%p54 bra 	$L__BB2_67;
	setp.eq.s32 	%p55, %r475, 1;
	@%p55 bra 	$L__BB2_64;
	mul.lo.s32 	%r476, %r978, %r10;
	add.s32 	%r477, %r61, %r476;
	shl.b32 	%r478, %r477, 2;
	add.s32 	%r100, %r5, %r478;
	add.s32 	%r101, %r53, %r476;
	setp.ge.u32 	%p56, %r101, %r347;
	@%p56 bra 	$L__BB2_61;
	mad.lo.s32 	%r479, %r978, %r10, %r60;
	mul.wide.s32 	%rd76, %r479, 4;
	add.s64 	%rd77, %rd2, %rd76;
	ld.global.f32 	%f163, [%rd77];
	atom.shared.add.f32 	%f164, [%r100+4], %f163;
$L__BB2_61:
	add.s32 	%r480, %r101, %r10;
	setp.ge.u32 	%p57, %r480, %r347;
	@%p57 bra 	$L__BB2_63;
	shl.b32 	%r481, %r10, 2;
	add.s32 	%r482, %r100, %r481;
	mad.lo.s32 	%r483, %r978, %r10, %r60;
	add.s32 	%r484, %r483, %r10;
	mul.wide.s32 	%rd78, %r484, 4;
	add.s64 	%rd79, %rd2, %rd78;
	ld.global.f32 	%f165, [%rd79];
	atom.shared.add.f32 	%f166, [%r482+4], %f165;
$L__BB2_63:
	add.s32 	%r978, %r978, 2;
$L__BB2_64:
	and.b32  	%r485, %r15, 1;
	setp.eq.b32 	%p58, %r485, 1;
	not.pred 	%p59, %p58;
	@%p59 bra 	$L__BB2_67;
	mul.lo.s32 	%r486, %r978, %r10;
	add.s32 	%r104, %r60, %r486;
	add.s32 	%r105, %r61, %r486;
	add.s32 	%r487, %r53, %r486;
	setp.ge.u32 	%p60, %r487, %r347;
	@%p60 bra 	$L__BB2_67;
	shl.b32 	%r488, %r105, 2;
	add.s32 	%r489, %r5, %r488;
	mul.wide.s32 	%rd80, %r104, 4;
	add.s64 	%rd81, %rd2, %rd80;
	ld.global.f32 	%f167, [%rd81];
	atom.shared.add.f32 	%f168, [%r489+4], %f167;
$L__BB2_67:
	add.s32 	%r975, %r975, 1;
	setp.ne.s32 	%p61, %r975, %r349;
	@%p61 bra 	$L__BB2_26;
$L__BB2_68:
	setp.lt.s32 	%p62, %r15, 1;
	@%p62 bra 	$L__BB2_109;
	setp.lt.u32 	%p63, %r15, 8;
	mad.lo.s32 	%r491, %r974, %r349, %r56;
	mad.lo.s32 	%r107, %r491, %r347, %r53;
	mad.lo.s32 	%r108, %r58, %r348, %r8;
	mov.b32 	%r982, 0;
	@%p63 bra 	$L__BB2_88;
	mov.b32 	%r980, 0;
$L__BB2_71:
	.pragma "nounroll";
	mul.lo.s32 	%r493, %r980, %r10;
	add.s32 	%r494, %r108, %r6;
	add.s32 	%r495, %r493, %r494;
	shl.b32 	%r496, %r495, 2;
	add.s32 	%r110, %r5, %r496;
	add.s32 	%r111, %r53, %r493;
	setp.ge.u32 	%p64, %r111, %r347;
	@%p64 bra 	$L__BB2_73;
	mad.lo.s32 	%r497, %r980, %r10, %r107;
	mul.wide.s32 	%rd82, %r497, 4;
	add.s64 	%rd83, %rd2, %rd82;
	ld.global.f32 	%f169, [%rd83];
	mul.f32 	%f170, %f169, %f169;
	atom.shared.add.f32 	%f171, [%r110+4], %f170;
$L__BB2_73:
	shl.b32 	%r112, %r10, 2;
	add.s32 	%r113, %r110, %r112;
	add.s32 	%r114, %r111, %r10;
	setp.ge.u32 	%p65, %r114, %r347;
	@%p65 bra 	$L__BB2_75;
	mad.lo.s32 	%r498, %r980, %r10, %r107;
	add.s32 	%r499, %r498, %r10;
	mul.wide.s32 	%rd84, %r499, 4;
	add.s64 	%rd85, %rd2, %rd84;
	ld.global.f32 	%f172, [%rd85];
	mul.f32 	%f173, %f172, %f172;
	atom.shared.add.f32 	%f174, [%r113+4], %f173;
$L__BB2_75:
	mad.lo.s32 	%r500, %r980, %r10, %r107;
	add.s32 	%r501, %r500, %r10;
	add.s32 	%r115, %r501, %r10;
	add.s32 	%r116, %r113, %r112;
	add.s32 	%r117, %r114, %r10;
	setp.ge.u32 	%p66, %r117, %r347;
	@%p66 bra 	$L__BB2_77;
	mul.wide.s32 	%rd86, %r115, 4;
	add.s64 	%rd87, %rd2, %rd86;
	ld.global.f32 	%f175, [%rd87];
	mul.f32 	%f176, %f175, %f175;
	atom.shared.add.f32 	%f177, [%r116+4], %f176;
$L__BB2_77:
	add.s32 	%r118, %r115, %r10;
	add.s32 	%r119, %r116, %r112;
	add.s32 	%r120, %r117, %r10;
	setp.ge.u32 	%p67, %r120, %r347;
	@%p67 bra 	$L__BB2_79;
	mul.wide.s32 	%rd88, %r118, 4;
	add.s64 	%rd89, %rd2, %rd88;
	ld.global.f32 	%f178, [%rd89];
	mul.f32 	%f179, %f178, %f178;
	atom.shared.add.f32 	%f180, [%r119+4], %f179;
$L__BB2_79:
	add.s32 	%r121, %r118, %r10;
	add.s32 	%r122, %r119, %r112;
	add.s32 	%r123, %r120, %r10;
	setp.ge.u32 	%p68, %r123, %r347;
	@%p68 bra 	$L__BB2_81;
	mul.wide.s32 	%rd90, %r121, 4;
	add.s64 	%rd91, %rd2, %rd90;
	ld.global.f32 	%f181, [%rd91];
	mul.f32 	%f182, %f181, %f181;
	atom.shared.add.f32 	%f183, [%r122+4], %f182;
$L__BB2_81:
	add.s32 	%r124, %r121, %r10;
	add.s32 	%r125, %r122, %r112;
	add.s32 	%r126, %r123, %r10;
	setp.ge.u32 	%p69, %r126, %r347;
	@%p69 bra 	$L__BB2_83;
	mul.wide.s32 	%rd92, %r124, 4;
	add.s64 	%rd93, %rd2, %rd92;
	ld.global.f32 	%f184, [%rd93];
	mul.f32 	%f185, %f184, %f184;
	atom.shared.add.f32 	%f186, [%r125+4], %f185;
$L__BB2_83:
	add.s32 	%r127, %r124, %r10;
	add.s32 	%r128, %r125, %r112;
	add.s32 	%r129, %r126, %r10;
	setp.ge.u32 	%p70, %r129, %r347;
	@%p70 bra 	$L__BB2_85;
	mul.wide.s32 	%rd94, %r127, 4;
	add.s64 	%rd95, %rd2, %rd94;
	ld.global.f32 	%f187, [%rd95];
	mul.f32 	%f188, %f187, %f187;
	atom.shared.add.f32 	%f189, [%r128+4], %f188;
$L__BB2_85:
	add.s32 	%r130, %r128, %r112;
	add.s32 	%r502, %r129, %r10;
	setp.ge.u32 	%p71, %r502, %r347;
	@%p71 bra 	$L__BB2_87;
	add.s32 	%r503, %r127, %r10;
	mul.wide.s32 	%rd96, %r503, 4;
	add.s64 	%rd97, %rd2, %rd96;
	ld.global.f32 	%f190, [%rd97];
	mul.f32 	%f191, %f190, %f190;
	atom.shared.add.f32 	%f192, [%r130+4], %f191;
$L__BB2_87:
	add.s32 	%r980, %r980, 8;
	setp.ne.s32 	%p72, %r980, %r54;
	mov.u32 	%r982, %r54;
	@%p72 bra 	$L__BB2_71;
$L__BB2_88:
	and.b32  	%r133, %r15, 7;
	setp.eq.s32 	%p73, %r133, 0;
	@%p73 bra 	$L__BB2_109;
	setp.lt.u32 	%p74, %r133, 4;
	@%p74 bra 	$L__BB2_99;
	mul.lo.s32 	%r504, %r982, %r10;
	add.s32 	%r505, %r108, %r504;
	shl.b32 	%r506, %r505, 2;
	add.s32 	%r134, %r24, %r506;
	add.s32 	%r135, %r53, %r504;
	setp.ge.u32 	%p75, %r135, %r347;
	@%p75 bra 	$L__BB2_92;
	mad.lo.s32 	%r507, %r982, %r10, %r107;
	mul.wide.s32 	%rd98, %r507, 4;
	add.s64 	%rd99, %rd2, %rd98;
	ld.global.f32 	%f193, [%rd99];
	mul.f32 	%f194, %f193, %f193;
	atom.shared.add.f32 	%f195, [%r134+4], %f194;
$L__BB2_92:
	shl.b32 	%r136, %r10, 2;
	add.s32 	%r137, %r134, %r136;
	add.s32 	%r138, %r135, %r10;
	setp.ge.u32 	%p76, %r138, %r347;
	@%p76 bra 	$L__BB2_94;
	mad.lo.s32 	%r508, %r982, %r10, %r107;
	add.s32 	%r509, %r508, %r10;
	mul.wide.s32 	%rd100, %r509, 4;
	add.s64 	%rd101, %rd2, %rd100;
	ld.global.f32 	%f196, [%rd101];
	mul.f32 	%f197, %f196, %f196;
	atom.shared.add.f32 	%f198, [%r137+4], %f197;
$L__BB2_94:
	add.s32 	%r139, %r137, %r136;
	add.s32 	%r140, %r138, %r10;
	setp.ge.u32 	%p77, %r140, %r347;
	@%p77 bra 	$L__BB2_96;
	mad.lo.s32 	%r510, %r982, %r10, %r107;
	add.s32 	%r511, %r510, %r10;
	add.s32 	%r512, %r511, %r10;
	mul.wide.s32 	%rd102, %r512, 4;
	add.s64 	%rd103, %rd2, %rd102;
	ld.global.f32 	%f199, [%rd103];
	mul.f32 	%f200, %f199, %f199;
	atom.shared.add.f32 	%f201, [%r139+4], %f200;
$L__BB2_96:
	add.s32 	%r141, %r139, %r136;
	add.s32 	%r513, %r140, %r10;
	setp.ge.u32 	%p78, %r513, %r347;
	@%p78 bra 	$L__BB2_98;
	mad.lo.s32 	%r514, %r982, %r10, %r107;
	add.s32 	%r515, %r514, %r10;
	add.s32 	%r516, %r515, %r10;
	add.s32 	%r517, %r516, %r10;
	mul.wide.s32 	%rd104, %r517, 4;
	add.s64 	%rd105, %rd2, %rd104;
	ld.global.f32 	%f202, [%rd105];
	mul.f32 	%f203, %f202, %f202;
	atom.shared.add.f32 	%f204, [%r141+4], %f203;
$L__BB2_98:
	add.s32 	%r982, %r982, 4;
$L__BB2_99:
	and.b32  	%r518, %r15, 3;
	setp.eq.s32 	%p79, %r518, 0;
	@%p79 bra 	$L__BB2_109;
	setp.eq.s32 	%p80, %r518, 1;
	@%p80 bra 	$L__BB2_106;
	mul.lo.s32 	%r519, %r982, %r10;
	add.s32 	%r520, %r108, %r519;
	shl.b32 	%r521, %r520, 2;
	add.s32 	%r144, %r24, %r521;
	add.s32 	%r145, %r53, %r519;
	setp.ge.u32 	%p81, %r145, %r347;
	@%p81 bra 	$L__BB2_103;
	mad.lo.s32 	%r522, %r982, %r10, %r107;
	mul.wide.s32 	%rd106, %r522, 4;
	add.s64 	%rd107, %rd2, %rd106;
	ld.global.f32 	%f205, [%rd107];
	mul.f32 	%f206, %f205, %f205;
	atom.shared.add.f32 	%f207, [%r144+4], %f206;
$L__BB2_103:
	add.s32 	%r523, %r145, %r10;
	setp.ge.u32 	%p82, %r523, %r347;
	@%p82 bra 	$L__BB2_105;
	shl.b32 	%r524, %r10, 2;
	add.s32 	%r525, %r144, %r524;
	mad.lo.s32 	%r526, %r982, %r10, %r107;
	add.s32 	%r527, %r526, %r10;
	mul.wide.s32 	%rd108, %r527, 4;
	add.s64 	%rd109, %rd2, %rd108;
	ld.global.f32 	%f208, [%rd109];
	mul.f32 	%f209, %f208, %f208;
	atom.shared.add.f32 	%f210, [%r525+4], %f209;
$L__BB2_105:
	add.s32 	%r982, %r982, 2;
$L__BB2_106:
	and.b32  	%r528, %r15, 1;
	setp.eq.b32 	%p83, %r528, 1;
	not.pred 	%p84, %p83;
	@%p84 bra 	$L__BB2_109;
	mul.lo.s32 	%r529, %r982, %r10;
	add.s32 	%r148, %r107, %r529;
	add.s32 	%r530, %r108, %r529;
	shl.b32 	%r149, %r530, 2;
	add.s32 	%r531, %r53, %r529;
	setp.ge.u32 	%p85, %r531, %r347;
	@%p85 bra 	$L__BB2_109;
	add.s32 	%r532, %r24, %r149;
	mul.wide.s32 	%rd110, %r148, 4;
	add.s64 	%rd111, %rd2, %rd110;
	ld.global.f32 	%f211, [%rd111];
	mul.f32 	%f212, %f211, %f211;
	atom.shared.add.f32 	%f213, [%r532+4], %f212;
$L__BB2_109:
	add.s32 	%r974, %r974, %r9;
	setp.lt.s32 	%p86, %r974, %r16;
	@%p86 bra 	$L__BB2_21;
$L__BB2_110:
	bar.sync 	0;
	or.b32  	%r533, %r7, %r8;
	setp.ne.s32 	%p87, %r533, 0;
	@%p87 bra 	$L__BB2_153;
	setp.eq.s32 	%p88, %r350, 0;
	mov.b32 	%r986, 0;
	@%p88 bra 	$L__BB2_152;
	and.b32  	%r151, %r350, 7;
	setp.lt.u32 	%p89, %r350, 8;
	mov.b32 	%r1002, 0;
	mov.u32 	%r986, %r1002;
	@%p89 bra 	$L__BB2_131;
	and.b32  	%r1002, %r350, -8;
	mov.b32 	%r984, 0;
	mov.u32 	%r539, _ZN8nvinfer125sparse_fipnn_shared_multi9smem_poolE;
	mov.u32 	%r986, %r984;
$L__BB2_114:
	.pragma "nounroll";
	shl.b32 	%r538, %r984, 2;
	add.s32 	%r155, %r539, %r538;
	ld.shared.u32 	%r540, [%r155];
	setp.lt.s32 	%p90, %r540, 0;
	@%p90 bra 	$L__BB2_116;
	add.s32 	%r156, %r986, 1;
	shl.b32 	%r541, %r986, 2;
	add.s32 	%r542, %r4, %r541;
	st.shared.u32 	[%r542+4], %r984;
	mov.u32 	%r986, %r156;
$L__BB2_116:
	ld.shared.u32 	%r543, [%r155+4];
	setp.lt.s32 	%p91, %r543, 0;
	@%p91 bra 	$L__BB2_118;
	add.s32 	%r544, %r984, 1;
	add.s32 	%r158, %r986, 1;
	shl.b32 	%r545, %r986, 2;
	add.s32 	%r546, %r4, %r545;
	st.shared.u32 	[%r546+4], %r544;
	mov.u32 	%r986, %r158;
$L__BB2_118:
	ld.shared.u32 	%r547, [%r155+8];
	setp.lt.s32 	%p92, %r547, 0;
	@%p92 bra 	$L__BB2_120;
	add.s32 	%r548, %r984, 2;
	add.s32 	%r160, %r986, 1;
	shl.b32 	%r549, %r986, 2;
	add.s32 	%r550, %r4, %r549;
	st.shared.u32 	[%r550+4], %r548;
	mov.u32 	%r986, %r160;
$L__BB2_120:
	ld.shared.u32 	%r551, [%r155+12];
	setp.lt.s32 	%p93, %r551, 0;
	@%p93 bra 	$L__BB2_122;
	add.s32 	%r552, %r984, 3;
	add.s32 	%r162, %r986, 1;
	shl.b32 	%r553, %r986, 2;
	add.s32 	%r554, %r4, %r553;
	st.shared.u32 	[%r554+4], %r552;
	mov.u32 	%r986, %r162;
$L__BB2_122:
	ld.shared.u32 	%r555, [%r155+16];
	setp.lt.s32 	%p94, %r555, 0;
	@%p94 bra 	$L__BB2_124;
	add.s32 	%r556, %r984, 4;
	add.s32 	%r164, %r986, 1;
	shl.b32 	%r557, %r986, 2;
	add.s32 	%r558, %r4, %r557;
	st.shared.u32 	[%r558+4], %r556;
	mov.u32 	%r986, %r164;
$L__BB2_124:
	ld.shared.u32 	%r559, [%r155+20];
	setp.lt.s32 	%p95, %r559, 0;
	@%p95 bra 	$L__BB2_126;
	add.s32 	%r560, %r984, 5;
	add.s32 	%r166, %r986, 1;
	shl.b32 	%r561, %r986, 2;
	add.s32 	%r562, %r4, %r561;
	st.shared.u32 	[%r562+4], %r560;
	mov.u32 	%r986, %r166;
$L__BB2_126:
	ld.shared.u32 	%r563, [%r155+24];
	setp.lt.s32 	%p96, %r563, 0;
	@%p96 bra 	$L__BB2_128;
	add.s32 	%r564, %r984, 6;
	add.s32 	%r168, %r986, 1;
	shl.b32 	%r565, %r986, 2;
	add.s32 	%r566, %r4, %r565;
	st.shared.u32 	[%r566+4], %r564;
	mov.u32 	%r986, %r168;
$L__BB2_128:
	ld.shared.u32 	%r567, [%r155+28];
	setp.lt.s32 	%p97, %r567, 0;
	@%p97 bra 	$L__BB2_130;
	add.s32 	%r568, %r984, 7;
	add.s32 	%r170, %r986, 1;
	shl.b32 	%r569, %r986, 2;
	add.s32 	%r570, %r4, %r569;
	st.shared.u32 	[%r570+4], %r568;
	mov.u32 	%r986, %r170;
$L__BB2_130:
	add.s32 	%r984, %r984, 8;
	setp.ne.s32 	%p98, %r984, %r1002;
	@%p98 bra 	$L__BB2_114;
$L__BB2_131:
	setp.eq.s32 	%p99, %r151, 0;
	@%p99 bra 	$L__BB2_152;
	and.b32  	%r176, %r350, 3;
	setp.lt.u32 	%p100, %r151, 4;
	@%p100 bra 	$L__BB2_142;
	shl.b32 	%r572, %r1002, 2;
	mov.u32 	%r573, _ZN8nvinfer125sparse_fipnn_shared_multi9smem_poolE;
	add.s32 	%r177, %r573, %r572;
	ld.shared.u32 	%r574, [%r177];
	setp.lt.s32 	%p101, %r574, 0;
	@%p101 bra 	$L__BB2_135;
	add.s32 	%r178, %r986, 1;
	shl.b32 	%r575, %r986, 2;
	add.s32 	%r576, %r4, %r575;
	st.shared.u32 	[%r576+4], %r1002;
	mov.u32 	%r986, %r178;
$L__BB2_135:
	ld.shared.u32 	%r577, [%r177+4];
	setp.lt.s32 	%p102, %r577, 0;
	@%p102 bra 	$L__BB2_137;
	add.s32 	%r578, %r1002, 1;
	add.s32 	%r180, %r986, 1;
	shl.b32 	%r579, %r986, 2;
	add.s32 	%r580, %r4, %r579;
	st.shared.u32 	[%r580+4], %r578;
	mov.u32 	%r986, %r180;
$L__BB2_137:
	ld.shared.u32 	%r581, [%r177+8];
	setp.lt.s32 	%p103, %r581, 0;
	@%p103 bra 	$L__BB2_139;
	add.s32 	%r582, %r1002, 2;
	add.s32 	%r182, %r986, 1;
	shl.b32 	%r583, %r986, 2;
	add.s32 	%r584, %r4, %r583;
	st.shared.u32 	[%r584+4], %r582;
	mov.u32 	%r986, %r182;
$L__BB2_139:
	ld.shared.u32 	%r585, [%r177+12];
	setp.lt.s32 	%p104, %r585, 0;
	@%p104 bra 	$L__BB2_141;
	add.s32 	%r586, %r1002, 3;
	add.s32 	%r184, %r986, 1;
	shl.b32 	%r587, %r986, 2;
	add.s32 	%r588, %r4, %r587;
	st.shared.u32 	[%r588+4], %r586;
	mov.u32 	%r986, %r184;
$L__BB2_141:
	add.s32 	%r1002, %r1002, 4;
$L__BB2_142:
	setp.eq.s32 	%p105, %r176, 0;
	@%p105 bra 	$L__BB2_152;
	setp.eq.s32 	%p106, %r176, 1;
	@%p106 bra 	$L__BB2_149;
	shl.b32 	%r590, %r1002, 2;
	mov.u32 	%r591, _ZN8nvinfer125sparse_fipnn_shared_multi9smem_poolE;
	add.s32 	%r190, %r591, %r590;
	ld.shared.u32 	%r592, [%r190];
	setp.lt.s32 	%p107, %r592, 0;
	@%p107 bra 	$L__BB2_146;
	add.s32 	%r191, %r986, 1;
	shl.b32 	%r593, %r986, 2;
	add.s32 	%r594, %r4, %r593;
	st.shared.u32 	[%r594+4], %r1002;
	mov.u32 	%r986, %r191;
$L__BB2_146:
	ld.shared.u32 	%r595, [%r190+4];
	setp.lt.s32 	%p108, %r595, 0;
	@%p108 bra 	$L__BB2_148;
	add.s32 	%r596, %r1002, 1;
	add.s32 	%r193, %r986, 1;
	shl.b32 	%r597, %r986, 2;
	add.s32 	%r598, %r4, %r597;
	st.shared.u32 	[%r598+4], %r596;
	mov.u32 	%r986, %r193;
$L__BB2_148:
	add.s32 	%r1002, %r1002, 2;
$L__BB2_149:
	and.b32  	%r599, %r350, 1;
	setp.eq.b32 	%p109, %r599, 1;
	not.pred 	%p110, %p109;
	@%p110 bra 	$L__BB2_152;
	shl.b32 	%r600, %r1002, 2;
	mov.u32 	%r601, _ZN8nvinfer125sparse_fipnn_shared_multi9smem_poolE;
	add.s32 	%r602, %r601, %r600;
	ld.shared.u32 	%r603, [%r602];
	setp.lt.s32 	%p111, %r603, 0;
	@%p111 bra 	$L__BB2_152;
	add.s32 	%r199, %r986, 1;
	shl.b32 	%r604, %r986, 2;
	add.s32 	%r605, %r4, %r604;
	st.shared.u32 	[%r605+4], %r1002;
	mov.u32 	%r986, %r199;
$L__BB2_152:
	st.shared.u32 	[%r5], %r986;
$L__BB2_153:
	bar.sync 	0;
	ld.shared.u32 	%r201, [%r5];
	setp.ge.s32 	%p112, %r7, %r201;
	@%p112 bra 	$L__BB2_256;
	add.s32 	%r202, %r14, %r8;
	add.s32 	%r203, %r15, -1;
	and.b32  	%r204, %r15, 7;
	and.b32  	%r205, %r15, 2147483640;
	and.b32  	%r206, %r15, 3;
	and.b32  	%r207, %r15, 1;
	mov.u32 	%r1010, %r7;
$L__BB2_155:
	setp.lt.s32 	%p113, %r15, 1;
	shl.b32 	%r606, %r1010, 2;
	add.s32 	%r607, %r4, %r606;
	ld.shared.u32 	%r209, [%r607+4];
	shl.b32 	%r608, %r209, 2;
	mov.u32 	%r609, _ZN8nvinfer125sparse_fipnn_shared_multi9smem_poolE;
	add.s32 	%r610, %r609, %r608;
	ld.shared.u32 	%r611, [%r610];
	mad.lo.s32 	%r612, %r209, %r209, %r209;
	shr.u32 	%r613, %r612, 31;
	add.s32 	%r614, %r612, %r613;
	shr.s32 	%r210, %r614, 1;
	mul.lo.s32 	%r211, %r611, %r350;
	mov.f32 	%f388, 0f00000000;
	@%p113 bra 	$L__BB2_197;
	setp.lt.u32 	%p114, %r203, 7;
	add.s32 	%r616, %r211, %r209;
	mad.lo.s32 	%r212, %r616, %r348, %r8;
	mad.lo.s32 	%r213, %r209, %r348, %r8;
	mov.f32 	%f388, 0f00000000;
	mov.b32 	%r1012, 0;
	@%p114 bra 	$L__BB2_175;
	mov.f32 	%f388, 0f00000000;
	mov.b32 	%r1014, 0;
$L__BB2_158:
	.pragma "nounroll";
	mul.lo.s32 	%r229, %r1014, %r10;
	add.s32 	%r230, %r202, %r229;
	setp.ge.u32 	%p115, %r230, %r347;
	mov.f32 	%f372, 0f00000000;
	mov.f32 	%f373, %f372;
	@%p115 bra 	$L__BB2_160;
	add.s32 	%r618, %r212, %r229;
	shl.b32 	%r619, %r618, 2;
	add.s32 	%r620, %r5, %r619;
	ld.shared.f32 	%f372, [%r620+4];
	add.s32 	%r621, %r213, %r229;
	shl.b32 	%r622, %r621, 2;
	add.s32 	%r623, %r24, %r622;
	ld.shared.f32 	%f373, [%r623+4];
$L__BB2_160:
	mul.f32 	%f220, %f372, %f372;
	sub.f32 	%f221, %f220, %f373;
	fma.rn.f32 	%f47, %f221, 0f3F000000, %f388;
	add.s32 	%r231, %r229, %r10;
	add.s32 	%r232, %r230, %r10;
	setp.ge.u32 	%p116, %r232, %r347;
	mov.f32 	%f374, 0f00000000;
	mov.f32 	%f375, %f374;
	@%p116 bra 	$L__BB2_162;
	add.s32 	%r624, %r212, %r231;
	shl.b32 	%r625, %r624, 2;
	add.s32 	%r626, %r5, %r625;
	ld.shared.f32 	%f374, [%r626+4];
	add.s32 	%r627, %r213, %r231;
	shl.b32 	%r628, %r627, 2;
	add.s32 	%r629, %r24, %r628;
	ld.shared.f32 	%f375, [%r629+4];
$L__BB2_162:
	mul.f32 	%f223, %f374, %f374;
	sub.f32 	%f224, %f223, %f375;
	fma.rn.f32 	%f52, %f224, 0f3F000000, %f47;
	add.s32 	%r233, %r231, %r10;
	add.s32 	%r234, %r232, %r10;
	setp.ge.u32 	%p117, %r234, %r347;
	mov.f32 	%f376, 0f00000000;
	mov.f32 	%f377, %f376;
	@%p117 bra 	$L__BB2_164;
	add.s32 	%r630, %r212, %r233;
	shl.b32 	%r631, %r630, 2;
	add.s32 	%r632, %r5, %r631;
	ld.shared.f32 	%f376, [%r632+4];
	add.s32 	%r633, %r213, %r233;
	shl.b32 	%r634, %r633, 2;
	add.s32 	%r635, %r24, %r634;
	ld.shared.f32 	%f377, [%r635+4];
$L__BB2_164:
	mul.f32 	%f226, %f376, %f376;
	sub.f32 	%f227, %f226, %f377;
	fma.rn.f32 	%f57, %f227, 0f3F000000, %f52;
	add.s32 	%r235, %r233, %r10;
	add.s32 	%r236, %r234, %r10;
	setp.ge.u32 	%p118, %r236, %r347;
	mov.f32 	%f378, 0f00000000;
	mov.f32 	%f379, %f378;
	@%p118 bra 	$L__BB2_166;
	add.s32 	%r636, %r212, %r235;
	shl.b32 	%r637, %r636, 2;
	add.s32 	%r638, %r5, %r637;
	ld.shared.f32 	%f378, [%r638+4];
	add.s32 	%r639, %r213, %r235;
	shl.b32 	%r640, %r639, 2;
	add.s32 	%r641, %r24, %r640;
	ld.shared.f32 	%f379, [%r641+4];
$L__BB2_166:
	mul.f32 	%f229, %f378, %f378;
	sub.f32 	%f230, %f229, %f379;
	fma.rn.f32 	%f62, %f230, 0f3F000000, %f57;
	add.s32 	%r237, %r235, %r10;
	add.s32 	%r238, %r236, %r10;
	setp.ge.u32 	%p119, %r238, %r347;
	mov.f32 	%f380, 0f00000000;
	mov.f32 	%f381, %f380;
	@%p119 bra 	$L__BB2_168;
	add.s32 	%r642, %r212, %r237;
	shl.b32 	%r643, %r642, 2;
	add.s32 	%r644, %r5, %r643;
	ld.shared.f32 	%f380, [%r644+4];
	add.s32 	%r645, %r213, %r237;
	shl.b32 	%r646, %r645, 2;
	add.s32 	%r647, %r24, %r646;
	ld.shared.f32 	%f381, [%r647+4];
$L__BB2_168:
	mul.f32 	%f232, %f380, %f380;
	sub.f32 	%f233, %f232, %f381;
	fma.rn.f32 	%f67, %f233, 0f3F000000, %f62;
	add.s32 	%r239, %r237, %r10;
	add.s32 	%r240, %r238, %r10;
	setp.ge.u32 	%p120, %r240, %r347;
	mov.f32 	%f382, 0f00000000;
	mov.f32 	%f383, %f382;
	@%p120 bra 	$L__BB2_170;
	add.s32 	%r648, %r212, %r239;
	shl.b32 	%r649, %r648, 2;
	add.s32 	%r650, %r5, %r649;
	ld.shared.f32 	%f382, [%r650+4];
	add.s32 	%r651, %r213, %r239;
	shl.b32 	%r652, %r651, 2;
	add.s32 	%r653, %r24, %r652;
	ld.shared.f32 	%f383, [%r653+4];
$L__BB2_170:
	mul.f32 	%f235, %f382, %f382;
	sub.f32 	%f236, %f235, %f383;
	fma.rn.f32 	%f72, %f236, 0f3F000000, %f67;
	add.s32 	%r241, %r239, %r10;
	add.s32 	%r242, %r240, %r10;
	setp.ge.u32 	%p121, %r242, %r347;
	mov.f32 	%f384, 0f00000000;
	mov.f32 	%f385, %f384;
	@%p121 bra 	$L__BB2_172;
	add.s32 	%r654, %r212, %r241;
	shl.b32 	%r655, %r654, 2;
	add.s32 	%r656, %r5, %r655;
	ld.shared.f32 	%f384, [%r656+4];
	add.s32 	%r657, %r213, %r241;
	shl.b32 	%r658, %r657, 2;
	add.s32 	%r659, %r24, %r658;
	ld.shared.f32 	%f385, [%r659+4];
$L__BB2_172:
	mul.f32 	%f238, %f384, %f384;
	sub.f32 	%f239, %f238, %f385;
	fma.rn.f32 	%f77, %f239, 0f3F000000, %f72;
	add.s32 	%r660, %r242, %r10;
	setp.ge.u32 	%p122, %r660, %r347;
	mov.f32 	%f386, 0f00000000;
	mov.f32 	%f387, %f386;
	@%p122 bra 	$L__BB2_174;
	add.s32 	%r661, %r241, %r10;
	add.s32 	%r662, %r212, %r661;
	shl.b32 	%r663, %r662, 2;
	add.s32 	%r664, %r5, %r663;
	ld.shared.f32 	%f386, [%r664+4];
	add.s32 	%r665, %r213, %r661;
	shl.b32 	%r666, %r665, 2;
	add.s32 	%r667, %r24, %r666;
	ld.shared.f32 	%f387, [%r667+4];
$L__BB2_174:
	mul.f32 	%f240, %f386, %f386;
	sub.f32 	%f241, %f240, %f387;
	fma.rn.f32 	%f388, %f241, 0f3F000000, %f77;
	add.s32 	%r1014, %r1014, 8;
	setp.eq.s32 	%p123, %r1014, %r205;
	mov.u32 	%r1012, %r205;
	@%p123 bra 	$L__BB2_175;
	bra.uni 	$L__BB2_158;
$L__BB2_175:
	setp.eq.s32 	%p124, %r204, 0;
	@%p124 bra 	$L__BB2_197;
	setp.lt.u32 	%p125, %r204, 4;
	@%p125 bra 	$L__BB2_186;
	mul.lo.s32 	%r215, %r1012, %r10;
	add.s32 	%r216, %r202, %r215;
	setp.ge.u32 	%p126, %r216, %r347;
	mov.f32 	%f353, 0f00000000;
	mov.f32 	%f354, %f353;
	@%p126 bra 	$L__BB2_179;
	add.s32 	%r668, %r212, %r215;
	shl.b32 	%r669, %r668, 2;
	add.s32 	%r670, %r5, %r669;
	ld.shared.f32 	%f353, [%r670+4];
	add.s32 	%r671, %r213, %r215;
	shl.b32 	%r672, %r671, 2;
	add.s32 	%r673, %r24, %r672;
	ld.shared.f32 	%f354, [%r673+4];
$L__BB2_179:
	mul.f32 	%f245, %f353, %f353;
	sub.f32 	%f246, %f245, %f354;
	fma.rn.f32 	%f7, %f246, 0f3F000000, %f388;
	add.s32 	%r217, %r215, %r10;
	add.s32 	%r218, %r216, %r10;
	setp.ge.u32 	%p127, %r218, %r347;
	mov.f32 	%f355, 0f00000000;
	mov.f32 	%f356, %f355;
	@%p127 bra 	$L__BB2_181;
	add.s32 	%r674, %r212, %r217;
	shl.b32 	%r675, %r674, 2;
	add.s32 	%r676, %r5, %r675;
	ld.shared.f32 	%f355, [%r676+4];
	add.s32 	%r677, %r213, %r217;
	shl.b32 	%r678, %r677, 2;
	add.s32 	%r679, %r24, %r678;
	ld.shared.f32 	%f356, [%r679+4];
$L__BB2_181:
	mul.f32 	%f248, %f355, %f355;
	sub.f32 	%f249, %f248, %f356;
	fma.rn.f32 	%f12, %f249, 0f3F000000, %f7;
	add.s32 	%r219, %r217, %r10;
	add.s32 	%r220, %r218, %r10;
	setp.ge.u32 	%p128, %r220, %r347;
	mov.f32 	%f357, 0f00000000;
	mov.f32 	%f358, %f357;
	@%p128 bra 	$L__BB2_183;
	add.s32 	%r680, %r212, %r219;
	shl.b32 	%r681, %r680, 2;
	add.s32 	%r682, %r5, %r681;
	ld.shared.f32 	%f357, [%r682+4];
	add.s32 	%r683, %r213, %r219;
	shl.b32 	%r684, %r683, 2;
	add.s32 	%r685, %r24, %r684;
	ld.shared.f32 	%f358, [%r685+4];
$L__BB2_183:
	mul.f32 	%f251, %f357, %f357;
	sub.f32 	%f252, %f251, %f358;
	fma.rn.f32 	%f17, %f252, 0f3F000000, %f12;
	add.s32 	%r686, %r220, %r10;
	setp.ge.u32 	%p129, %r686, %r347;
	mov.f32 	%f359, 0f00000000;
	mov.f32 	%f360, %f359;
	@%p129 bra 	$L__BB2_185;
	add.s32 	%r687, %r219, %r10;
	add.s32 	%r688, %r212, %r687;
	shl.b32 	%r689, %r688, 2;
	add.s32 	%r690, %r5, %r689;
	ld.shared.f32 	%f359, [%r690+4];
	add.s32 	%r691, %r213, %r687;
	shl.b32 	%r692, %r691, 2;
	add.s32 	%r693, %r24, %r692;
	ld.shared.f32 	%f360, [%r693+4];
$L__BB2_185:
	mul.f32 	%f253, %f359, %f359;
	sub.f32 	%f254, %f253, %f360;
	fma.rn.f32 	%f388, %f254, 0f3F000000, %f17;
	add.s32 	%r1012, %r1012, 4;
$L__BB2_186:
	setp.eq.s32 	%p130, %r206, 0;
	@%p130 bra 	$L__BB2_197;
	setp.eq.s32 	%p131, %r206, 1;
	@%p131 bra 	$L__BB2_193;
	mul.lo.s32 	%r223, %r1012, %r10;
	add.s32 	%r224, %r202, %r223;
	setp.ge.u32 	%p132, %r224, %r347;
	mov.f32 	%f363, 0f00000000;
	mov.f32 	%f364, %f363;
	@%p132 bra 	$L__BB2_190;
	add.s32 	%r694, %r212, %r223;
	shl.b32 	%r695, %r694, 2;
	add.s32 	%r696, %r5, %r695;
	ld.shared.f32 	%f363, [%r696+4];
	add.s32 	%r697, %r213, %r223;
	shl.b32 	%r698, %r697, 2;
	add.s32 	%r699, %r24, %r698;
	ld.shared.f32 	%f364, [%r699+4];
$L__BB2_190:
	mul.f32 	%f258, %f363, %f363;
	sub.f32 	%f259, %f258, %f364;
	fma.rn.f32 	%f29, %f259, 0f3F000000, %f388;
	add.s32 	%r700, %r224, %r10;
	setp.ge.u32 	%p133, %r700, %r347;
	mov.f32 	%f365, 0f00000000;
	mov.f32 	%f366, %f365;
	@%p133 bra 	$L__BB2_192;
	add.s32 	%r701, %r223, %r10;
	add.s32 	%r702, %r212, %r701;
	shl.b32 	%r703, %r702, 2;
	add.s32 	%r704, %r5, %r703;
	ld.shared.f32 	%f365, [%r704+4];
	add.s32 	%r705, %r213, %r701;
	shl.b32 	%r706, %r705, 2;
	add.s32 	%r707, %r24, %r706;
	ld.shared.f32 	%f366, [%r707+4];
$L__BB2_192:
	mul.f32 	%f260, %f365, %f365;
	sub.f32 	%f261, %f260, %f366;
	fma.rn.f32 	%f388, %f261, 0f3F000000, %f29;
	add.s32 	%r1012, %r1012, 2;
$L__BB2_193:
	setp.eq.s32 	%p134, %r207, 0;
	@%p134 bra 	$L__BB2_197;
	mul.lo.s32 	%r227, %r1012, %r10;
	add.s32 	%r708, %r202, %r227;
	setp.ge.u32 	%p135, %r708, %r347;
	mov.f32 	%f369, 0f00000000;
	mov.f32 	%f370, %f369;
	@%p135 bra 	$L__BB2_196;
	add.s32 	%r709, %r212, %r227;
	shl.b32 	%r710, %r709, 2;
	add.s32 	%r711, %r5, %r710;
	ld.shared.f32 	%f369, [%r711+4];
	add.s32 	%r712, %r213, %r227;
	shl.b32 	%r713, %r712, 2;
	add.s32 	%r714, %r24, %r713;
	ld.shared.f32 	%f370, [%r714+4];
$L__BB2_196:
	mul.f32 	%f263, %f369, %f369;
	sub.f32 	%f264, %f263, %f370;
	fma.rn.f32 	%f388, %f264, 0f3F000000, %f388;
$L__BB2_197:
	setp.ne.s32 	%p136, %r8, 0;
	mov.b32 	%r715, %f388;
	shfl.sync.bfly.b32	%r716|%p137, %r715, 1, 31, -1;
	mov.b32 	%f265, %r716;
	add.f32 	%f266, %f388, %f265;
	mov.b32 	%r717, %f266;
	shfl.sync.bfly.b32	%r718|%p138, %r717, 2, 31, -1;
	mov.b32 	%f267, %r718;
	add.f32 	%f268, %f266, %f267;
	mov.b32 	%r719, %f268;
	shfl.sync.bfly.b32	%r720|%p139, %r719, 4, 31, -1;
	mov.b32 	%f269, %r720;
	add.f32 	%f270, %f268, %f269;
	mov.b32 	%r721, %f270;
	shfl.sync.bfly.b32	%r722|%p140, %r721, 8, 31, -1;
	mov.b32 	%f271, %r722;
	add.f32 	%f272, %f270, %f271;
	mov.b32 	%r723, %f272;
	shfl.sync.bfly.b32	%r724|%p141, %r723, 16, 31, -1;
	mov.b32 	%f273, %r724;
	add.f32 	%f84, %f272, %f273;
	@%p136 bra 	$L__BB2_199;
	add.s32 	%r725, %r210, %r209;
	shl.b32 	%r726, %r725, 2;
	add.s32 	%r727, %r25, %r726;
	st.shared.f32 	[%r727+4], %f84;
$L__BB2_199:
	setp.lt.s32 	%p142, %r1010, 1;
	@%p142 bra 	$L__BB2_255;
	mov.b32 	%r1015, 0;
$L__BB2_201:
	shl.b32 	%r729, %r1015, 2;
	add.s32 	%r730, %r4, %r729;
	ld.shared.u32 	%r245, [%r730+4];
	mov.f32 	%f411, 0f00000000;
	@%p113 bra 	$L__BB2_252;
	shl.b32 	%r732, %r245, 2;
	mov.u32 	%r733, _ZN8nvinfer125sparse_fipnn_shared_multi9smem_poolE;
	add.s32 	%r734, %r733, %r732;
	ld.shared.u32 	%r735, [%r734];
	setp.lt.u32 	%p144, %r203, 7;
	add.s32 	%r736, %r245, %r211;
	mad.lo.s32 	%r246, %r736, %r348, %r8;
	mad.lo.s32 	%r737, %r735, %r350, %r209;
	mad.lo.s32 	%r247, %r737, %r348, %r8;
	mov.f32 	%f411, 0f00000000;
	mov.b32 	%r1017, 0;
	@%p144 bra 	$L__BB2_230;
	mov.f32 	%f411, 0f00000000;
	mov.b32 	%r1019, 0;
$L__BB2_204:
	.pragma "nounroll";
	mul.lo.s32 	%r263, %r1019, %r10;
	add.s32 	%r264, %r202, %r263;
	setp.ge.u32 	%p145, %r264, %r347;
	mov.f32 	%f403, 0f00000000;
	@%p145 bra 	$L__BB2_206;
	add.s32 	%r739, %r246, %r263;
	shl.b32 	%r740, %r739, 2;
	add.s32 	%r741, %r5, %r740;
	ld.shared.f32 	%f279, [%r741+4];
	add.s32 	%r742, %r247, %r263;
	shl.b32 	%r743, %r742, 2;
	add.s32 	%r744, %r5, %r743;
	ld.shared.f32 	%f280, [%r744+4];
	mul.f32 	%f403, %f279, %f280;
$L__BB2_206:
	add.f32 	%f115, %f411, %f403;
	add.s32 	%r265, %r263, %r10;
	add.s32 	%r266, %r264, %r10;
	setp.ge.u32 	%p146, %r266, %r347;
	mov.f32 	%f404, 0f00000000;
	@%p146 bra 	$L__BB2_208;
	add.s32 	%r745, %r246, %r265;
	shl.b32 	%r746, %r745, 2;
	add.s32 	%r747, %r5, %r746;
	ld.shared.f32 	%f282, [%r747+4];
	add.s32 	%r748, %r247, %r265;
	shl.b32 	%r749, %r748, 2;
	add.s32 	%r750, %r5, %r749;
	ld.shared.f32 	%f283, [%r750+4];
	mul.f32 	%f404, %f282, %f283;
$L__BB2_208:
	add.f32 	%f118, %f115, %f404;
	add.s32 	%r267, %r265, %r10;
	add.s32 	%r268, %r266, %r10;
	setp.ge.u32 	%p147, %r268, %r347;
	mov.f32 	%f405, 0f00000000;
	@%p147 bra 	$L__BB2_210;
	add.s32 	%r751, %r246, %r267;
	shl.b32 	%r752, %r751, 2;
	add.s32 	%r753, %r5, %r752;
	ld.shared.f32 	%f285, [%r753+4];
	add.s32 	%r754, %r247, %r267;
	shl.b32 	%r755, %r754, 2;
	add.s32 	%r756, %r5, %r755;
	ld.shared.f32 	%f286, [%r756+4];
	mul.f32 	%f405, %f285, %f286;
$L__BB2_210:
	add.f32 	%f121, %f118, %f405;
	add.s32 	%r269, %r267, %r10;
	add.s32 	%r270, %r268, %r10;
	setp.ge.u32 	%p148, %r270, %r347;
	mov.f32 	%f406, 0f00000000;
	@%p148 bra 	$L__BB2_212;
	add.s32 	%r757, %r246, %r269;
	shl.b32 	%r758, %r757, 2;
	add.s32 	%r759, %r5, %r758;
	ld.shared.f32 	%f288, [%r759+4];
	add.s32 	%r760, %r247, %r269;
	shl.b32 	%r761, %r760, 2;
	add.s32 	%r762, %r5, %r761;
	ld.shared.f32 	%f289, [%r762+4];
	mul.f32 	%f406, %f288, %f289;
$L__BB2_212:
	add.f32 	%f124, %f121, %f406;
	add.s32 	%r271, %r269, %r10;
	add.s32 	%r272, %r270, %r10;
	setp.ge.u32 	%p149, %r272, %r347;
	mov.f32 	%f407, 0f00000000;
	@%p149 bra 	$L__BB2_214;
	add.s32 	%r763, %r246, %r271;
	shl.b32 	%r764, %r763, 2;
	add.s32 	%r765, %r5, %r764;
	ld.shared.f32 	%f291, [%r765+4];
	add.s32 	%r766, %r247, %r271;
	shl.b32 	%r767, %r766, 2;
	add.s32 	%r768, %r5, %r767;
	ld.shared.f32 	%f292, [%r768+4];
	mul.f32 	%f407, %f291, %f292;
$L__BB2_214:
	add.f32 	%f127, %f124, %f407;
	add.s32 	%r273, %r271, %r10;
	add.s32 	%r274, %r272, %r10;
	setp.ge.u32 	%p150, %r274, %r347;
	mov.f32 	%f408, 0f00000000;
	@%p150 bra 	$L__BB2_216;
	add.s32 	%r769, %r246, %r273;
	shl.b32 	%r770, %r769, 2;
	add.s32 	%r771, %r5, %r770;
	ld.shared.f32 	%f294, [%r771+4];
	add.s32 	%r772, %r247, %r273;
	shl.b32 	%r773, %r772, 2;
	add.s32 	%r774, %r5, %r773;
	ld.shared.f32 	%f295, [%r774+4];
	mul.f32 	%f408, %f294, %f295;
$L__BB2_216:
	add.f32 	%f130, %f127, %f408;
	add.s32 	%r275, %r273, %r10;
	add.s32 	%r276, %r274, %r10;
	setp.ge.u32 	%p151, %r276, %r347;
	mov.f32 	%f409, 0f00000000;
	@%p151 bra 	$L__BB2_218;
	add.s32 	%r775, %r246, %r275;
	shl.b32 	%r776, %r775, 2;
	add.s32 	%r777, %r5, %r776;
	ld.shared.f32 	%f297, [%r777+4];
	add.s32 	%r778, %r247, %r275;
	shl.b32 	%r779, %r778, 2;
	add.s32 	%r780, %r5, %r779;
	ld.shared.f32 	%f298, [%r780+4];
	mul.f32 	%f409, %f297, %f298;
$L__BB2_218:
	add.f32 	%f133, %f130, %f409;
	add.s32 	%r781, %r276, %r10;
	setp.ge.u32 	%p152, %r781, %r347;
	mov.f32 	%f410, 0f00000000;
	@%p152 bra 	$L__BB2_229;
	add.s32 	%r782, %r275, %r10;
	add.s32 	%r783, %r246, %r782;
	shl.b32 	%r784, %r783, 2;
	add.s32 	%r785, %r5, %r784;
	ld.shared.f32 	%f300, [%r785+4];
	add.s32 	%r786, %r247, %r782;
	shl.b32 	%r787, %r786, 2;
	add.s32 	%r788, %r5, %r787;
	ld.shared.f32 	%f301, [%r788+4];
	mul.f32 	%f410, %f300, %f301;
	bra.uni 	$L__BB2_229;
$L__BB2_220:
	shl.b32 	%r390, %r964, 2;
	add.s32 	%r34, %r5, %r390;
	mov.b32 	%r391, 0;
	st.shared.u32 	[%r34+4], %r391;
	setp.ge.u32 	%p7, %r964, %r350;
	@%p7 bra 	$L__BB2_222;
	add.s32 	%r394, %r371, %r390;
	mov.b32 	%r395, -1;
	st.shared.u32 	[%r394], %r395;
$L__BB2_222:
	add.s32 	%r35, %r964, %r12;
	shl.b32 	%r36, %r12, 2;
	add.s32 	%r37, %r34, %r36;
	mov.b32 	%r396, 0;
	st.shared.u32 	[%r37+4], %r396;
	setp.ge.u32 	%p8, %r35, %r350;
	@%p8 bra 	$L__BB2_224;
	shl.b32 	%r397, %r35, 2;
	add.s32 	%r399, %r371, %r397;
	mov.b32 	%r400, -1;
	st.shared.u32 	[%r399], %r400;
$L__BB2_224:
	add.s32 	%r38, %r35, %r12;
	add.s32 	%r39, %r37, %r36;
	mov.b32 	%r401, 0;
	st.shared.u32 	[%r39+4], %r401;
	setp.ge.u32 	%p9, %r38, %r350;
	@%p9 bra 	$L__BB2_226;
	shl.b32 	%r402, %r38, 2;
	add.s32 	%r404, %r371, %r402;
	mov.b32 	%r405, -1;
	st.shared.u32 	[%r404], %r405;
$L__BB2_226:
	add.s32 	%r40, %r38, %r12;
	add.s32 	%r406, %r39, %r36;
	mov.b32 	%r407, 0;
	st.shared.u32 	[%r406+4], %r407;
	setp.ge.u32 	%p10, %r40, %r350;
	@%p10 bra 	$L__BB2_228;
	shl.b32 	%r408, %r40, 2;
	add.s32 	%r410, %r371, %r408;
	mov.b32 	%r411, -1;
	st.shared.u32 	[%r410], %r411;
$L__BB2_228:
	add.s32 	%r964, %r40, %r12;
	setp.lt.u32 	%p11, %r964, %r351;
	@%p11 bra 	$L__BB2_220;
	bra.uni 	$L__BB2_7;
$L__BB2_229:
	add.f32 	%f411, %f133, %f410;
	add.s32 	%r1019, %r1019, 8;
	setp.eq.s32 	%p153, %r1019, %r205;
	mov.u32 	%r1017, %r205;
	@%p153 bra 	$L__BB2_230;
	bra.uni 	$L__BB2_204;
$L__BB2_230:
	setp.eq.s32 	%p154, %r204, 0;
	@%p154 bra 	$L__BB2_252;
	setp.lt.u32 	%p155, %r204, 4;
	@%p155 bra 	$L__BB2_241;
	mul.lo.s32 	%r249, %r1017, %r10;
	add.s32 	%r250, %r202, %r249;
	setp.ge.u32 	%p156, %r250, %r347;
	mov.f32 	%f391, 0f00000000;
	@%p156 bra 	$L__BB2_234;
	add.s32 	%r789, %r246, %r249;
	shl.b32 	%r790, %r789, 2;
	add.s32 	%r791, %r5, %r790;
	ld.shared.f32 	%f304, [%r791+4];
	add.s32 	%r792, %r247, %r249;
	shl.b32 	%r793, %r792, 2;
	add.s32 	%r794, %r5, %r793;
	ld.shared.f32 	%f305, [%r794+4];
	mul.f32 	%f391, %f304, %f305;
$L__BB2_234:
	add.f32 	%f89, %f411, %f391;
	add.s32 	%r251, %r249, %r10;
	add.s32 	%r252, %r250, %r10;
	setp.ge.u32 	%p157, %r252, %r347;
	mov.f32 	%f392, 0f00000000;
	@%p157 bra 	$L__BB2_236;
	add.s32 	%r795, %r246, %r251;
	shl.b32 	%r796, %r795, 2;
	add.s32 	%r797, %r5, %r796;
	ld.shared.f32 	%f307, [%r797+4];
	add.s32 	%r798, %r247, %r251;
	shl.b32 	%r799, %r798, 2;
	add.s32 	%r800, %r5, %r799;
	ld.shared.f32 	%f308, [%r800+4];
	mul.f32 	%f392, %f307, %f308;
$L__BB2_236:
	add.f32 	%f92, %f89, %f392;
	add.s32 	%r253, %r251, %r10;
	add.s32 	%r254, %r252, %r10;
	setp.ge.u32 	%p158, %r254, %r347;
	mov.f32 	%f393, 0f00000000;
	@%p158 bra 	$L__BB2_238;
	add.s32 	%r801, %r246, %r253;
	shl.b32 	%r802, %r801, 2;
	add.s32 	%r803, %r5, %r802;
	ld.shared.f32 	%f310, [%r803+4];
	add.s32 	%r804, %r247, %r253;
	shl.b32 	%r805, %r804, 2;
	add.s32 	%r806, %r5, %r805;
	ld.shared.f32 	%f311, [%r806+4];
	mul.f32 	%f393, %f310, %f311;
$L__BB2_238:
	add.f32 	%f95, %f92, %f393;
	add.s32 	%r807, %r254, %r10;
	setp.ge.u32 	%p159, %r807, %r347;
	mov.f32 	%f394, 0f00000000;
	@%p159 bra 	$L__BB2_240;
	add.s32 	%r808, %r253, %r10;
	add.s32 	%r809, %r246, %r808;
	shl.b32 	%r810, %r809, 2;
	add.s32 	%r811, %r5, %r810;
	ld.shared.f32 	%f313, [%r811+4];
	add.s32 	%r812, %r247, %r808;
	shl.b32 	%r813, %r812, 2;
	add.s32 	%r814, %r5, %r813;
	ld.shared.f32 	%f314, [%r814+4];
	mul.f32 	%f394, %f313, %f314;
$L__BB2_240:
	add.f32 	%f411, %f95, %f394;
	add.s32 	%r1017, %r1017, 4;
$L__BB2_241:
	setp.eq.s32 	%p160, %r206, 0;
	@%p160 bra 	$L__BB2_252;
	setp.eq.s32 	%p161, %r206, 1;
	@%p161 bra 	$L__BB2_248;
	mul.lo.s32 	%r257, %r1017, %r10;
	add.s32 	%r258, %r202, %r257;
	setp.ge.u32 	%p162, %r258, %r347;
	mov.f32 	%f397, 0f00000000;
	@%p162 bra 	$L__BB2_245;
	add.s32 	%r815, %r246, %r257;
	shl.b32 	%r816, %r815, 2;
	add.s32 	%r817, %r5, %r816;
	ld.shared.f32 	%f317, [%r817+4];
	add.s32 	%r818, %r247, %r257;
	shl.b32 	%r819, %r818, 2;
	add.s32 	%r820, %r5, %r819;
	ld.shared.f32 	%f318, [%r820+4];
	mul.f32 	%f397, %f317, %f318;
$L__BB2_245:
	add.f32 	%f103, %f411, %f397;
	add.s32 	%r821, %r258, %r10;
	setp.ge.u32 	%p163, %r821, %r347;
	mov.f32 	%f398, 0f00000000;
	@%p163 bra 	$L__BB2_247;
	add.s32 	%r822, %r257, %r10;
	add.s32 	%r823, %r246, %r822;
	shl.b32 	%r824, %r823, 2;
	add.s32 	%r825, %r5, %r824;
	ld.shared.f32 	%f320, [%r825+4];
	add.s32 	%r826, %r247, %r822;
	shl.b32 	%r827, %r826, 2;
	add.s32 	%r828, %r5, %r827;
	ld.shared.f32 	%f321, [%r828+4];
	mul.f32 	%f398, %f320, %f321;
$L__BB2_247:
	add.f32 	%f411, %f103, %f398;
	add.s32 	%r1017, %r1017, 2;
$L__BB2_248:
	setp.eq.s32 	%p164, %r207, 0;
	@%p164 bra 	$L__BB2_252;
	mul.lo.s32 	%r261, %r1017, %r10;
	add.s32 	%r829, %r202, %r261;
	setp.ge.u32 	%p165, %r829, %r347;
	mov.f32 	%f401, 0f00000000;
	@%p165 bra 	$L__BB2_251;
	add.s32 	%r830, %r246, %r261;
	shl.b32 	%r831, %r830, 2;
	add.s32 	%r832, %r5, %r831;
	ld.shared.f32 	%f323, [%r832+4];
	add.s32 	%r833, %r247, %r261;
	shl.b32 	%r834, %r833, 2;
	add.s32 	%r835, %r5, %r834;
	ld.shared.f32 	%f324, [%r835+4];
	mul.f32 	%f401, %f323, %f324;
$L__BB2_251:
	add.f32 	%f411, %f411, %f401;
$L__BB2_252:
	setp.ne.s32 	%p166, %r8, 0;
	mov.b32 	%r836, %f411;
	shfl.sync.bfly.b32	%r837|%p167, %r836, 1, 31, -1;
	mov.b32 	%f325, %r837;
	add.f32 	%f326, %f411, %f325;
	mov.b32 	%r838, %f326;
	shfl.sync.bfly.b32	%r839|%p168, %r838, 2, 31, -1;
	mov.b32 	%f327, %r839;
	add.f32 	%f328, %f326, %f327;
	mov.b32 	%r840, %f328;
	shfl.sync.bfly.b32	%r841|%p169, %r840, 4, 31, -1;
	mov.b32 	%f329, %r841;
	add.f32 	%f330, %f328, %f329;
	mov.b32 	%r842, %f330;
	shfl.sync.bfly.b32	%r843|%p170, %r842, 8, 31, -1;
	mov.b32 	%f331, %r843;
	add.f32 	%f332, %f330, %f331;
	mov.b32 	%r844, %f332;
	shfl.sync.bfly.b32	%r845|%p171, %r844, 16, 31, -1;
	mov.b32 	%f333, %r845;
	add.f32 	%f138, %f332, %f333;
	@%p166 bra 	$L__BB2_254;
	add.s32 	%r846, %r245, %r210;
	shl.b32 	%r847, %r846, 2;
	add.s32 	%r848, %r25, %r847;
	st.shared.f32 	[%r848+4], %f138;
$L__BB2_254:
	add.s32 	%r1015, %r1015, 1;
	setp.ne.s32 	%p172, %r1015, %r1010;
	@%p172 bra 	$L__BB2_201;
$L__BB2_255:
	add.s32 	%r1010, %r1010, %r9;
	setp.lt.s32 	%p173, %r1010, %r201;
	@%p173 bra 	$L__BB2_155;
$L__BB2_256:
	bar.sync 	0;
	setp.ge.u32 	%p174, %r1039, %r2;
	@%p174 bra 	$L__BB2_261;
	ld.param.u32 	%r961, [_ZN8nvinfer125sparse_fipnn_shared_multi23ComputeCommonPartOutputIfEEvPKT_PKiPvS6_S6_jjjjjijjj_param_6];
	add.s32 	%r849, %r2, 16;
	mov.u32 	%r850, %ctaid.y;
	mul.lo.s32 	%r851, %r849, %r850;
	shl.b32 	%r852, %r851, 1;
	add.s32 	%r853, %r961, %r852;
	add.s32 	%r854, %r853, 31;
	cvt.u64.u32 	%rd112, %r854;
	shl.b64 	%rd113, %rd112, 2;
	and.b64  	%rd114, %rd113, 17179869056;
	add.s64 	%rd5, %rd1, %rd114;
	add.s32 	%r855, %r1039, %r12;
	max.u32 	%r856, %r855, %r2;
	setp.lt.u32 	%p175, %r855, %r2;
	selp.u32 	%r857, 1, 0, %p175;
	add.s32 	%r858, %r855, %r857;
	sub.s32 	%r859, %r856, %r858;
	div.u32 	%r860, %r859, %r12;
	add.s32 	%r280, %r860, %r857;
	and.b32  	%r861, %r280, 3;
	setp.eq.s32 	%p176, %r861, 3;
	mov.u32 	%r1022, %r1039;
	@%p176 bra 	$L__BB2_260;
	add.s32 	%r863, %r280, 1;
	and.b32  	%r281, %r863, 3;
	mov.b32 	%r1021, 0;
	mov.u32 	%r1022, %r1039;
$L__BB2_259:
	.pragma "nounroll";
	shl.b32 	%r864, %r1022, 2;
	mov.u32 	%r865, _ZN8nvinfer125sparse_fipnn_shared_multi9smem_poolE;
	add.s32 	%r866, %r865, %r864;
	ld.shared.u32 	%r867, [%r866];
	mul.wide.u32 	%rd115, %r1022, 4;
	add.s64 	%rd116, %rd5, %rd115;
	st.global.u32 	[%rd116], %r867;
	add.s32 	%r868, %r1022, %r2;
	shl.b32 	%r869, %r350, 2;
	add.s32 	%r870, %r866, %r869;
	ld.shared.u32 	%r871, [%r870+4];
	mul.wide.u32 	%rd117, %r868, 4;
	add.s64 	%rd118, %rd5, %rd117;
	st.global.u32 	[%rd118], %r871;
	add.s32 	%r1022, %r1022, %r12;
	add.s32 	%r1021, %r1021, 1;
	setp.ne.s32 	%p177, %r1021, %r281;
	@%p177 bra 	$L__BB2_259;
$L__BB2_260:
	setp.lt.u32 	%p178, %r280, 3;
	@%p178 bra 	$L__BB2_261;
	bra.uni 	$L__BB2_292;
$L__BB2_261:
	setp.ge.u32 	%p180, %r7, %r1;
	@%p180 bra 	$L__BB2_285;
	add.s32 	%r287, %r14, %r8;
	add.s32 	%r288, %r8, %r10;
	add.s32 	%r289, %r288, %r14;
	mov.u32 	%r1024, %r7;
$L__BB2_263:
	setp.lt.s32 	%p181, %r15, 1;
	@%p181 bra 	$L__BB2_284;
	add.s32 	%r900, %r15, -1;
	setp.lt.u32 	%p182, %r900, 3;
	mul.lo.s32 	%r293, %r1024, %r348;
	add.s32 	%r294, %r293, %r8;
	mul.lo.s32 	%r295, %r1024, %r347;
	mov.b32 	%r1038, 0;
	@%p182 bra 	$L__BB2_275;
	shl.b32 	%r901, %r350, 3;
	mov.u32 	%r902, _ZN8nvinfer125sparse_fipnn_shared_multi9smem_poolE;
	add.s32 	%r903, %r901, %r902;
	add.s32 	%r1036, %r903, 8;
	and.b32  	%r904, %r15, 2147483644;
	neg.s32 	%r1037, %r904;
	mul.lo.s32 	%r905, %r10, 3;
	add.s32 	%r906, %r8, %r905;
	add.s32 	%r907, %r906, %r293;
	shl.b32 	%r298, %r907, 2;
	add.s32 	%r1034, %r289, %r295;
	shl.b32 	%r908, %r10, 1;
	add.s32 	%r1033, %r287, %r908;
	add.s32 	%r1032, %r1033, %r295;
	add.s32 	%r1031, %r287, %r905;
	add.s32 	%r1030, %r1031, %r295;
	add.s32 	%r1029, %r287, %r295;
	mov.u32 	%r1028, %r287;
	mov.u32 	%r1035, %r289;
$L__BB2_266:
	.pragma "nounroll";
	setp.ge.u32 	%p183, %r1028, %r347;
	@%p183 bra 	$L__BB2_268;
	shl.b32 	%r909, %r294, 2;
	add.s32 	%r910, %r1036, %r909;
	ld.shared.f32 	%f334, [%r910];
	cvt.u64.u32 	%rd135, %r1029;
	add.s64 	%rd136, %rd135, %rd3;
	shl.b64 	%rd137, %rd136, 2;
	add.s64 	%rd138, %rd1, %rd137;
	st.global.f32 	[%rd138], %f334;
$L__BB2_268:
	setp.ge.u32 	%p184, %r1035, %r347;
	@%p184 bra 	$L__BB2_270;
	mad.lo.s32 	%r911, %r1024, %r348, %r288;
	shl.b32 	%r912, %r911, 2;
	add.s32 	%r913, %r1036, %r912;
	ld.shared.f32 	%f335, [%r913];
	cvt.u64.u32 	%rd139, %r1034;
	add.s64 	%rd140, %rd139, %rd3;
	shl.b64 	%rd141, %rd140, 2;
	add.s64 	%rd142, %rd1, %rd141;
	st.global.f32 	[%rd142], %f335;
$L__BB2_270:
	setp.ge.u32 	%p185, %r1033, %r347;
	@%p185 bra 	$L__BB2_272;
	shl.b32 	%r914, %r10, 1;
	add.s32 	%r915, %r8, %r914;
	mad.lo.s32 	%r916, %r1024, %r348, %r915;
	shl.b32 	%r917, %r916, 2;
	add.s32 	%r918, %r1036, %r917;
	ld.shared.f32 	%f336, [%r918];
	cvt.u64.u32 	%rd143, %r1032;
	add.s64 	%rd144, %rd143, %rd3;
	shl.b64 	%rd145, %rd144, 2;
	add.s64 	%rd146, %rd1, %rd145;
	st.global.f32 	[%rd146], %f336;
$L__BB2_272:
	setp.ge.u32 	%p186, %r1031, %r347;
	@%p186 bra 	$L__BB2_274;
	add.s32 	%r919, %r1036, %r298;
	ld.shared.f32 	%f337, [%r919];
	cvt.u64.u32 	%rd147, %r1030;
	add.s64 	%rd148, %rd147, %rd3;
	shl.b64 	%rd149, %rd148, 2;
	add.s64 	%rd150, %rd1, %rd149;
	st.global.f32 	[%rd150], %f337;
$L__BB2_274:
	and.b32  	%r1038, %r15, 2147483644;
	add.s32 	%r1037, %r1037, 4;
	shl.b32 	%r920, %r10, 4;
	add.s32 	%r1036, %r1036, %r920;
	shl.b32 	%r921, %r10, 2;
	add.s32 	%r1035, %r1035, %r921;
	add.s32 	%r1034, %r1034, %r921;
	add.s32 	%r1033, %r1033, %r921;
	add.s32 	%r1032, %r1032, %r921;
	add.s32 	%r1031, %r1031, %r921;
	add.s32 	%r1030, %r1030, %r921;
	add.s32 	%r1029, %r1029, %r921;
	add.s32 	%r1028, %r1028, %r921;
	setp.ne.s32 	%p187, %r1037, 0;
	@%p187 bra 	$L__BB2_266;
$L__BB2_275:
	and.b32  	%r337, %r15, 3;
	setp.eq.s32 	%p188, %r337, 0;
	@%p188 bra 	$L__BB2_284;
	mul.lo.s32 	%r338, %r1038, %r10;
	add.s32 	%r339, %r287, %r338;
	setp.ge.u32 	%p189, %r339, %r347;
	@%p189 bra 	$L__BB2_278;
	add.s32 	%r922, %r294, %r338;
	shl.b32 	%r923, %r922, 2;
	add.s32 	%r924, %r5, %r923;
	ld.shared.f32 	%f338, [%r924+4];
	add.s32 	%r925, %r339, %r295;
	cvt.u64.u32 	%rd151, %r925;
	add.s64 	%rd152, %rd151, %rd3;
	shl.b64 	%rd153, %rd152, 2;
	add.s64 	%rd154, %rd1, %rd153;
	st.global.f32 	[%rd154], %f338;
$L__BB2_278:
	setp.eq.s32 	%p190, %r337, 1;
	@%p190 bra 	$L__BB2_284;
	add.s32 	%r340, %r338, %r10;
	add.s32 	%r341, %r339, %r10;
	setp.ge.u32 	%p191, %r341, %r347;
	@%p191 bra 	$L__BB2_281;
	add.s32 	%r926, %r294, %r340;
	shl.b32 	%r927, %r926, 2;
	add.s32 	%r928, %r5, %r927;
	ld.shared.f32 	%f339, [%r928+4];
	add.s32 	%r929, %r341, %r295;
	cvt.u64.u32 	%rd155, %r929;
	add.s64 	%rd156, %rd155, %rd3;
	shl.b64 	%rd157, %rd156, 2;
	add.s64 	%rd158, %rd1, %rd157;
	st.global.f32 	[%rd158], %f339;
$L__BB2_281:
	setp.eq.s32 	%p192, %r337, 2;
	@%p192 bra 	$L__BB2_284;
	add.s32 	%r342, %r341, %r10;
	setp.ge.u32 	%p193, %r342, %r347;
	@%p193 bra 	$L__BB2_284;
	add.s32 	%r930, %r340, %r10;
	add.s32 	%r931, %r294, %r930;
	shl.b32 	%r932, %r931, 2;
	add.s32 	%r933, %r5, %r932;
	ld.shared.f32 	%f340, [%r933+4];
	add.s32 	%r934, %r342, %r295;
	cvt.u64.u32 	%rd159, %r934;
	add.s64 	%rd160, %rd159, %rd3;
	shl.b64 	%rd161, %rd160, 2;
	add.s64 	%rd162, %rd1, %rd161;
	st.global.f32 	[%rd162], %f340;
$L__BB2_284:
	add.s32 	%r1024, %r1024, %r9;
	setp.lt.u32 	%p194, %r1024, %r1;
	@%p194 bra 	$L__BB2_263;
$L__BB2_285:
	setp.ge.u32 	%p195, %r1039, %r352;
	@%p195 bra 	$L__BB2_291;
	add.s32 	%r935, %r1039, %r12;
	max.u32 	%r936, %r352, %r935;
	setp.lt.u32 	%p196, %r935, %r352;
	selp.u32 	%r937, 1, 0, %p196;
	add.s32 	%r938, %r935, %r937;
	sub.s32 	%r939, %r936, %r938;
	div.u32 	%r940, %r939, %r12;
	add.s32 	%r305, %r940, %r937;
	and.b32  	%r941, %r305, 3;
	setp.eq.s32 	%p197, %r941, 3;
	@%p197 bra 	$L__BB2_289;
	add.s32 	%r942, %r305, 1;
	and.b32  	%r943, %r942, 3;
	shl.b32 	%r944, %r349, 2;
	add.s32 	%r945, %r944, 4;
	mad.lo.s32 	%r946, %r348, %r945, 8;
	shl.b32 	%r947, %r1039, 2;
	mad.lo.s32 	%r948, %r350, %r946, %r947;
	mov.u32 	%r949, _ZN8nvinfer125sparse_fipnn_shared_multi9smem_poolE;
	add.s32 	%r950, %r948, %r949;
	add.s32 	%r1026, %r950, 8;
	shl.b32 	%r307, %r12, 2;
	mul.wide.u32 	%rd163, %r7, %r10;
	add.s64 	%rd164, %rd163, %rd4;
	cvt.u64.u32 	%rd165, %r8;
	add.s64 	%rd166, %rd164, %rd165;
	shl.b64 	%rd167, %rd166, 2;
	add.s64 	%rd185, %rd1, %rd167;
	mul.wide.u32 	%rd7, %r12, 4;
	neg.s32 	%r1025, %r943;
	mad.lo.s32 	%r951, %r9, %r943, %r7;
	mad.lo.s32 	%r1039, %r10, %r951, %r8;
$L__BB2_288:
	.pragma "nounroll";
	ld.shared.f32 	%f341, [%r1026];
	atom.global.add.f32 	%f342, [%rd185], %f341;
	add.s32 	%r1026, %r1026, %r307;
	add.s64 	%rd185, %rd185, %rd7;
	add.s32 	%r1025, %r1025, 1;
	setp.ne.s32 	%p198, %r1025, 0;
	@%p198 bra 	$L__BB2_288;
$L__BB2_289:
	setp.lt.u32 	%p199, %r305, 3;
	@%p199 bra 	$L__BB2_291;
$L__BB2_290:
	cvt.u64.u32 	%rd168, %r1039;
	add.s64 	%rd169, %rd4, %rd168;
	shl.b64 	%rd170, %rd169, 2;
	add.s64 	%rd171, %rd1, %rd170;
	shl.b32 	%r952, %r1039, 2;
	add.s32 	%r953, %r25, %r952;
	ld.shared.f32 	%f343, [%r953+4];
	atom.global.add.f32 	%f344, [%rd171], %f343;
	add.s32 	%r954, %r1039, %r12;
	cvt.u64.u32 	%rd172, %r954;
	add.s64 	%rd173, %rd4, %rd172;
	shl.b64 	%rd174, %rd173, 2;
	add.s64 	%rd175, %rd1, %rd174;
	shl.b32 	%r955, %r12, 2;
	add.s32 	%r956, %r953, %r955;
	ld.shared.f32 	%f345, [%r956+4];
	atom.global.add.f32 	%f346, [%rd175], %f345;
	add.s32 	%r957, %r954, %r12;
	cvt.u64.u32 	%rd176, %r957;
	add.s64 	%rd177, %rd4, %rd176;
	shl.b64 	%rd178, %rd177, 2;
	add.s64 	%rd179, %rd1, %rd178;
	add.s32 	%r958, %r956, %r955;
	ld.shared.f32 	%f347, [%r958+4];
	atom.global.add.f32 	%f348, [%rd179], %f347;
	add.s32 	%r959, %r957, %r12;
	cvt.u64.u32 	%rd180, %r959;
	add.s64 	%rd181, %rd4, %rd180;
	shl.b64 	%rd182, %rd181, 2;
	add.s64 	%rd183, %rd1, %rd182;
	add.s32 	%r960, %r958, %r955;
	ld.shared.f32 	%f349, [%r960+4];
	atom.global.add.f32 	%f350, [%rd183], %f349;
	add.s32 	%r1039, %r959, %r12;
	setp.lt.u32 	%p200, %r1039, %r352;
	@%p200 bra 	$L__BB2_290;
$L__BB2_291:
	ret;
$L__BB2_292:
	shl.b32 	%r872, %r1022, 2;
	mov.u32 	%r873, _ZN8nvinfer125sparse_fipnn_shared_multi9smem_poolE;
	add.s32 	%r874, %r873, %r872;
	ld.shared.u32 	%r875, [%r874];
	mul.wide.u32 	%rd119, %r1022, 4;
	add.s64 	%rd120, %rd5, %rd119;
	st.global.u32 	[%rd120], %r875;
	add.s32 	%r876, %r1022, %r2;
	shl.b32 	%r877, %r350, 2;
	add.s32 	%r878, %r874, %r877;
	ld.shared.u32 	%r879, [%r878+4];
	mul.wide.u32 	%rd121, %r876, 4;
	add.s64 	%rd122, %rd5, %rd121;
	st.global.u32 	[%rd122], %r879;
	add.s32 	%r880, %r1022, %r12;
	shl.b32 	%r881, %r12, 2;
	add.s32 	%r882, %r874, %r881;
	ld.shared.u32 	%r883, [%r882];
	mul.wide.u32 	%rd123, %r880, 4;
	add.s64 	%rd124, %rd5, %rd123;
	st.global.u32 	[%rd124], %r883;
	add.s32 	%r884, %r876, %r12;
	add.s32 	%r885, %r882, %r877;
	ld.shared.u32 	%r886, [%r885+4];
	mul.wide.u32 	%rd125, %r884, 4;
	add.s64 	%rd126, %rd5, %rd125;
	st.global.u32 	[%rd126], %r886;
	add.s32 	%r887, %r880, %r12;
	add.s32 	%r888, %r882, %r881;
	ld.shared.u32 	%r889, [%r888];
	mul.wide.u32 	%rd127, %r887, 4;
	add.s64 	%rd128, %rd5, %rd127;
	st.global.u32 	[%rd128], %r889;
	add.s32 	%r890, %r884, %r12;
	add.s32 	%r891, %r888, %r877;
	ld.shared.u32 	%r892, [%r891+4];
	mul.wide.u32 	%rd129, %r890, 4;
	add.s64 	%rd130, %rd5, %rd129;
	st.global.u32 	[%rd130], %r892;
	add.s32 	%r893, %r887, %r12;
	add.s32 	%r894, %r888, %r881;
	ld.shared.u32 	%r895, [%r894];
	mul.wide.u32 	%rd131, %r893, 4;
	add.s64 	%rd132, %rd5, %rd131;
	st.global.u32 	[%rd132], %r895;
	add.s32 	%r896, %r890, %r12;
	add.s32 	%r897, %r894, %r877;
	ld.shared.u32 	%r898, [%r897+4];
	mul.wide.u32 	%rd133, %r896, 4;
	add.s64 	%rd134, %rd5, %rd133;
	st.global.u32 	[%rd134], %r898;
	add.s32 	%r1022, %r893, %r12;
	setp.lt.u32 	%p179, %r1022, %r2;
	@%p179 bra 	$L__BB2_292;
	bra.uni 	$L__BB2_261;

}
	// .globl	_ZN8nvinfer125sparse_fipnn_shared_multi21SparseFIPNNGpuShareV2IfEEvPKT_PKiPvS6_S6_S6_jjjiiiiiPS2_
.visible .entry _ZN8nvinfer125sparse_fipnn_shared_multi21SparseFIPNNGpuShareV2IfEEvPKT_PKiPvS6_S6_S6_jjjiiiiiPS2_(
	.param .u64 .ptr .align 1 _ZN8nvinfer125sparse_fipnn_shared_multi21SparseFIPNNGpuShareV2IfEEvPKT_PKiPvS6_S6_S6_jjjiiiiiPS2__param_0,
	.param .u64 .ptr .align 1 _ZN8nvinfer125sparse_fipnn_shared_multi21SparseFIPNNGpuShareV2IfEEvPKT_PKiPvS6_S6_S6_jjjiiiiiPS2__param_1,
	.param .u64 .ptr .align 1 _ZN8nvinfer125sparse_fipnn_shared_multi21SparseFIPNNGpuShareV2IfEEvPKT_PKiPvS6_S6_S6_jjjiiiiiPS2__param_2,
	.param .u64 .ptr .align 1 _ZN8nvinfer125sparse_fipnn_shared_multi21SparseFIPNNGpuShareV2IfEEvPKT_PKiPvS6_S6_S6_jjjiiiiiPS2__param_3,
	.param .u64 .ptr .align 1 _ZN8nvinfer125sparse_fipnn_shared_multi21SparseFIPNNGpuShareV2IfEEvPKT_PKiPvS6_S6_S6_jjjiiiiiPS2__param_4,
	.param .u64 .ptr .align 1 _ZN8nvinfer125sparse_fipnn_shared_multi21SparseFIPNNGpuShareV2IfEEvPKT_PKiPvS6_S6_S6_jjjiiiiiPS2__param_5,
	.param .u32 _ZN8nvinfer125sparse_fipnn_shared_multi21SparseFIPNNGpuShareV2IfEEvPKT_PKiPvS6_S6_S6_jjjiiiiiPS2__param_6,
	.param .u32 _ZN8nvinfer125sparse_fipnn_shared_multi21SparseFIPNNGpuShareV2IfEEvPKT_PKiPvS6_S6_S6_jjjiiiiiPS2__param_7,
	.param .u32 _ZN8nvinfer125sparse_fipnn_shared_multi21SparseFIPNNGpuShareV2IfEEvPKT_PKiPvS6_S6_S6_jjjiiiiiPS2__param_8,
	.param .u32 _ZN8nvinfer125sparse_fipnn_shared_multi21SparseFIPNNGpuShareV2IfEEvPKT_PKiPvS6_S6_S6_jjjiiiiiPS2__param_9,
	.param .u32 _ZN8nvinfer125sparse_fipnn_shared_multi21SparseFIPNNGpuShareV2IfEEvPKT_PKiPvS6_S6_S6_jjjiiiiiPS2__param_10,
	.param .u32 _ZN8nvinfer125sparse_fipnn_shared_multi21SparseFIPNNGpuShareV2IfEEvPKT_PKiPvS6_S6_S6_jjjiiiiiPS2__param_11,
	.param .u32 _ZN8nvinfer125sparse_fipnn_shared_multi21SparseFIPNNGpuShareV2IfEEvPKT_PKiPvS6_S6_S6_jjjiiiiiPS2__param_12,
	.param .u32 _ZN8nvinfer125sparse_fipnn_shared_multi21SparseFIPNNGpuShareV2IfEEvPKT_PKiPvS6_S6_S6_jjjiiiiiPS2__param_13,
	.param .u64 .ptr .align 1 _ZN8nvinfer125sparse_fipnn_shared_multi21SparseFIPNNGpuShareV2IfEEvPKT_PKiPvS6_S6_S6_jjjiiiiiPS2__param_14
)
{
	.reg .pred 	%p<235>;
	.reg .b32 	%r<1107>;
	.reg .b32 	%f<512>;
	.reg .b64 	%rd<235>;

	ld.param.u64 	%rd11, [_ZN8nvinfer125sparse_fipnn_shared_multi21SparseFIPNNGpuShareV2IfEEvPKT_PKiPvS6_S6_S6_jjjiiiiiPS2__param_0];
	ld.param.u64 	%rd12, [_ZN8nvinfer125sparse_fipnn_shared_multi21SparseFIPNNGpuShareV2IfEEvPKT_PKiPvS6_S6_S6_jjjiiiiiPS2__param_1];
	ld.param.u64 	%rd16, [_ZN8nvinfer125sparse_fipnn_shared_multi21SparseFIPNNGpuShareV2IfEEvPKT_PKiPvS6_S6_S6_jjjiiiiiPS2__param_2];
	ld.param.u64 	%rd13, [_ZN8nvinfer125sparse_fipnn_shared_multi21SparseFIPNNGpuShareV2IfEEvPKT_PKiPvS6_S6_S6_jjjiiiiiPS2__param_3];
	ld.param.u64 	%rd14, [_ZN8nvinfer125sparse_fipnn_shared_multi21SparseFIPNNGpuShareV2IfEEvPKT_PKiPvS6_S6_S6_jjjiiiiiPS2__param_4];
	ld.param.u64 	%rd17, [_ZN8nvinfer125sparse_fipnn_shared_multi21SparseFIPNNGpuShareV2IfEEvPKT_PKiPvS6_S6_S6_jjjiiiiiPS2__param_5];
	ld.param.u32 	%r412, [_ZN8nvinfer125sparse_fipnn_shared_multi21SparseFIPNNGpuShareV2IfEEvPKT_PKiPvS6_S6_S6_jjjiiiiiPS2__param_6];
	ld.param.u32 	%r413, [_ZN8nvinfer125sparse_fipnn_shared_multi21SparseFIPNNGpuShareV2IfEEvPKT_PKiPvS6_S6_S6_jjjiiiiiPS2__param_7];
	ld.param.u32 	%r414, [_ZN8nvinfer125sparse_fipnn_shared_multi21SparseFIPNNGpuShareV2IfEEvPKT_PKiPvS6_S6_S6_jjjiiiiiPS2__param_8];
	ld.param.u32 	%r415, [_ZN8nvinfer125sparse_fipnn_shared_multi21SparseFIPNNGpuShareV2IfEEvPKT_PKiPvS6_S6_S6_jjjiiiiiPS2__param_9];
	ld.param.u32 	%r416, [_ZN8nvinfer125sparse_fipnn_shared_multi21SparseFIPNNGpuShareV2IfEEvPKT_PKiPvS6_S6_S6_jjjiiiiiPS2__param_10];
	ld.param.u32 	%r417, [_ZN8nvinfer125sparse_fipnn_shared_multi21SparseFIPNNGpuShareV2IfEEvPKT_PKiPvS6_S6_S6_jjjiiiiiPS2__param_11];
	ld.param.u32 	%r418, [_ZN8nvinfer125sparse_fipnn_shared_multi21SparseFIPNNGpuShareV2IfEEvPKT_PKiPvS6_S6_S6_jjjiiiiiPS2__param_12];
	ld.param.u32 	%r419, [_ZN8nvinfer125sparse_fipnn_shared_multi21SparseFIPNNGpuShareV2IfEEvPKT_PKiPvS6_S6_S6_jjjiiiiiPS2__param_13];
	ld.param.u64 	%rd15, [_ZN8nvinfer125sparse_fipnn_shared_multi21SparseFIPNNGpuShareV2IfEEvPKT_PKiPvS6_S6_S6_jjjiiiiiPS2__param_14];
	cvta.to.global.u64 	%rd1, %rd16;
	cvta.to.global.u64 	%rd18, %rd17;
	mov.u32 	%r1, %ctaid.z;
	mul.wide.u32 	%rd19, %r1, 4;
	add.s64 	%rd20, %rd18, %rd19;
	ld.global.u32 	%r420, [%rd20];
	mov.u32 	%r2, %ctaid.x;
	setp.ge.u32 	%p1, %r2, %r420;
	@%p1 bra 	$L__BB3_314;
	cvta.to.global.u64 	%rd21, %rd14;
	cvta.to.global.u64 	%rd22, %rd13;
	cvta.to.global.u64 	%rd23, %rd15;
	cvta.to.global.u64 	%rd24, %rd12;
	cvta.to.global.u64 	%rd25, %rd11;
	mad.lo.s32 	%r3, %r418, %r417, %r418;
	mad.lo.s32 	%r421, %r3, %r415, 32;
	mad.lo.s32 	%r422, %r421, %r1, %r412;
	add.s32 	%r423, %r422, 31;
	and.b32  	%r424, %r423, -32;
	add.s32 	%r425, %r419, 32;
	mad.lo.s32 	%r426, %r425, %r1, %r414;
	add.s32 	%r427, %r426, 31;
	and.b32  	%r428, %r427, -32;
	add.s64 	%rd27, %rd21, %rd19;
	ld.global.u32 	%r429, [%rd27];
	shl.b32 	%r430, %r1, 5;
	add.s32 	%r431, %r430, %r429;
	add.s32 	%r432, %r431, 31;
	and.b32  	%r433, %r432, -32;
	add.s32 	%r4, %r418, 1;
	add.s32 	%r434, %r418, 17;
	mul.lo.s32 	%r435, %r434, %r1;
	shl.b32 	%r436, %r435, 1;
	add.s32 	%r437, %r413, %r436;
	add.s32 	%r438, %r437, 31;
	and.b32  	%r439, %r438, -32;
	add.s64 	%rd28, %rd22, %rd19;
	ld.global.u32 	%r440, [%rd28];
	mul.lo.s32 	%r441, %r417, %r415;
	mul.lo.s32 	%r442, %r441, %r440;
	mul.wide.s32 	%rd29, %r442, 4;
	add.s64 	%rd2, %rd25, %rd29;
	mul.lo.s32 	%r443, %r440, %r417;
	mul.wide.s32 	%rd30, %r443, 4;
	add.s64 	%rd3, %rd24, %rd30;
	cvt.u64.u32 	%rd4, %r424;
	cvt.u64.u32 	%rd5, %r428;
	mul.lo.s32 	%r444, %r429, %r419;
	cvt.s64.s32 	%rd31, %r444;
	cvt.u64.u32 	%rd32, %r433;
	cvt.u64.u32 	%rd6, %r439;
	shl.b32 	%r5, %r418, 1;
	mul.lo.s32 	%r445, %r417, %r416;
	mul.lo.s32 	%r6, %r445, %r418;
	mul.lo.s32 	%r446, %r419, %r2;
	cvt.s64.s32 	%rd33, %r446;
	add.s64 	%rd34, %rd31, %rd33;
	shl.b64 	%rd35, %rd34, 2;
	add.s64 	%rd7, %rd23, %rd35;
	cvt.u64.u32 	%rd36, %r2;
	add.s64 	%rd37, %rd32, %rd36;
	shl.b64 	%rd38, %rd37, 2;
	add.s64 	%rd39, %rd1, %rd38;
	ld.global.u32 	%r7, [%rd39];
	ld.global.u32 	%r8, [%rd39+4];
	mov.u32 	%r9, %tid.x;
	mov.u32 	%r1098, %tid.y;
	mov.u32 	%r11, %ntid.x;
	mad.lo.s32 	%r1043, %r1098, %r11, %r9;
	mov.u32 	%r13, %ntid.y;
	mul.lo.s32 	%r14, %r11, %r13;
	mov.u32 	%r15, %ctaid.y;
	setp.ne.s32 	%p2, %r15, 0;
	setp.ge.s32 	%p3, %r1043, %r419;
	or.pred  	%p4, %p2, %p3;
	@%p4 bra 	$L__BB3_7;
	add.s32 	%r448, %r1043, %r14;
	max.u32 	%r449, %r419, %r448;
	setp.lt.u32 	%p5, %r448, %r419;
	selp.u32 	%r450, 1, 0, %p5;
	add.s32 	%r451, %r448, %r450;
	sub.s32 	%r452, %r449, %r451;
	div.u32 	%r453, %r452, %r14;
	add.s32 	%r16, %r453, %r450;
	and.b32  	%r454, %r16, 3;
	setp.eq.s32 	%p6, %r454, 3;
	mov.u32 	%r1039, %r1043;
	@%p6 bra 	$L__BB3_5;
	add.s32 	%r456, %r16, 1;
	and.b32  	%r17, %r456, 3;
	mov.b32 	%r1038, 0;
	mov.u32 	%r1039, %r1043;
$L__BB3_4:
	.pragma "nounroll";
	cvt.u64.u32 	%rd40, %r1039;
	mul.wide.u32 	%rd41, %r1039, 4;
	add.s64 	%rd42, %rd7, %rd41;
	add.s64 	%rd43, %rd40, %rd5;
	shl.b64 	%rd44, %rd43, 2;
	add.s64 	%rd45, %rd1, %rd44;
	ld.global.f32 	%f151, [%rd45];
	atom.global.add.f32 	%f152, [%rd42], %f151;
	add.s32 	%r1039, %r1039, %r14;
	add.s32 	%r1038, %r1038, 1;
	setp.ne.s32 	%p7, %r1038, %r17;
	@%p7 bra 	$L__BB3_4;
$L__BB3_5:
	setp.lt.u32 	%p8, %r16, 3;
	@%p8 bra 	$L__BB3_7;
$L__BB3_6:
	cvt.u64.u32 	%rd46, %r1039;
	mul.wide.u32 	%rd47, %r1039, 4;
	add.s64 	%rd48, %rd7, %rd47;
	add.s64 	%rd49, %rd46, %rd5;
	shl.b64 	%rd50, %rd49, 2;
	add.s64 	%rd51, %rd1, %rd50;
	ld.global.f32 	%f153, [%rd51];
	atom.global.add.f32 	%f154, [%rd48], %f153;
	add.s32 	%r457, %r1039, %r14;
	cvt.u64.u32 	%rd52, %r457;
	mul.wide.u32 	%rd53, %r457, 4;
	add.s64 	%rd54, %rd7, %rd53;
	add.s64 	%rd55, %rd52, %rd5;
	shl.b64 	%rd56, %rd55, 2;
	add.s64 	%rd57, %rd1, %rd56;
	ld.global.f32 	%f155, [%rd57];
	atom.global.add.f32 	%f156, [%rd54], %f155;
	add.s32 	%r458, %r457, %r14;
	cvt.u64.u32 	%rd58, %r458;
	mul.wide.u32 	%rd59, %r458, 4;
	add.s64 	%rd60, %rd7, %rd59;
	add.s64 	%rd61, %rd58, %rd5;
	shl.b64 	%rd62, %rd61, 2;
	add.s64 	%rd63, %rd1, %rd62;
	ld.global.f32 	%f157, [%rd63];
	atom.global.add.f32 	%f158, [%rd60], %f157;
	add.s32 	%r459, %r458, %r14;
	cvt.u64.u32 	%rd64, %r459;
	mul.wide.u32 	%rd65, %r459, 4;
	add.s64 	%rd66, %rd7, %rd65;
	add.s64 	%rd67, %rd64, %rd5;
	shl.b64 	%rd68, %rd67, 2;
	add.s64 	%rd69, %rd1, %rd68;
	ld.global.f32 	%f159, [%rd69];
	atom.global.add.f32 	%f160, [%rd66], %f159;
	add.s32 	%r1039, %r459, %r14;
	setp.lt.s32 	%p9, %r1039, %r419;
	@%p9 bra 	$L__BB3_6;
$L__BB3_7:
	shl.b32 	%r460, %r5, 2;
	mov.u32 	%r461, _ZN8nvinfer125sparse_fipnn_shared_multi9smem_poolE;
	add.s32 	%r25, %r461, %r460;
	add.s32 	%r26, %r25, 8;
	div.u32 	%r27, %r416, %r11;
	mul.lo.s32 	%r28, %r416, %r15;
	setp.gt.s32 	%p10, %r1043, %r418;
	@%p10 bra 	$L__BB3_12;
	shl.b64 	%rd70, %rd6, 2;
	add.s64 	%rd8, %rd1, %rd70;
	add.s32 	%r462, %r1043, %r14;
	add.s32 	%r463, %r462, -1;
	max.u32 	%r464, %r418, %r463;
	sub.s32 	%r465, %r464, %r462;
	add.s32 	%r466, %r465, 1;
	setp.ne.s32 	%p11, %r466, 0;
	selp.u32 	%r467, 1, 0, %p11;
	selp.s32 	%r468, -1, 0, %p11;
	add.s32 	%r469, %r466, %r468;
	div.u32 	%r470, %r469, %r14;
	add.s32 	%r29, %r470, %r467;
	and.b32  	%r471, %r29, 3;
	setp.eq.s32 	%p12, %r471, 3;
	@%p12 bra 	$L__BB3_11;
	add.s32 	%r473, %r29, 1;
	and.b32  	%r30, %r473, 3;
	mov.b32 	%r1042, 0;
	mul.wide.s32 	%rd73, %r418, 4;
$L__BB3_10:
	.pragma "nounroll";
	shl.b32 	%r474, %r1043, 2;
	mov.u32 	%r475, _ZN8nvinfer125sparse_fipnn_shared_multi9smem_poolE;
	add.s32 	%r476, %r475, %r474;
	mov.b32 	%r477, -1;
	st.shared.u32 	[%r476], %r477;
	mul.wide.u32 	%rd71, %r1043, 4;
	add.s64 	%rd72, %rd8, %rd71;
	ld.global.u32 	%r478, [%rd72];
	add.s32 	%r479, %r1043, %r418;
	shl.b32 	%r480, %r418, 2;
	add.s32 	%r481, %r476, %r480;
	st.shared.u32 	[%r481+4], %r478;
	add.s64 	%rd74, %rd72, %rd73;
	ld.global.u32 	%r482, [%rd74+4];
	shl.b32 	%r483, %r479, 2;
	add.s32 	%r484, %r26, %r483;
	st.shared.u32 	[%r484+4], %r482;
	add.s32 	%r1043, %r1043, %r14;
	add.s32 	%r1042, %r1042, 1;
	setp.ne.s32 	%p13, %r1042, %r30;
	@%p13 bra 	$L__BB3_10;
$L__BB3_11:
	setp.lt.u32 	%p14, %r29, 3;
	@%p14 bra 	$L__BB3_12;
	bra.uni 	$L__BB3_342;
$L__BB3_12:
	add.s32 	%r36, %r26, %r460;
	setp.ge.s32 	%p16, %r1098, %r3;
	@%p16 bra 	$L__BB3_36;
	add.s32 	%r37, %r28, %r9;
	add.s32 	%r38, %r27, -1;
	and.b32  	%r39, %r27, 3;
	and.b32  	%r40, %r27, 2147483644;
	mov.u32 	%r1045, %r1098;
$L__BB3_14:
	setp.lt.s32 	%p17, %r27, 1;
	@%p17 bra 	$L__BB3_35;
	setp.lt.u32 	%p18, %r38, 3;
	mul.lo.s32 	%r44, %r1045, %r415;
	mad.lo.s32 	%r45, %r1045, %r416, %r9;
	mov.b32 	%r1047, 0;
	@%p18 bra 	$L__BB3_26;
	mov.b32 	%r1046, 0;
$L__BB3_17:
	.pragma "nounroll";
	mul.lo.s32 	%r47, %r1046, %r11;
	add.s32 	%r48, %r37, %r47;
	setp.ge.s32 	%p19, %r48, %r415;
	@%p19 bra 	$L__BB3_19;
	add.s32 	%r518, %r48, %r44;
	cvt.s64.s32 	%rd100, %r518;
	add.s64 	%rd101, %rd100, %rd4;
	shl.b64 	%rd102, %rd101, 2;
	add.s64 	%rd103, %rd1, %rd102;
	ld.global.f32 	%f161, [%rd103];
	add.s32 	%r519, %r45, %r47;
	shl.b32 	%r520, %r519, 2;
	add.s32 	%r521, %r36, %r520;
	st.shared.f32 	[%r521+8], %f161;
$L__BB3_19:
	add.s32 	%r49, %r47, %r11;
	add.s32 	%r50, %r48, %r11;
	setp.ge.s32 	%p20, %r50, %r415;
	@%p20 bra 	$L__BB3_21;
	add.s32 	%r522, %r50, %r44;
	cvt.s64.s32 	%rd104, %r522;
	add.s64 	%rd105, %rd104, %rd4;
	shl.b64 	%rd106, %rd105, 2;
	add.s64 	%rd107, %rd1, %rd106;
	ld.global.f32 	%f162, [%rd107];
	add.s32 	%r523, %r45, %r49;
	shl.b32 	%r524, %r523, 2;
	add.s32 	%r525, %r36, %r524;
	st.shared.f32 	[%r525+8], %f162;
$L__BB3_21:
	add.s32 	%r51, %r49, %r11;
	add.s32 	%r52, %r50, %r11;
	setp.ge.s32 	%p21, %r52, %r415;
	@%p21 bra 	$L__BB3_23;
	add.s32 	%r526, %r52, %r44;
	cvt.s64.s32 	%rd108, %r526;
	add.s64 	%rd109, %rd108, %rd4;
	shl.b64 	%rd110, %rd109, 2;
	add.s64 	%rd111, %rd1, %rd110;
	ld.global.f32 	%f163, [%rd111];
	add.s32 	%r527, %r45, %r51;
	shl.b32 	%r528, %r527, 2;
	add.s32 	%r529, %r36, %r528;
	st.shared.f32 	[%r529+8], %f163;
$L__BB3_23:
	add.s32 	%r53, %r52, %r11;
	setp.ge.s32 	%p22, %r53, %r415;
	@%p22 bra 	$L__BB3_25;
	add.s32 	%r530, %r53, %r44;
	cvt.s64.s32 	%rd112, %r530;
	add.s64 	%rd113, %rd112, %rd4;
	shl.b64 	%rd114, %rd113, 2;
	add.s64 	%rd115, %rd1, %rd114;
	ld.global.f32 	%f164, [%rd115];
	add.s32 	%r531, %r51, %r11;
	add.s32 	%r532, %r45, %r531;
	shl.b32 	%r533, %r532, 2;
	add.s32 	%r534, %r36, %r533;
	st.shared.f32 	[%r534+8], %f164;
$L__BB3_25:
	add.s32 	%r1046, %r1046, 4;
	setp.ne.s32 	%p23, %r1046, %r40;
	mov.u32 	%r1047, %r40;
	@%p23 bra 	$L__BB3_17;
$L__BB3_26:
	setp.eq.s32 	%p24, %r39, 0;
	@%p24 bra 	$L__BB3_35;
	mul.lo.s32 	%r56, %r1047, %r11;
	add.s32 	%r57, %r37, %r56;
	setp.ge.s32 	%p25, %r57, %r415;
	@%p25 bra 	$L__BB3_29;
	add.s32 	%r535, %r57, %r44;
	cvt.s64.s32 	%rd116, %r535;
	add.s64 	%rd117, %rd116, %rd4;
	shl.b64 	%rd118, %rd117, 2;
	add.s64 	%rd119, %rd1, %rd118;
	ld.global.f32 	%f165, [%rd119];
	add.s32 	%r536, %r45, %r56;
	shl.b32 	%r537, %r536, 2;
	add.s32 	%r538, %r36, %r537;
	st.shared.f32 	[%r538+8], %f165;
$L__BB3_29:
	setp.eq.s32 	%p26, %r39, 1;
	@%p26 bra 	$L__BB3_35;
	add.s32 	%r58, %r56, %r11;
	add.s32 	%r59, %r57, %r11;
	setp.ge.s32 	%p27, %r59, %r415;
	@%p27 bra 	$L__BB3_32;
	add.s32 	%r539, %r59, %r44;
	cvt.s64.s32 	%rd120, %r539;
	add.s64 	%rd121, %rd120, %rd4;
	shl.b64 	%rd122, %rd121, 2;
	add.s64 	%rd123, %rd1, %rd122;
	ld.global.f32 	%f166, [%rd123];
	add.s32 	%r540, %r45, %r58;
	shl.b32 	%r541, %r540, 2;
	add.s32 	%r542, %r36, %r541;
	st.shared.f32 	[%r542+8], %f166;
$L__BB3_32:
	setp.eq.s32 	%p28, %r39, 2;
	@%p28 bra 	$L__BB3_35;
	add.s32 	%r60, %r59, %r11;
	setp.ge.s32 	%p29, %r60, %r415;
	@%p29 bra 	$L__BB3_35;
	add.s32 	%r543, %r60, %r44;
	cvt.s64.s32 	%rd124, %r543;
	add.s64 	%rd125, %rd124, %rd4;
	shl.b64 	%rd126, %rd125, 2;
	add.s64 	%rd127, %rd1, %rd126;
	ld.global.f32 	%f167, [%rd127];
	add.s32 	%r544, %r58, %r11;
	add.s32 	%r545, %r45, %r544;
	shl.b32 	%r546, %r545, 2;
	add.s32 	%r547, %r36, %r546;
	st.shared.f32 	[%r547+8], %f167;
$L__BB3_35:
	add.s32 	%r1045, %r1045, %r13;
	setp.lt.s32 	%p30, %r1045, %r3;
	@%p30 bra 	$L__BB3_14;
$L__BB3_36:
	bar.sync 	0;
	add.s32 	%r1048, %r7, %r1098;
	setp.ge.s32 	%p31, %r1048, %r8;
	@%p31 bra 	$L__BB3_173;
	shl.b32 	%r548, %r4, 4;
	mov.u32 	%r549, _ZN8nvinfer125sparse_fipnn_shared_multi9smem_poolE;
	add.s32 	%r63, %r549, %r548;
	setp.lt.s32 	%p32, %r417, 1;
	add.s32 	%r64, %r28, %r9;
	@%p32 bra 	$L__BB3_127;
	add.s32 	%r65, %r27, -1;
	and.b32  	%r66, %r27, 7;
	and.b32  	%r67, %r27, 2147483640;
	and.b32  	%r68, %r27, 3;
	and.b32  	%r69, %r27, 1;
$L__BB3_39:
	shl.b32 	%r582, %r1048, 1;
	mul.wide.s32 	%rd160, %r582, 4;
	add.s64 	%rd161, %rd3, %rd160;
	ld.global.u32 	%r583, [%rd161];
	add.s32 	%r71, %r583, -1;
	ld.global.u32 	%r72, [%rd161+4];
	add.s32 	%r73, %r72, -1;
	setp.lt.s32 	%p66, %r72, 1;
	setp.gt.s32 	%p67, %r72, %r418;
	or.pred  	%p68, %p66, %p67;
	setp.lt.s32 	%p69, %r583, 1;
	setp.gt.s32 	%p70, %r583, %r417;
	or.pred  	%p71, %p69, %p70;
	or.pred  	%p73, %p68, %p71;
	@%p73 bra 	$L__BB3_126;
	setp.ne.s32 	%p74, %r9, 0;
	@%p74 bra 	$L__BB3_42;
	shl.b32 	%r584, %r72, 2;
	mov.u32 	%r585, _ZN8nvinfer125sparse_fipnn_shared_multi9smem_poolE;
	add.s32 	%r586, %r585, %r584;
	st.shared.u32 	[%r586+-4], %r71;
$L__BB3_42:
	mul.lo.s32 	%r74, %r1048, %r417;
	mov.b32 	%r1049, 0;
$L__BB3_43:
	setp.lt.s32 	%p75, %r27, 1;
	@%p75 bra 	$L__BB3_84;
	setp.lt.u32 	%p76, %r65, 7;
	add.s32 	%r589, %r1049, %r74;
	mad.lo.s32 	%r76, %r589, %r415, %r64;
	mad.lo.s32 	%r590, %r1049, %r418, %r73;
	mad.lo.s32 	%r77, %r590, %r416, %r9;
	mov.b32 	%r1052, 0;
	@%p76 bra 	$L__BB3_63;
	mov.b32 	%r1050, 0;
$L__BB3_46:
	.pragma "nounroll";
	mul.lo.s32 	%r592, %r1050, %r11;
	add.s32 	%r79, %r76, %r592;
	add.s32 	%r593, %r77, %r592;
	shl.b32 	%r594, %r593, 2;
	add.s32 	%r80, %r63, %r594;
	add.s32 	%r81, %r64, %r592;
	setp.ge.u32 	%p77, %r81, %r415;
	@%p77 bra 	$L__BB3_48;
	mul.wide.s32 	%rd162, %r79, 4;
	add.s64 	%rd163, %rd2, %rd162;
	ld.global.f32 	%f213, [%rd163];
	atom.shared.add.f32 	%f214, [%r80], %f213;
$L__BB3_48:
	add.s32 	%r82, %r79, %r11;
	shl.b32 	%r83, %r11, 2;
	add.s32 	%r84, %r80, %r83;
	add.s32 	%r85, %r81, %r11;
	setp.ge.u32 	%p78, %r85, %r415;
	@%p78 bra 	$L__BB3_50;
	mul.wide.s32 	%rd164, %r82, 4;
	add.s64 	%rd165, %rd2, %rd164;
	ld.global.f32 	%f215, [%rd165];
	atom.shared.add.f32 	%f216, [%r84], %f215;
$L__BB3_50:
	add.s32 	%r86, %r82, %r11;
	add.s32 	%r87, %r84, %r83;
	add.s32 	%r88, %r85, %r11;
	setp.ge.u32 	%p79, %r88, %r415;
	@%p79 bra 	$L__BB3_52;
	mul.wide.s32 	%rd166, %r86, 4;
	add.s64 	%rd167, %rd2, %rd166;
	ld.global.f32 	%f217, [%rd167];
	atom.shared.add.f32 	%f218, [%r87], %f217;
$L__BB3_52:
	add.s32 	%r89, %r86, %r11;
	add.s32 	%r90, %r87, %r83;
	add.s32 	%r91, %r88, %r11;
	setp.ge.u32 	%p80, %r91, %r415;
	@%p80 bra 	$L__BB3_54;
	mul.wide.s32 	%rd168, %r89, 4;
	add.s64 	%rd169, %rd2, %rd168;
	ld.global.f32 	%f219, [%rd169];
	atom.shared.add.f32 	%f220, [%r90], %f219;
$L__BB3_54:
	add.s32 	%r92, %r89, %r11;
	add.s32 	%r93, %r90, %r83;
	add.s32 	%r94, %r91, %r11;
	setp.ge.u32 	%p81, %r94, %r415;
	@%p81 bra 	$L__BB3_56;
	mul.wide.s32 	%rd170, %r92, 4;
	add.s64 	%rd171, %rd2, %rd170;
	ld.global.f32 	%f221, [%rd171];
	atom.shared.add.f32 	%f222, [%r93], %f221;
$L__BB3_56:
	add.s32 	%r95, %r92, %r11;
	add.s32 	%r96, %r93, %r83;
	add.s32 	%r97, %r94, %r11;
	setp.ge.u32 	%p82, %r97, %r415;
	@%p82 bra 	$L__BB3_58;
	mul.wide.s32 	%rd172, %r95, 4;
	add.s64 	%rd173, %rd2, %rd172;
	ld.global.f32 	%f223, [%rd173];
	atom.shared.add.f32 	%f224, [%r96], %f223;
$L__BB3_58:
	add.s32 	%r98, %r95, %r11;
	add.s32 	%r99, %r96, %r83;
	add.s32 	%r100, %r97, %r11;
	setp.ge.u32 	%p83, %r100, %r415;
	@%p83 bra 	$L__BB3_60;
	mul.wide.s32 	%rd174, %r98, 4;
	add.s64 	%rd175, %rd2, %rd174;
	ld.global.f32 	%f225, [%rd175];
	atom.shared.add.f32 	%f226, [%r99], %f225;
$L__BB3_60:
	add.s32 	%r101, %r99, %r83;
	add.s32 	%r595, %r100, %r11;
	setp.ge.u32 	%p84, %r595, %r415;
	@%p84 bra 	$L__BB3_62;
	add.s32 	%r596, %r98, %r11;
	mul.wide.s32 	%rd176, %r596, 4;
	add.s64 	%rd177, %rd2, %rd176;
	ld.global.f32 	%f227, [%rd177];
	atom.shared.add.f32 	%f228, [%r101], %f227;
$L__BB3_62:
	add.s32 	%r1050, %r1050, 8;
	setp.ne.s32 	%p85, %r1050, %r67;
	mov.u32 	%r1052, %r67;
	@%p85 bra 	$L__BB3_46;
$L__BB3_63:
	setp.eq.s32 	%p86, %r66, 0;
	@%p86 bra 	$L__BB3_84;
	setp.lt.u32 	%p87, %r66, 4;
	@%p87 bra 	$L__BB3_74;
	mul.lo.s32 	%r597, %r1052, %r11;
	add.s32 	%r104, %r76, %r597;
	add.s32 	%r598, %r77, %r597;
	shl.b32 	%r599, %r598, 2;
	add.s32 	%r105, %r63, %r599;
	add.s32 	%r106, %r64, %r597;
	setp.ge.u32 	%p88, %r106, %r415;
	@%p88 bra 	$L__BB3_67;
	mul.wide.s32 	%rd178, %r104, 4;
	add.s64 	%rd179, %rd2, %rd178;
	ld.global.f32 	%f229, [%rd179];
	atom.shared.add.f32 	%f230, [%r105], %f229;
$L__BB3_67:
	add.s32 	%r107, %r104, %r11;
	shl.b32 	%r108, %r11, 2;
	add.s32 	%r109, %r105, %r108;
	add.s32 	%r110, %r106, %r11;
	setp.ge.u32 	%p89, %r110, %r415;
	@%p89 bra 	$L__BB3_69;
	mul.wide.s32 	%rd180, %r107, 4;
	add.s64 	%rd181, %rd2, %rd180;
	ld.global.f32 	%f231, [%rd181];
	atom.shared.add.f32 	%f232, [%r109], %f231;
$L__BB3_69:
	add.s32 	%r111, %r107, %r11;
	add.s32 	%r112, %r109, %r108;
	add.s32 	%r113, %r110, %r11;
	setp.ge.u32 	%p90, %r113, %r415;
	@%p90 bra 	$L__BB3_71;
	mul.wide.s32 	%rd182, %r111, 4;
	add.s64 	%rd183, %rd2, %rd182;
	ld.global.f32 	%f233, [%rd183];
	atom.shared.add.f32 	%f234, [%r112], %f233;
$L__BB3_71:
	add.s32 	%r114, %r112, %r108;
	add.s32 	%r600, %r113, %r11;
	setp.ge.u32 	%p91, %r600, %r415;
	@%p91 bra 	$L__BB3_73;
	add.s32 	%r601, %r111, %r11;
	mul.wide.s32 	%rd184, %r601, 4;
	add.s64 	%rd185, %rd2, %rd184;
	ld.global.f32 	%f235, [%rd185];
	atom.shared.add.f32 	%f236, [%r114], %f235;
$L__BB3_73:
	add.s32 	%r1052, %r1052, 4;
$L__BB3_74:
	setp.eq.s32 	%p92, %r68, 0;
	@%p92 bra 	$L__BB3_84;
	setp.eq.s32 	%p93, %r68, 1;
	@%p93 bra 	$L__BB3_81;
	mul.lo.s32 	%r602, %r1052, %r11;
	add.s32 	%r117, %r76, %r602;
	add.s32 	%r603, %r77, %r602;
	shl.b32 	%r604, %r603, 2;
	add.s32 	%r118, %r63, %r604;
	add.s32 	%r119, %r64, %r602;
	setp.ge.u32 	%p94, %r119, %r415;
	@%p94 bra 	$L__BB3_78;
	mul.wide.s32 	%rd186, %r117, 4;
	add.s64 	%rd187, %rd2, %rd186;
	ld.global.f32 	%f237, [%rd187];
	atom.shared.add.f32 	%f238, [%r118], %f237;
$L__BB3_78:
	add.s32 	%r605, %r119, %r11;
	setp.ge.u32 	%p95, %r605, %r415;
	@%p95 bra 	$L__BB3_80;
	add.s32 	%r606, %r117, %r11;
	mul.wide.s32 	%rd188, %r606, 4;
	add.s64 	%rd189, %rd2, %rd188;
	ld.global.f32 	%f239, [%rd189];
	shl.b32 	%r607, %r11, 2;
	add.s32 	%r608, %r118, %r607;
	atom.shared.add.f32 	%f240, [%r608], %f239;
$L__BB3_80:
	add.s32 	%r1052, %r1052, 2;
$L__BB3_81:
	setp.eq.s32 	%p96, %r69, 0;
	@%p96 bra 	$L__BB3_84;
	mul.lo.s32 	%r609, %r1052, %r11;
	add.s32 	%r122, %r76, %r609;
	add.s32 	%r123, %r77, %r609;
	add.s32 	%r610, %r64, %r609;
	setp.ge.u32 	%p97, %r610, %r415;
	@%p97 bra 	$L__BB3_84;
	mul.wide.s32 	%rd190, %r122, 4;
	add.s64 	%rd191, %rd2, %rd190;
	ld.global.f32 	%f241, [%rd191];
	shl.b32 	%r611, %r123, 2;
	add.s32 	%r612, %r63, %r611;
	atom.shared.add.f32 	%f242, [%r612], %f241;
$L__BB3_84:
	add.s32 	%r1049, %r1049, 1;
	setp.ne.s32 	%p98, %r1049, %r417;
	@%p98 bra 	$L__BB3_43;
	setp.lt.s32 	%p99, %r27, 1;
	@%p99 bra 	$L__BB3_126;
	setp.lt.u32 	%p100, %r65, 7;
	add.s32 	%r614, %r71, %r74;
	mad.lo.s32 	%r125, %r614, %r415, %r64;
	mad.lo.s32 	%r126, %r73, %r416, %r9;
	mov.b32 	%r1056, 0;
	@%p100 bra 	$L__BB3_105;
	add.s32 	%r127, %r126, %r6;
	mov.b32 	%r1054, 0;
$L__BB3_88:
	.pragma "nounroll";
	mul.lo.s32 	%r616, %r1054, %r11;
	add.s32 	%r129, %r125, %r616;
	add.s32 	%r617, %r616, %r127;
	shl.b32 	%r618, %r617, 2;
	add.s32 	%r130, %r63, %r618;
	add.s32 	%r131, %r64, %r616;
	setp.ge.u32 	%p101, %r131, %r415;
	@%p101 bra 	$L__BB3_90;
	mul.wide.s32 	%rd192, %r129, 4;
	add.s64 	%rd193, %rd2, %rd192;
	ld.global.f32 	%f243, [%rd193];
	mul.f32 	%f244, %f243, %f243;
	atom.shared.add.f32 	%f245, [%r130], %f244;
$L__BB3_90:
	add.s32 	%r132, %r129, %r11;
	shl.b32 	%r133, %r11, 2;
	add.s32 	%r134, %r130, %r133;
	add.s32 	%r135, %r131, %r11;
	setp.ge.u32 	%p102, %r135, %r415;
	@%p102 bra 	$L__BB3_92;
	mul.wide.s32 	%rd194, %r132, 4;
	add.s64 	%rd195, %rd2, %rd194;
	ld.global.f32 	%f246, [%rd195];
	mul.f32 	%f247, %f246, %f246;
	atom.shared.add.f32 	%f248, [%r134], %f247;
$L__BB3_92:
	add.s32 	%r136, %r132, %r11;
	add.s32 	%r137, %r134, %r133;
	add.s32 	%r138, %r135, %r11;
	setp.ge.u32 	%p103, %r138, %r415;
	@%p103 bra 	$L__BB3_94;
	mul.wide.s32 	%rd196, %r136, 4;
	add.s64 	%rd197, %rd2, %rd196;
	ld.global.f32 	%f249, [%rd197];
	mul.f32 	%f250, %f249, %f249;
	atom.shared.add.f32 	%f251, [%r137], %f250;
$L__BB3_94:
	add.s32 	%r139, %r136, %r11;
	add.s32 	%r140, %r137, %r133;
	add.s32 	%r141, %r138, %r11;
	setp.ge.u32 	%p104, %r141, %r415;
	@%p104 bra 	$L__BB3_96;
	mul.wide.s32 	%rd198, %r139, 4;
	add.s64 	%rd199, %rd2, %rd198;
	ld.global.f32 	%f252, [%rd199];
	mul.f32 	%f253, %f252, %f252;
	atom.shared.add.f32 	%f254, [%r140], %f253;
$L__BB3_96:
	add.s32 	%r142, %r139, %r11;
	add.s32 	%r143, %r140, %r133;
	add.s32 	%r144, %r141, %r11;
	setp.ge.u32 	%p105, %r144, %r415;
	@%p105 bra 	$L__BB3_98;
	mul.wide.s32 	%rd200, %r142, 4;
	add.s64 	%rd201, %rd2, %rd200;
	ld.global.f32 	%f255, [%rd201];
	mul.f32 	%f256, %f255, %f255;
	atom.shared.add.f32 	%f257, [%r143], %f256;
$L__BB3_98:
	add.s32 	%r145, %r142, %r11;
	add.s32 	%r146, %r143, %r133;
	add.s32 	%r147, %r144, %r11;
	setp.ge.u32 	%p106, %r147, %r415;
	@%p106 bra 	$L__BB3_100;
	mul.wide.s32 	%rd202, %r145, 4;
	add.s64 	%rd203, %rd2, %rd202;
	ld.global.f32 	%f258, [%rd203];
	mul.f32 	%f259, %f258, %f258;
	atom.shared.add.f32 	%f260, [%r146], %f259;
$L__BB3_100:
	add.s32 	%r148, %r145, %r11;
	add.s32 	%r149, %r146, %r133;
	add.s32 	%r150, %r147, %r11;
	setp.ge.u32 	%p107, %r150, %r415;
	@%p107 bra 	$L__BB3_102;
	mul.wide.s32 	%rd204, %r148, 4;
	add.s64 	%rd205, %rd2, %rd204;
	ld.global.f32 	%f261, [%rd205];
	mul.f32 	%f262, %f261, %f261;
	atom.shared.add.f32 	%f263, [%r149], %f262;
$L__BB3_102:
	add.s32 	%r151, %r149, %r133;
	add.s32 	%r619, %r150, %r11;
	setp.ge.u32 	%p108, %r619, %r415;
	@%p108 bra 	$L__BB3_104;
	add.s32 	%r620, %r148, %r11;
	mul.wide.s32 	%rd206, %r620, 4;
	add.s64 	%rd207, %rd2, %rd206;
	ld.global.f32 	%f264, [%rd207];
	mul.f32 	%f265, %f264, %f264;
	atom.shared.add.f32 	%f266, [%r151], %f265;
$L__BB3_104:
	add.s32 	%r1054, %r1054, 8;
	setp.ne.s32 	%p109, %r1054, %r67;
	mov.u32 	%r1056, %r67;
	@%p109 bra 	$L__BB3_88;
$L__BB3_105:
	setp.eq.s32 	%p110, %r66, 0;
	@%p110 bra 	$L__BB3_126;
	setp.lt.u32 	%p111, %r66, 4;
	@%p111 bra 	$L__BB3_116;
	mul.lo.s32 	%r621, %r1056, %r11;
	add.s32 	%r154, %r125, %r621;
	add.s32 	%r622, %r126, %r621;
	add.s32 	%r623, %r6, %r622;
	shl.b32 	%r624, %r623, 2;
	add.s32 	%r155, %r63, %r624;
	add.s32 	%r156, %r64, %r621;
	setp.ge.u32 	%p112, %r156, %r415;
	@%p112 bra 	$L__BB3_109;
	mul.wide.s32 	%rd208, %r154, 4;
	add.s64 	%rd209, %rd2, %rd208;
	ld.global.f32 	%f267, [%rd209];
	mul.f32 	%f268, %f267, %f267;
	atom.shared.add.f32 	%f269, [%r155], %f268;
$L__BB3_109:
	add.s32 	%r157, %r154, %r11;
	shl.b32 	%r158, %r11, 2;
	add.s32 	%r159, %r155, %r158;
	add.s32 	%r160, %r156, %r11;
	setp.ge.u32 	%p113, %r160, %r415;
	@%p113 bra 	$L__BB3_111;
	mul.wide.s32 	%rd210, %r157, 4;
	add.s64 	%rd211, %rd2, %rd210;
	ld.global.f32 	%f270, [%rd211];
	mul.f32 	%f271, %f270, %f270;
	atom.shared.add.f32 	%f272, [%r159], %f271;
$L__BB3_111:
	add.s32 	%r161, %r157, %r11;
	add.s32 	%r162, %r159, %r158;
	add.s32 	%r163, %r160, %r11;
	setp.ge.u32 	%p114, %r163, %r415;
	@%p114 bra 	$L__BB3_113;
	mul.wide.s32 	%rd212, %r161, 4;
	add.s64 	%rd213, %rd2, %rd212;
	ld.global.f32 	%f273, [%rd213];
	mul.f32 	%f274, %f273, %f273;
	atom.shared.add.f32 	%f275, [%r162], %f274;
$L__BB3_113:
	add.s32 	%r164, %r162, %r158;
	add.s32 	%r625, %r163, %r11;
	setp.ge.u32 	%p115, %r625, %r415;
	@%p115 bra 	$L__BB3_115;
	add.s32 	%r626, %r161, %r11;
	mul.wide.s32 	%rd214, %r626, 4;
	add.s64 	%rd215, %rd2, %rd214;
	ld.global.f32 	%f276, [%rd215];
	mul.f32 	%f277, %f276, %f276;
	atom.shared.add.f32 	%f278, [%r164], %f277;
$L__BB3_115:
	add.s32 	%r1056, %r1056, 4;
$L__BB3_116:
	setp.eq.s32 	%p116, %r68, 0;
	@%p116 bra 	$L__BB3_126;
	setp.eq.s32 	%p117, %r68, 1;
	@%p117 bra 	$L__BB3_123;
	mul.lo.s32 	%r627, %r1056, %r11;
	add.s32 	%r167, %r125, %r627;
	add.s32 	%r628, %r126, %r627;
	add.s32 	%r629, %r6, %r628;
	shl.b32 	%r630, %r629, 2;
	add.s32 	%r168, %r63, %r630;
	add.s32 	%r169, %r64, %r627;
	setp.ge.u32 	%p118, %r169, %r415;
	@%p118 bra 	$L__BB3_120;
	mul.wide.s32 	%rd216, %r167, 4;
	add.s64 	%rd217, %rd2, %rd216;
	ld.global.f32 	%f279, [%rd217];
	mul.f32 	%f280, %f279, %f279;
	atom.shared.add.f32 	%f281, [%r168], %f280;
$L__BB3_120:
	add.s32 	%r631, %r169, %r11;
	setp.ge.u32 	%p119, %r631, %r415;
	@%p119 bra 	$L__BB3_122;
	add.s32 	%r632, %r167, %r11;
	mul.wide.s32 	%rd218, %r632, 4;
	add.s64 	%rd219, %rd2, %rd218;
	ld.global.f32 	%f282, [%rd219];
	mul.f32 	%f283, %f282, %f282;
	shl.b32 	%r633, %r11, 2;
	add.s32 	%r634, %r168, %r633;
	atom.shared.add.f32 	%f284, [%r634], %f283;
$L__BB3_122:
	add.s32 	%r1056, %r1056, 2;
$L__BB3_123:
	setp.eq.s32 	%p120, %r69, 0;
	@%p120 bra 	$L__BB3_126;
	mul.lo.s32 	%r635, %r1056, %r11;
	add.s32 	%r172, %r125, %r635;
	add.s32 	%r636, %r126, %r635;
	add.s32 	%r173, %r6, %r636;
	add.s32 	%r637, %r64, %r635;
	setp.ge.u32 	%p121, %r637, %r415;
	@%p121 bra 	$L__BB3_126;
	mul.wide.s32 	%rd220, %r172, 4;
	add.s64 	%rd221, %rd2, %rd220;
	ld.global.f32 	%f285, [%rd221];
	mul.f32 	%f286, %f285, %f285;
	shl.b32 	%r638, %r173, 2;
	add.s32 	%r639, %r63, %r638;
	atom.shared.add.f32 	%f287, [%r639], %f286;
$L__BB3_126:
	add.s32 	%r1048, %r1048, %r13;
	setp.lt.s32 	%p122, %r1048, %r8;
	@%p122 bra 	$L__BB3_39;
	bra.uni 	$L__BB3_173;
$L__BB3_127:
	add.s32 	%r175, %r27, -1;
	and.b32  	%r176, %r27, 7;
	and.b32  	%r177, %r27, 2147483640;
	and.b32  	%r178, %r27, 3;
	and.b32  	%r179, %r27, 1;
$L__BB3_128:
	shl.b32 	%r550, %r1048, 1;
	mul.wide.s32 	%rd128, %r550, 4;
	add.s64 	%rd129, %rd3, %rd128;
	ld.global.u32 	%r551, [%rd129];
	add.s32 	%r181, %r551, -1;
	ld.global.u32 	%r182, [%rd129+4];
	setp.lt.s32 	%p33, %r182, 1;
	setp.gt.s32 	%p34, %r182, %r418;
	or.pred  	%p35, %p33, %p34;
	setp.lt.s32 	%p36, %r551, 1;
	setp.gt.s32 	%p37, %r551, %r417;
	or.pred  	%p38, %p36, %p37;
	or.pred  	%p40, %p35, %p38;
	@%p40 bra 	$L__BB3_172;
	setp.ne.s32 	%p41, %r9, 0;
	@%p41 bra 	$L__BB3_131;
	shl.b32 	%r552, %r182, 2;
	mov.u32 	%r553, _ZN8nvinfer125sparse_fipnn_shared_multi9smem_poolE;
	add.s32 	%r554, %r553, %r552;
	st.shared.u32 	[%r554+-4], %r181;
$L__BB3_131:
	setp.lt.s32 	%p42, %r27, 1;
	add.s32 	%r183, %r182, -1;
	@%p42 bra 	$L__BB3_172;
	setp.lt.u32 	%p43, %r175, 7;
	mad.lo.s32 	%r556, %r1048, %r417, %r181;
	mad.lo.s32 	%r184, %r556, %r415, %r64;
	mad.lo.s32 	%r185, %r183, %r416, %r9;
	mov.b32 	%r1061, 0;
	@%p43 bra 	$L__BB3_151;
	add.s32 	%r186, %r185, %r6;
	mov.b32 	%r1059, 0;
$L__BB3_134:
	.pragma "nounroll";
	mul.lo.s32 	%r558, %r1059, %r11;
	add.s32 	%r188, %r184, %r558;
	add.s32 	%r559, %r558, %r186;
	shl.b32 	%r560, %r559, 2;
	add.s32 	%r189, %r63, %r560;
	add.s32 	%r190, %r64, %r558;
	setp.ge.u32 	%p44, %r190, %r415;
	@%p44 bra 	$L__BB3_136;
	mul.wide.s32 	%rd130, %r188, 4;
	add.s64 	%rd131, %rd2, %rd130;
	ld.global.f32 	%f168, [%rd131];
	mul.f32 	%f169, %f168, %f168;
	atom.shared.add.f32 	%f170, [%r189], %f169;
$L__BB3_136:
	add.s32 	%r191, %r188, %r11;
	shl.b32 	%r192, %r11, 2;
	add.s32 	%r193, %r189, %r192;
	add.s32 	%r194, %r190, %r11;
	setp.ge.u32 	%p45, %r194, %r415;
	@%p45 bra 	$L__BB3_138;
	mul.wide.s32 	%rd132, %r191, 4;
	add.s64 	%rd133, %rd2, %rd132;
	ld.global.f32 	%f171, [%rd133];
	mul.f32 	%f172, %f171, %f171;
	atom.shared.add.f32 	%f173, [%r193], %f172;
$L__BB3_138:
	add.s32 	%r195, %r191, %r11;
	add.s32 	%r196, %r193, %r192;
	add.s32 	%r197, %r194, %r11;
	setp.ge.u32 	%p46, %r197, %r415;
	@%p46 bra 	$L__BB3_140;
	mul.wide.s32 	%rd134, %r195, 4;
	add.s64 	%rd135, %rd2, %rd134;
	ld.global.f32 	%f174, [%rd135];
	mul.f32 	%f175, %f174, %f174;
	atom.shared.add.f32 	%f176, [%r196], %f175;
$L__BB3_140:
	add.s32 	%r198, %r195, %r11;
	add.s32 	%r199, %r196, %r192;
	add.s32 	%r200, %r197, %r11;
	setp.ge.u32 	%p47, %r200, %r415;
	@%p47 bra 	$L__BB3_142;
	mul.wide.s32 	%rd136, %r198, 4;
	add.s64 	%rd137, %rd2, %rd136;
	ld.global.f32 	%f177, [%rd137];
	mul.f32 	%f178, %f177, %f177;
	atom.shared.add.f32 	%f179, [%r199], %f178;
$L__BB3_142:
	add.s32 	%r201, %r198, %r11;
	add.s32 	%r202, %r199, %r192;
	add.s32 	%r203, %r200, %r11;
	setp.ge.u32 	%p48, %r203, %r415;
	@%p48 bra 	$L__BB3_144;
	mul.wide.s32 	%rd138, %r201, 4;
	add.s64 	%rd139, %rd2, %rd138;
	ld.global.f32 	%f180, [%rd139];
	mul.f32 	%f181, %f180, %f180;
	atom.shared.add.f32 	%f182, [%r202], %f181;
$L__BB3_144:
	add.s32 	%r204, %r201, %r11;
	add.s32 	%r205, %r202, %r192;
	add.s32 	%r206, %r203, %r11;
	setp.ge.u32 	%p49, %r206, %r415;
	@%p49 bra 	$L__BB3_146;
	mul.wide.s32 	%rd140, %r204, 4;
	add.s64 	%rd141, %rd2, %rd140;
	ld.global.f32 	%f183, [%rd141];
	mul.f32 	%f184, %f183, %f183;
	atom.shared.add.f32 	%f185, [%r205], %f184;
$L__BB3_146:
	add.s32 	%r207, %r204, %r11;
	add.s32 	%r208, %r205, %r192;
	add.s32 	%r209, %r206, %r11;
	setp.ge.u32 	%p50, %r209, %r415;
	@%p50 bra 	$L__BB3_148;
	mul.wide.s32 	%rd142, %r207, 4;
	add.s64 	%rd143, %rd2, %rd142;
	ld.global.f32 	%f186, [%rd143];
	mul.f32 	%f187, %f186, %f186;
	atom.shared.add.f32 	%f188, [%r208], %f187;
$L__BB3_148:
	add.s32 	%r210, %r208, %r192;
	add.s32 	%r561, %r209, %r11;
	setp.ge.u32 	%p51, %r561, %r415;
	@%p51 bra 	$L__BB3_150;
	add.s32 	%r562, %r207, %r11;
	mul.wide.s32 	%rd144, %r562, 4;
	add.s64 	%rd145, %rd2, %rd144;
	ld.global.f32 	%f189, [%rd145];
	mul.f32 	%f190, %f189, %f189;
	atom.shared.add.f32 	%f191, [%r210], %f190;
$L__BB3_150:
	add.s32 	%r1059, %r1059, 8;
	setp.ne.s32 	%p52, %r1059, %r177;
	mov.u32 	%r1061, %r177;
	@%p52 bra 	$L__BB3_134;
$L__BB3_151:
	setp.eq.s32 	%p53, %r176, 0;
	@%p53 bra 	$L__BB3_172;
	setp.lt.u32 	%p54, %r176, 4;
	@%p54 bra 	$L__BB3_162;
	mul.lo.s32 	%r563, %r1061, %r11;
	add.s32 	%r213, %r184, %r563;
	add.s32 	%r564, %r185, %r563;
	add.s32 	%r565, %r6, %r564;
	shl.b32 	%r566, %r565, 2;
	add.s32 	%r214, %r63, %r566;
	add.s32 	%r215, %r64, %r563;
	setp.ge.u32 	%p55, %r215, %r415;
	@%p55 bra 	$L__BB3_155;
	mul.wide.s32 	%rd146, %r213, 4;
	add.s64 	%rd147, %rd2, %rd146;
	ld.global.f32 	%f192, [%rd147];
	mul.f32 	%f193, %f192, %f192;
	atom.shared.add.f32 	%f194, [%r214], %f193;
$L__BB3_155:
	add.s32 	%r216, %r213, %r11;
	shl.b32 	%r217, %r11, 2;
	add.s32 	%r218, %r214, %r217;
	add.s32 	%r219, %r215, %r11;
	setp.ge.u32 	%p56, %r219, %r415;
	@%p56 bra 	$L__BB3_157;
	mul.wide.s32 	%rd148, %r216, 4;
	add.s64 	%rd149, %rd2, %rd148;
	ld.global.f32 	%f195, [%rd149];
	mul.f32 	%f196, %f195, %f195;
	atom.shared.add.f32 	%f197, [%r218], %f196;
$L__BB3_157:
	add.s32 	%r220, %r216, %r11;
	add.s32 	%r221, %r218, %r217;
	add.s32 	%r222, %r219, %r11;
	setp.ge.u32 	%p57, %r222, %r415;
	@%p57 bra 	$L__BB3_159;
	mul.wide.s32 	%rd150, %r220, 4;
	add.s64 	%rd151, %rd2, %rd150;
	ld.global.f32 	%f198, [%rd151];
	mul.f32 	%f199, %f198, %f198;
	atom.shared.add.f32 	%f200, [%r221], %f199;
$L__BB3_159:
	add.s32 	%r223, %r221, %r217;
	add.s32 	%r567, %r222, %r11;
	setp.ge.u32 	%p58, %r567, %r415;
	@%p58 bra 	$L__BB3_161;
	add.s32 	%r568, %r220, %r11;
	mul.wide.s32 	%rd152, %r568, 4;
	add.s64 	%rd153, %rd2, %rd152;
	ld.global.f32 	%f201, [%rd153];
	mul.f32 	%f202, %f201, %f201;
	atom.shared.add.f32 	%f203, [%r223], %f202;
$L__BB3_161:
	add.s32 	%r1061, %r1061, 4;
$L__BB3_162:
	setp.eq.s32 	%p59, %r178, 0;
	@%p59 bra 	$L__BB3_172;
	setp.eq.s32 	%p60, %r178, 1;
	@%p60 bra 	$L__BB3_169;
	mul.lo.s32 	%r569, %r1061, %r11;
	add.s32 	%r226, %r184, %r569;
	add.s32 	%r570, %r185, %r569;
	add.s32 	%r571, %r6, %r570;
	shl.b32 	%r572, %r571, 2;
	add.s32 	%r227, %r63, %r572;
	add.s32 	%r228, %r64, %r569;
	setp.ge.u32 	%p61, %r228, %r415;
	@%p61 bra 	$L__BB3_166;
	mul.wide.s32 	%rd154, %r226, 4;
	add.s64 	%rd155, %rd2, %rd154;
	ld.global.f32 	%f204, [%rd155];
	mul.f32 	%f205, %f204, %f204;
	atom.shared.add.f32 	%f206, [%r227], %f205;
$L__BB3_166:
	add.s32 	%r573, %r228, %r11;
	setp.ge.u32 	%p62, %r573, %r415;
	@%p62 bra 	$L__BB3_168;
	add.s32 	%r574, %r226, %r11;
	mul.wide.s32 	%rd156, %r574, 4;
	add.s64 	%rd157, %rd2, %rd156;
	ld.global.f32 	%f207, [%rd157];
	mul.f32 	%f208, %f207, %f207;
	shl.b32 	%r575, %r11, 2;
	add.s32 	%r576, %r227, %r575;
	atom.shared.add.f32 	%f209, [%r576], %f208;
$L__BB3_168:
	add.s32 	%r1061, %r1061, 2;
$L__BB3_169:
	setp.eq.s32 	%p63, %r179, 0;
	@%p63 bra 	$L__BB3_172;
	mul.lo.s32 	%r577, %r1061, %r11;
	add.s32 	%r231, %r184, %r577;
	add.s32 	%r578, %r185, %r577;
	add.s32 	%r232, %r6, %r578;
	add.s32 	%r579, %r64, %r577;
	setp.ge.u32 	%p64, %r579, %r415;
	@%p64 bra 	$L__BB3_172;
	mul.wide.s32 	%rd158, %r231, 4;
	add.s64 	%rd159, %rd2, %rd158;
	ld.global.f32 	%f210, [%rd159];
	mul.f32 	%f211, %f210, %f210;
	shl.b32 	%r580, %r232, 2;
	add.s32 	%r581, %r63, %r580;
	atom.shared.add.f32 	%f212, [%r581], %f211;
$L__BB3_172:
	add.s32 	%r1048, %r1048, %r13;
	setp.lt.s32 	%p65, %r1048, %r8;
	@%p65 bra 	$L__BB3_128;
$L__BB3_173:
	bar.sync 	0;
	or.b32  	%r640, %r1098, %r9;
	setp.ne.s32 	%p123, %r640, 0;
	shl.b32 	%r641, %r418, 2;
	add.s32 	%r234, %r25, %r641;
	@%p123 bra 	$L__BB3_216;
	setp.lt.s32 	%p124, %r418, 1;
	mov.b32 	%r1065, 0;
	@%p124 bra 	$L__BB3_215;
	and.b32  	%r235, %r418, 7;
	setp.lt.u32 	%p125, %r418, 8;
	mov.b32 	%r1081, 0;
	mov.u32 	%r1065, %r1081;
	@%p125 bra 	$L__BB3_194;
	and.b32  	%r1081, %r418, 2147483640;
	mov.b32 	%r1063, 0;
	mov.u32 	%r647, _ZN8nvinfer125sparse_fipnn_shared_multi9smem_poolE;
	mov.u32 	%r1065, %r1063;
$L__BB3_177:
	.pragma "nounroll";
	shl.b32 	%r646, %r1063, 2;
	add.s32 	%r239, %r647, %r646;
	ld.shared.u32 	%r648, [%r239];
	setp.lt.s32 	%p126, %r648, 0;
	@%p126 bra 	$L__BB3_179;
	add.s32 	%r240, %r1065, 1;
	shl.b32 	%r649, %r1065, 2;
	add.s32 	%r650, %r25, %r649;
	st.shared.u32 	[%r650+8], %r1063;
	mov.u32 	%r1065, %r240;
$L__BB3_179:
	ld.shared.u32 	%r651, [%r239+4];
	setp.lt.s32 	%p127, %r651, 0;
	@%p127 bra 	$L__BB3_181;
	add.s32 	%r652, %r1063, 1;
	add.s32 	%r242, %r1065, 1;
	shl.b32 	%r653, %r1065, 2;
	add.s32 	%r654, %r25, %r653;
	st.shared.u32 	[%r654+8], %r652;
	mov.u32 	%r1065, %r242;
$L__BB3_181:
	ld.shared.u32 	%r655, [%r239+8];
	setp.lt.s32 	%p128, %r655, 0;
	@%p128 bra 	$L__BB3_183;
	add.s32 	%r656, %r1063, 2;
	add.s32 	%r244, %r1065, 1;
	shl.b32 	%r657, %r1065, 2;
	add.s32 	%r658, %r25, %r657;
	st.shared.u32 	[%r658+8], %r656;
	mov.u32 	%r1065, %r244;
$L__BB3_183:
	ld.shared.u32 	%r659, [%r239+12];
	setp.lt.s32 	%p129, %r659, 0;
	@%p129 bra 	$L__BB3_185;
	add.s32 	%r660, %r1063, 3;
	add.s32 	%r246, %r1065, 1;
	shl.b32 	%r661, %r1065, 2;
	add.s32 	%r662, %r25, %r661;
	st.shared.u32 	[%r662+8], %r660;
	mov.u32 	%r1065, %r246;
$L__BB3_185:
	ld.shared.u32 	%r663, [%r239+16];
	setp.lt.s32 	%p130, %r663, 0;
	@%p130 bra 	$L__BB3_187;
	add.s32 	%r664, %r1063, 4;
	add.s32 	%r248, %r1065, 1;
	shl.b32 	%r665, %r1065, 2;
	add.s32 	%r666, %r25, %r665;
	st.shared.u32 	[%r666+8], %r664;
	mov.u32 	%r1065, %r248;
$L__BB3_187:
	ld.shared.u32 	%r667, [%r239+20];
	setp.lt.s32 	%p131, %r667, 0;
	@%p131 bra 	$L__BB3_189;
	add.s32 	%r668, %r1063, 5;
	add.s32 	%r250, %r1065, 1;
	shl.b32 	%r669, %r1065, 2;
	add.s32 	%r670, %r25, %r669;
	st.shared.u32 	[%r670+8], %r668;
	mov.u32 	%r1065, %r250;
$L__BB3_189:
	ld.shared.u32 	%r671, [%r239+24];
	setp.lt.s32 	%p132, %r671, 0;
	@%p132 bra 	$L__BB3_191;
	add.s32 	%r672, %r1063, 6;
	add.s32 	%r252, %r1065, 1;
	shl.b32 	%r673, %r1065, 2;
	add.s32 	%r674, %r25, %r673;
	st.shared.u32 	[%r674+8], %r672;
	mov.u32 	%r1065, %r252;
$L__BB3_191:
	ld.shared.u32 	%r675, [%r239+28];
	setp.lt.s32 	%p133, %r675, 0;
	@%p133 bra 	$L__BB3_193;
	add.s32 	%r676, %r1063, 7;
	add.s32 	%r254, %r1065, 1;
	shl.b32 	%r677, %r1065, 2;
	add.s32 	%r678, %r25, %r677;
	st.shared.u32 	[%r678+8], %r676;
	mov.u32 	%r1065, %r254;
$L__BB3_193:
	add.s32 	%r1063, %r1063, 8;
	setp.ne.s32 	%p134, %r1063, %r1081;
	@%p134 bra 	$L__BB3_177;
$L__BB3_194:
	setp.eq.s32 	%p135, %r235, 0;
	@%p135 bra 	$L__BB3_215;
	and.b32  	%r260, %r418, 3;
	setp.lt.u32 	%p136, %r235, 4;
	@%p136 bra 	$L__BB3_205;
	shl.b32 	%r680, %r1081, 2;
	mov.u32 	%r681, _ZN8nvinfer125sparse_fipnn_shared_multi9smem_poolE;
	add.s32 	%r261, %r681, %r680;
	ld.shared.u32 	%r682, [%r261];
	setp.lt.s32 	%p137, %r682, 0;
	@%p137 bra 	$L__BB3_198;
	add.s32 	%r262, %r1065, 1;
	shl.b32 	%r683, %r1065, 2;
	add.s32 	%r684, %r25, %r683;
	st.shared.u32 	[%r684+8], %r1081;
	mov.u32 	%r1065, %r262;
$L__BB3_198:
	ld.shared.u32 	%r685, [%r261+4];
	setp.lt.s32 	%p138, %r685, 0;
	@%p138 bra 	$L__BB3_200;
	add.s32 	%r686, %r1081, 1;
	add.s32 	%r264, %r1065, 1;
	shl.b32 	%r687, %r1065, 2;
	add.s32 	%r688, %r25, %r687;
	st.shared.u32 	[%r688+8], %r686;
	mov.u32 	%r1065, %r264;
$L__BB3_200:
	ld.shared.u32 	%r689, [%r261+8];
	setp.lt.s32 	%p139, %r689, 0;
	@%p139 bra 	$L__BB3_202;
	add.s32 	%r690, %r1081, 2;
	add.s32 	%r266, %r1065, 1;
	shl.b32 	%r691, %r1065, 2;
	add.s32 	%r692, %r25, %r691;
	st.shared.u32 	[%r692+8], %r690;
	mov.u32 	%r1065, %r266;
$L__BB3_202:
	ld.shared.u32 	%r693, [%r261+12];
	setp.lt.s32 	%p140, %r693, 0;
	@%p140 bra 	$L__BB3_204;
	add.s32 	%r694, %r1081, 3;
	add.s32 	%r268, %r1065, 1;
	shl.b32 	%r695, %r1065, 2;
	add.s32 	%r696, %r25, %r695;
	st.shared.u32 	[%r696+8], %r694;
	mov.u32 	%r1065, %r268;
$L__BB3_204:
	add.s32 	%r1081, %r1081, 4;
$L__BB3_205:
	setp.eq.s32 	%p141, %r260, 0;
	@%p141 bra 	$L__BB3_215;
	setp.eq.s32 	%p142, %r260, 1;
	@%p142 bra 	$L__BB3_212;
	shl.b32 	%r698, %r1081, 2;
	mov.u32 	%r699, _ZN8nvinfer125sparse_fipnn_shared_multi9smem_poolE;
	add.s32 	%r274, %r699, %r698;
	ld.shared.u32 	%r700, [%r274];
	setp.lt.s32 	%p143, %r700, 0;
	@%p143 bra 	$L__BB3_209;
	add.s32 	%r275, %r1065, 1;
	shl.b32 	%r701, %r1065, 2;
	add.s32 	%r702, %r25, %r701;
	st.shared.u32 	[%r702+8], %r1081;
	mov.u32 	%r1065, %r275;
$L__BB3_209:
	ld.shared.u32 	%r703, [%r274+4];
	setp.lt.s32 	%p144, %r703, 0;
	@%p144 bra 	$L__BB3_211;
	add.s32 	%r704, %r1081, 1;
	add.s32 	%r277, %r1065, 1;
	shl.b32 	%r705, %r1065, 2;
	add.s32 	%r706, %r25, %r705;
	st.shared.u32 	[%r706+8], %r704;
	mov.u32 	%r1065, %r277;
$L__BB3_211:
	add.s32 	%r1081, %r1081, 2;
$L__BB3_212:
	and.b32  	%r707, %r418, 1;
	setp.eq.b32 	%p145, %r707, 1;
	not.pred 	%p146, %p145;
	@%p146 bra 	$L__BB3_215;
	shl.b32 	%r708, %r1081, 2;
	mov.u32 	%r709, _ZN8nvinfer125sparse_fipnn_shared_multi9smem_poolE;
	add.s32 	%r710, %r709, %r708;
	ld.shared.u32 	%r711, [%r710];
	setp.lt.s32 	%p147, %r711, 0;
	@%p147 bra 	$L__BB3_215;
	add.s32 	%r283, %r1065, 1;
	shl.b32 	%r712, %r1065, 2;
	add.s32 	%r713, %r25, %r712;
	st.shared.u32 	[%r713+8], %r1081;
	mov.u32 	%r1065, %r283;
$L__BB3_215:
	st.shared.u32 	[%r234+8], %r1065;
$L__BB3_216:
	bar.sync 	0;
	add.s32 	%r285, %r234, 8;
	add.s32 	%r715, %r285, %r641;
	ld.shared.u32 	%r286, [%r715+4];
	ld.shared.u32 	%r287, [%r234+8];
	setp.ge.s32 	%p148, %r1098, %r287;
	@%p148 bra 	$L__BB3_264;
	add.s32 	%r288, %r28, %r9;
	add.s32 	%r289, %r27, -1;
	and.b32  	%r290, %r27, 3;
	and.b32  	%r291, %r27, 2147483644;
	and.b32  	%r292, %r27, 1;
	and.b32  	%r293, %r27, 7;
	and.b32  	%r294, %r27, 2147483640;
	mov.u32 	%r1089, %r1098;
$L__BB3_218:
	setp.lt.s32 	%p149, %r27, 1;
	shl.b32 	%r716, %r1089, 2;
	add.s32 	%r717, %r25, %r716;
	ld.shared.u32 	%r718, [%r717+8];
	cvt.s64.s32 	%rd9, %r718;
	shl.b32 	%r719, %r718, 2;
	mov.u32 	%r720, _ZN8nvinfer125sparse_fipnn_shared_multi9smem_poolE;
	add.s32 	%r721, %r720, %r719;
	ld.shared.u32 	%r722, [%r721];
	mad.lo.s32 	%r723, %r718, %r718, %r718;
	shr.u32 	%r724, %r723, 31;
	add.s32 	%r725, %r723, %r724;
	shr.s32 	%r301, %r725, 1;
	mul.lo.s32 	%r302, %r722, %r418;
	add.s32 	%r303, %r302, %r718;
	mov.f32 	%f465, 0f00000000;
	@%p149 bra 	$L__BB3_241;
	cvt.u32.u64 	%r727, %rd9;
	setp.lt.u32 	%p150, %r289, 3;
	mad.lo.s32 	%r304, %r303, %r416, %r9;
	mad.lo.s32 	%r305, %r727, %r416, %r9;
	mov.f32 	%f465, 0f00000000;
	mov.b32 	%r1091, 0;
	@%p150 bra 	$L__BB3_230;
	add.s32 	%r306, %r305, %r6;
	mov.f32 	%f465, 0f00000000;
	mov.b32 	%r1092, 0;
$L__BB3_221:
	.pragma "nounroll";
	mul.lo.s32 	%r314, %r1092, %r11;
	add.s32 	%r315, %r288, %r314;
	setp.ge.u32 	%p151, %r315, %r415;
	mov.f32 	%f457, 0f00000000;
	mov.f32 	%f458, %f457;
	@%p151 bra 	$L__BB3_223;
	add.s32 	%r729, %r304, %r314;
	shl.b32 	%r730, %r729, 2;
	add.s32 	%r731, %r36, %r730;
	ld.shared.f32 	%f457, [%r731+8];
	add.s32 	%r732, %r314, %r306;
	shl.b32 	%r733, %r732, 2;
	add.s32 	%r734, %r36, %r733;
	ld.shared.f32 	%f458, [%r734+8];
$L__BB3_223:
	mul.f32 	%f294, %f457, %f457;
	sub.f32 	%f295, %f294, %f458;
	fma.rn.f32 	%f25, %f295, 0f3F000000, %f465;
	add.s32 	%r316, %r314, %r11;
	add.s32 	%r317, %r315, %r11;
	setp.ge.u32 	%p152, %r317, %r415;
	mov.f32 	%f459, 0f00000000;
	mov.f32 	%f460, %f459;
	@%p152 bra 	$L__BB3_225;
	add.s32 	%r735, %r304, %r316;
	shl.b32 	%r736, %r735, 2;
	add.s32 	%r737, %r36, %r736;
	ld.shared.f32 	%f459, [%r737+8];
	add.s32 	%r738, %r316, %r306;
	shl.b32 	%r739, %r738, 2;
	add.s32 	%r740, %r36, %r739;
	ld.shared.f32 	%f460, [%r740+8];
$L__BB3_225:
	mul.f32 	%f297, %f459, %f459;
	sub.f32 	%f298, %f297, %f460;
	fma.rn.f32 	%f30, %f298, 0f3F000000, %f25;
	add.s32 	%r318, %r316, %r11;
	add.s32 	%r319, %r317, %r11;
	setp.ge.u32 	%p153, %r319, %r415;
	mov.f32 	%f461, 0f00000000;
	mov.f32 	%f462, %f461;
	@%p153 bra 	$L__BB3_227;
	add.s32 	%r741, %r304, %r318;
	shl.b32 	%r742, %r741, 2;
	add.s32 	%r743, %r36, %r742;
	ld.shared.f32 	%f461, [%r743+8];
	add.s32 	%r744, %r318, %r306;
	shl.b32 	%r745, %r744, 2;
	add.s32 	%r746, %r36, %r745;
	ld.shared.f32 	%f462, [%r746+8];
$L__BB3_227:
	mul.f32 	%f300, %f461, %f461;
	sub.f32 	%f301, %f300, %f462;
	fma.rn.f32 	%f35, %f301, 0f3F000000, %f30;
	add.s32 	%r747, %r319, %r11;
	setp.ge.u32 	%p154, %r747, %r415;
	mov.f32 	%f463, 0f00000000;
	mov.f32 	%f464, %f463;
	@%p154 bra 	$L__BB3_229;
	add.s32 	%r748, %r318, %r11;
	add.s32 	%r749, %r304, %r748;
	shl.b32 	%r750, %r749, 2;
	add.s32 	%r751, %r36, %r750;
	ld.shared.f32 	%f463, [%r751+8];
	add.s32 	%r752, %r748, %r306;
	shl.b32 	%r753, %r752, 2;
	add.s32 	%r754, %r36, %r753;
	ld.shared.f32 	%f464, [%r754+8];
$L__BB3_229:
	mul.f32 	%f302, %f463, %f463;
	sub.f32 	%f303, %f302, %f464;
	fma.rn.f32 	%f465, %f303, 0f3F000000, %f35;
	add.s32 	%r1092, %r1092, 4;
	setp.eq.s32 	%p155, %r1092, %r291;
	mov.u32 	%r1091, %r291;
	@%p155 bra 	$L__BB3_230;
	bra.uni 	$L__BB3_221;
$L__BB3_230:
	setp.eq.s32 	%p156, %r290, 0;
	@%p156 bra 	$L__BB3_241;
	setp.eq.s32 	%p157, %r290, 1;
	@%p157 bra 	$L__BB3_237;
	mul.lo.s32 	%r308, %r1091, %r11;
	add.s32 	%r309, %r288, %r308;
	setp.ge.u32 	%p158, %r309, %r415;
	mov.f32 	%f448, 0f00000000;
	mov.f32 	%f449, %f448;
	@%p158 bra 	$L__BB3_234;
	add.s32 	%r755, %r304, %r308;
	shl.b32 	%r756, %r755, 2;
	add.s32 	%r757, %r36, %r756;
	ld.shared.f32 	%f448, [%r757+8];
	add.s32 	%r758, %r305, %r308;
	add.s32 	%r759, %r6, %r758;
	shl.b32 	%r760, %r759, 2;
	add.s32 	%r761, %r36, %r760;
	ld.shared.f32 	%f449, [%r761+8];
$L__BB3_234:
	mul.f32 	%f307, %f448, %f448;
	sub.f32 	%f308, %f307, %f449;
	fma.rn.f32 	%f7, %f308, 0f3F000000, %f465;
	add.s32 	%r762, %r309, %r11;
	setp.ge.u32 	%p159, %r762, %r415;
	mov.f32 	%f450, 0f00000000;
	mov.f32 	%f451, %f450;
	@%p159 bra 	$L__BB3_236;
	add.s32 	%r763, %r308, %r11;
	add.s32 	%r764, %r304, %r763;
	shl.b32 	%r765, %r764, 2;
	add.s32 	%r766, %r36, %r765;
	ld.shared.f32 	%f450, [%r766+8];
	add.s32 	%r767, %r305, %r763;
	add.s32 	%r768, %r6, %r767;
	shl.b32 	%r769, %r768, 2;
	add.s32 	%r770, %r36, %r769;
	ld.shared.f32 	%f451, [%r770+8];
$L__BB3_236:
	mul.f32 	%f309, %f450, %f450;
	sub.f32 	%f310, %f309, %f451;
	fma.rn.f32 	%f465, %f310, 0f3F000000, %f7;
	add.s32 	%r1091, %r1091, 2;
$L__BB3_237:
	setp.eq.s32 	%p160, %r292, 0;
	@%p160 bra 	$L__BB3_241;
	mul.lo.s32 	%r312, %r1091, %r11;
	add.s32 	%r771, %r288, %r312;
	setp.ge.u32 	%p161, %r771, %r415;
	mov.f32 	%f454, 0f00000000;
	mov.f32 	%f455, %f454;
	@%p161 bra 	$L__BB3_240;
	add.s32 	%r772, %r304, %r312;
	shl.b32 	%r773, %r772, 2;
	add.s32 	%r774, %r36, %r773;
	ld.shared.f32 	%f454, [%r774+8];
	add.s32 	%r775, %r305, %r312;
	add.s32 	%r776, %r6, %r775;
	shl.b32 	%r777, %r776, 2;
	add.s32 	%r778, %r36, %r777;
	ld.shared.f32 	%f455, [%r778+8];
$L__BB3_240:
	mul.f32 	%f312, %f454, %f454;
	sub.f32 	%f313, %f312, %f455;
	fma.rn.f32 	%f465, %f313, 0f3F000000, %f465;
$L__BB3_241:
	setp.ne.s32 	%p162, %r9, 0;
	mov.b32 	%r779, %f465;
	shfl.sync.bfly.b32	%r780|%p163, %r779, 1, 31, -1;
	mov.b32 	%f314, %r780;
	add.f32 	%f315, %f465, %f314;
	mov.b32 	%r781, %f315;
	shfl.sync.bfly.b32	%r782|%p164, %r781, 2, 31, -1;
	mov.b32 	%f316, %r782;
	add.f32 	%f317, %f315, %f316;
	mov.b32 	%r783, %f317;
	shfl.sync.bfly.b32	%r784|%p165, %r783, 4, 31, -1;
	mov.b32 	%f318, %r784;
	add.f32 	%f319, %f317, %f318;
	mov.b32 	%r785, %f319;
	shfl.sync.bfly.b32	%r786|%p166, %r785, 8, 31, -1;
	mov.b32 	%f320, %r786;
	add.f32 	%f321, %f319, %f320;
	mov.b32 	%r787, %f321;
	shfl.sync.bfly.b32	%r788|%p167, %r787, 16, 31, -1;
	mov.b32 	%f322, %r788;
	add.f32 	%f42, %f321, %f322;
	@%p162 bra 	$L__BB3_243;
	cvt.s64.s32 	%rd222, %r301;
	add.s64 	%rd223, %rd222, %rd9;
	shl.b64 	%rd224, %rd223, 2;
	add.s64 	%rd225, %rd7, %rd224;
	atom.global.add.f32 	%f323, [%rd225], %f42;
$L__BB3_243:
	bar.warp.sync 	-1;
	setp.lt.s32 	%p168, %r1089, 1;
	@%p168 bra 	$L__BB3_341;
	cvt.s64.s32 	%rd10, %r301;
	mov.b32 	%r1093, 0;
$L__BB3_245:
	setp.lt.s32 	%p169, %r27, 1;
	shl.b32 	%r790, %r1093, 2;
	add.s32 	%r791, %r25, %r790;
	ld.shared.u32 	%r322, [%r791+8];
	mov.f32 	%f488, 0f00000000;
	@%p169 bra 	$L__BB3_338;
	shl.b32 	%r793, %r322, 2;
	mov.u32 	%r794, _ZN8nvinfer125sparse_fipnn_shared_multi9smem_poolE;
	add.s32 	%r795, %r794, %r793;
	ld.shared.u32 	%r796, [%r795];
	setp.lt.u32 	%p170, %r289, 7;
	add.s32 	%r797, %r322, %r302;
	mad.lo.s32 	%r323, %r797, %r416, %r9;
	cvt.u32.u64 	%r798, %rd9;
	mad.lo.s32 	%r799, %r796, %r418, %r798;
	mad.lo.s32 	%r324, %r799, %r416, %r9;
	mov.f32 	%f488, 0f00000000;
	mov.b32 	%r1095, 0;
	@%p170 bra 	$L__BB3_316;
	mov.f32 	%f488, 0f00000000;
	mov.b32 	%r1097, 0;
$L__BB3_248:
	.pragma "nounroll";
	mul.lo.s32 	%r340, %r1097, %r11;
	add.s32 	%r341, %r288, %r340;
	setp.ge.u32 	%p171, %r341, %r415;
	mov.f32 	%f480, 0f00000000;
	@%p171 bra 	$L__BB3_250;
	add.s32 	%r801, %r323, %r340;
	shl.b32 	%r802, %r801, 2;
	add.s32 	%r803, %r36, %r802;
	ld.shared.f32 	%f329, [%r803+8];
	add.s32 	%r804, %r324, %r340;
	shl.b32 	%r805, %r804, 2;
	add.s32 	%r806, %r36, %r805;
	ld.shared.f32 	%f330, [%r806+8];
	mul.f32 	%f480, %f329, %f330;
$L__BB3_250:
	add.f32 	%f73, %f488, %f480;
	add.s32 	%r342, %r340, %r11;
	add.s32 	%r343, %r341, %r11;
	setp.ge.u32 	%p172, %r343, %r415;
	mov.f32 	%f481, 0f00000000;
	@%p172 bra 	$L__BB3_252;
	add.s32 	%r807, %r323, %r342;
	shl.b32 	%r808, %r807, 2;
	add.s32 	%r809, %r36, %r808;
	ld.shared.f32 	%f332, [%r809+8];
	add.s32 	%r810, %r324, %r342;
	shl.b32 	%r811, %r810, 2;
	add.s32 	%r812, %r36, %r811;
	ld.shared.f32 	%f333, [%r812+8];
	mul.f32 	%f481, %f332, %f333;
$L__BB3_252:
	add.f32 	%f76, %f73, %f481;
	add.s32 	%r344, %r342, %r11;
	add.s32 	%r345, %r343, %r11;
	setp.ge.u32 	%p173, %r345, %r415;
	mov.f32 	%f482, 0f00000000;
	@%p173 bra 	$L__BB3_254;
	add.s32 	%r813, %r323, %r344;
	shl.b32 	%r814, %r813, 2;
	add.s32 	%r815, %r36, %r814;
	ld.shared.f32 	%f335, [%r815+8];
	add.s32 	%r816, %r324, %r344;
	shl.b32 	%r817, %r816, 2;
	add.s32 	%r818, %r36, %r817;
	ld.shared.f32 	%f336, [%r818+8];
	mul.f32 	%f482, %f335, %f336;
$L__BB3_254:
	add.f32 	%f79, %f76, %f482;
	add.s32 	%r346, %r344, %r11;
	add.s32 	%r347, %r345, %r11;
	setp.ge.u32 	%p174, %r347, %r415;
	mov.f32 	%f483, 0f00000000;
	@%p174 bra 	$L__BB3_256;
	add.s32 	%r819, %r323, %r346;
	shl.b32 	%r820, %r819, 2;
	add.s32 	%r821, %r36, %r820;
	ld.shared.f32 	%f338, [%r821+8];
	add.s32 	%r822, %r324, %r346;
	shl.b32 	%r823, %r822, 2;
	add.s32 	%r824, %r36, %r823;
	ld.shared.f32 	%f339, [%r824+8];
	mul.f32 	%f483, %f338, %f339;
$L__BB3_256:
	add.f32 	%f82, %f79, %f483;
	add.s32 	%r348, %r346, %r11;
	add.s32 	%r349, %r347, %r11;
	setp.ge.u32 	%p175, %r349, %r415;
	mov.f32 	%f484, 0f00000000;
	@%p175 bra 	$L__BB3_258;
	add.s32 	%r825, %r323, %r348;
	shl.b32 	%r826, %r825, 2;
	add.s32 	%r827, %r36, %r826;
	ld.shared.f32 	%f341, [%r827+8];
	add.s32 	%r828, %r324, %r348;
	shl.b32 	%r829, %r828, 2;
	add.s32 	%r830, %r36, %r829;
	ld.shared.f32 	%f342, [%r830+8];
	mul.f32 	%f484, %f341, %f342;
$L__BB3_258:
	add.f32 	%f85, %f82, %f484;
	add.s32 	%r350, %r348, %r11;
	add.s32 	%r351, %r349, %r11;
	setp.ge.u32 	%p176, %r351, %r415;
	mov.f32 	%f485, 0f00000000;
	@%p176 bra 	$L__BB3_260;
	add.s32 	%r831, %r323, %r350;
	shl.b32 	%r832, %r831, 2;
	add.s32 	%r833, %r36, %r832;
	ld.shared.f32 	%f344, [%r833+8];
	add.s32 	%r834, %r324, %r350;
	shl.b32 	%r835, %r834, 2;
	add.s32 	%r836, %r36, %r835;
	ld.shared.f32 	%f345, [%r836+8];
	mul.f32 	%f485, %f344, %f345;
$L__BB3_260:
	add.f32 	%f88, %f85, %f485;
	add.s32 	%r352, %r350, %r11;
	add.s32 	%r353, %r351, %r11;
	setp.ge.u32 	%p177, %r353, %r415;
	mov.f32 	%f486, 0f00000000;
	@%p177 bra 	$L__BB3_262;
	add.s32 	%r837, %r323, %r352;
	shl.b32 	%r838, %r837, 2;
	add.s32 	%r839, %r36, %r838;
	ld.shared.f32 	%f347, [%r839+8];
	add.s32 	%r840, %r324, %r352;
	shl.b32 	%r841, %r840, 2;
	add.s32 	%r842, %r36, %r841;
	ld.shared.f32 	%f348, [%r842+8];
	mul.f32 	%f486, %f347, %f348;
$L__BB3_262:
	add.f32 	%f91, %f88, %f486;
	add.s32 	%r843, %r353, %r11;
	setp.ge.u32 	%p178, %r843, %r415;
	mov.f32 	%f487, 0f00000000;
	@%p178 bra 	$L__BB3_315;
	add.s32 	%r844, %r352, %r11;
	add.s32 	%r845, %r323, %r844;
	shl.b32 	%r846, %r845, 2;
	add.s32 	%r847, %r36, %r846;
	ld.shared.f32 	%f350, [%r847+8];
	add.s32 	%r848, %r324, %r844;
	shl.b32 	%r849, %r848, 2;
	add.s32 	%r850, %r36, %r849;
	ld.shared.f32 	%f351, [%r850+8];
	mul.f32 	%f487, %f350, %f351;
	bra.uni 	$L__BB3_315;
$L__BB3_264:
	setp.ge.s32 	%p200, %r1098, %r286;
	@%p200 bra 	$L__BB3_314;
	add.s32 	%r295, %r28, %r9;
	and.b32  	%r296, %r27, 2147483640;
	shl.b32 	%r908, %r418, 4;
	mov.u32 	%r909, _ZN8nvinfer125sparse_fipnn_shared_multi9smem_poolE;
	add.s32 	%r910, %r908, %r909;
	add.s32 	%r297, %r910, 16;
	shl.b32 	%r298, %r11, 5;
	shl.b32 	%r299, %r11, 3;
$L__BB3_266:
	setp.lt.s32 	%p201, %r287, 1;
	shl.b32 	%r911, %r1098, 2;
	add.s32 	%r912, %r285, %r911;
	ld.shared.u32 	%r1100, [%r912+4];
	@%p201 bra 	$L__BB3_313;
	add.s32 	%r914, %r418, %r1100;
	shl.b32 	%r915, %r914, 2;
	mov.u32 	%r916, _ZN8nvinfer125sparse_fipnn_shared_multi9smem_poolE;
	add.s32 	%r917, %r916, %r915;
	ld.shared.u32 	%r918, [%r917+4];
	mul.lo.s32 	%r359, %r918, %r418;
	mov.b32 	%r1099, 0;
$L__BB3_268:
	setp.lt.s32 	%p202, %r27, 1;
	shl.b32 	%r919, %r1099, 2;
	add.s32 	%r920, %r25, %r919;
	ld.shared.u32 	%r921, [%r920+8];
	shl.b32 	%r922, %r921, 2;
	mov.u32 	%r923, _ZN8nvinfer125sparse_fipnn_shared_multi9smem_poolE;
	add.s32 	%r924, %r923, %r922;
	ld.shared.u32 	%r925, [%r924];
	add.s32 	%r926, %r921, %r359;
	mul.lo.s32 	%r362, %r926, %r416;
	mad.lo.s32 	%r927, %r925, %r418, %r1100;
	mul.lo.s32 	%r363, %r927, %r416;
	mad.lo.s32 	%r928, %r921, %r921, %r921;
	setp.lt.s32 	%p203, %r921, %r1100;
	mad.lo.s32 	%r929, %r1100, %r1100, %r1100;
	min.s32 	%r1100, %r921, %r1100;
	selp.b32 	%r365, %r929, %r928, %p203;
	mov.f32 	%f511, 0f00000000;
	@%p202 bra 	$L__BB3_310;
	add.s32 	%r931, %r27, -1;
	setp.lt.u32 	%p204, %r931, 7;
	add.s32 	%r366, %r362, %r9;
	add.s32 	%r367, %r363, %r9;
	mov.f32 	%f511, 0f00000000;
	mov.b32 	%r1102, 0;
	@%p204 bra 	$L__BB3_288;
	and.b32  	%r932, %r27, 2147483640;
	neg.s32 	%r1106, %r932;
	add.s32 	%r933, %r9, %r11;
	add.s32 	%r934, %r933, %r362;
	shl.b32 	%r369, %r934, 2;
	add.s32 	%r935, %r933, %r363;
	shl.b32 	%r370, %r935, 2;
	shl.b32 	%r936, %r11, 1;
	add.s32 	%r937, %r9, %r936;
	add.s32 	%r938, %r937, %r362;
	shl.b32 	%r371, %r938, 2;
	add.s32 	%r939, %r937, %r363;
	shl.b32 	%r372, %r939, 2;
	mad.lo.s32 	%r940, %r11, 3, %r9;
	add.s32 	%r941, %r940, %r362;
	shl.b32 	%r373, %r941, 2;
	add.s32 	%r942, %r940, %r363;
	shl.b32 	%r374, %r942, 2;
	shl.b32 	%r943, %r11, 2;
	add.s32 	%r944, %r9, %r943;
	add.s32 	%r945, %r944, %r362;
	shl.b32 	%r375, %r945, 2;
	add.s32 	%r946, %r944, %r363;
	shl.b32 	%r376, %r946, 2;
	mad.lo.s32 	%r947, %r11, 5, %r9;
	add.s32 	%r948, %r947, %r362;
	shl.b32 	%r377, %r948, 2;
	add.s32 	%r949, %r947, %r363;
	shl.b32 	%r378, %r949, 2;
	mad.lo.s32 	%r950, %r11, 6, %r9;
	add.s32 	%r951, %r950, %r362;
	shl.b32 	%r379, %r951, 2;
	add.s32 	%r952, %r950, %r363;
	shl.b32 	%r380, %r952, 2;
	mad.lo.s32 	%r953, %r11, 7, %r9;
	add.s32 	%r954, %r953, %r362;
	shl.b32 	%r381, %r954, 2;
	add.s32 	%r955, %r953, %r363;
	shl.b32 	%r382, %r955, 2;
	mov.f32 	%f511, 0f00000000;
	mov.u32 	%r1104, %r295;
	mov.u32 	%r1105, %r297;
$L__BB3_271:
	.pragma "nounroll";
	setp.ge.u32 	%p205, %r1104, %r415;
	mov.f32 	%f503, 0f00000000;
	@%p205 bra 	$L__BB3_273;
	shl.b32 	%r956, %r366, 2;
	add.s32 	%r957, %r1105, %r956;
	ld.shared.f32 	%f390, [%r957];
	shl.b32 	%r958, %r367, 2;
	add.s32 	%r959, %r1105, %r958;
	ld.shared.f32 	%f391, [%r959];
	mul.f32 	%f503, %f390, %f391;
$L__BB3_273:
	add.f32 	%f127, %f511, %f503;
	add.s32 	%r401, %r11, %r1104;
	setp.ge.u32 	%p206, %r401, %r415;
	mov.f32 	%f504, 0f00000000;
	@%p206 bra 	$L__BB3_275;
	add.s32 	%r960, %r1105, %r369;
	ld.shared.f32 	%f393, [%r960];
	add.s32 	%r961, %r1105, %r370;
	ld.shared.f32 	%f394, [%r961];
	mul.f32 	%f504, %f393, %f394;
$L__BB3_275:
	add.f32 	%f130, %f127, %f504;
	add.s32 	%r402, %r11, %r401;
	setp.ge.u32 	%p207, %r402, %r415;
	mov.f32 	%f505, 0f00000000;
	@%p207 bra 	$L__BB3_277;
	add.s32 	%r962, %r1105, %r371;
	ld.shared.f32 	%f396, [%r962];
	add.s32 	%r963, %r1105, %r372;
	ld.shared.f32 	%f397, [%r963];
	mul.f32 	%f505, %f396, %f397;
$L__BB3_277:
	add.f32 	%f133, %f130, %f505;
	add.s32 	%r403, %r11, %r402;
	setp.ge.u32 	%p208, %r403, %r415;
	mov.f32 	%f506, 0f00000000;
	@%p208 bra 	$L__BB3_279;
	add.s32 	%r964, %r1105, %r373;
	ld.shared.f32 	%f399, [%r964];
	add.s32 	%r965, %r1105, %r374;
	ld.shared.f32 	%f400, [%r965];
	mul.f32 	%f506, %f399, %f400;
$L__BB3_279:
	add.f32 	%f136, %f133, %f506;
	add.s32 	%r404, %r11, %r403;
	setp.ge.u32 	%p209, %r404, %r415;
	mov.f32 	%f507, 0f00000000;
	@%p209 bra 	$L__BB3_281;
	add.s32 	%r966, %r1105, %r375;
	ld.shared.f32 	%f402, [%r966];
	add.s32 	%r967, %r1105, %r376;
	ld.shared.f32 	%f403, [%r967];
	mul.f32 	%f507, %f402, %f403;
$L__BB3_281:
	add.f32 	%f139, %f136, %f507;
	add.s32 	%r405, %r11, %r404;
	setp.ge.u32 	%p210, %r405, %r415;
	mov.f32 	%f508, 0f00000000;
	@%p210 bra 	$L__BB3_283;
	add.s32 	%r968, %r1105, %r377;
	ld.shared.f32 	%f405, [%r968];
	add.s32 	%r969, %r1105, %r378;
	ld.shared.f32 	%f406, [%r969];
	mul.f32 	%f508, %f405, %f406;
$L__BB3_283:
	add.f32 	%f142, %f139, %f508;
	add.s32 	%r406, %r11, %r405;
	setp.ge.u32 	%p211, %r406, %r415;
	mov.f32 	%f509, 0f00000000;
	@%p211 bra 	$L__BB3_285;
	add.s32 	%r970, %r1105, %r379;
	ld.shared.f32 	%f408, [%r970];
	add.s32 	%r971, %r1105, %r380;
	ld.shared.f32 	%f409, [%r971];
	mul.f32 	%f509, %f408, %f409;
$L__BB3_285:
	add.f32 	%f145, %f142, %f509;
	add.s32 	%r972, %r11, %r406;
	setp.ge.u32 	%p212, %r972, %r415;
	mov.f32 	%f510, 0f00000000;
	@%p212 bra 	$L__BB3_287;
	add.s32 	%r973, %r1105, %r381;
	ld.shared.f32 	%f411, [%r973];
	add.s32 	%r974, %r1105, %r382;
	ld.shared.f32 	%f412, [%r974];
	mul.f32 	%f510, %f411, %f412;
$L__BB3_287:
	add.f32 	%f511, %f145, %f510;
	add.s32 	%r1106, %r1106, 8;
	add.s32 	%r1105, %r1105, %r298;
	add.s32 	%r1104, %r1104, %r299;
	setp.eq.s32 	%p213, %r1106, 0;
	mov.u32 	%r1102, %r296;
	@%p213 bra 	$L__BB3_288;
	bra.uni 	$L__BB3_271;
$L__BB3_288:
	and.b32  	%r384, %r27, 7;
	setp.eq.s32 	%p214, %r384, 0;
	@%p214 bra 	$L__BB3_310;
	setp.lt.u32 	%p215, %r384, 4;
	@%p215 bra 	$L__BB3_299;
	mul.lo.s32 	%r385, %r1102, %r11;
	add.s32 	%r386, %r295, %r385;
	setp.ge.u32 	%p216, %r386, %r415;
	mov.f32 	%f491, 0f00000000;
	@%p216 bra 	$L__BB3_292;
	add.s32 	%r975, %r366, %r385;
	shl.b32 	%r976, %r975, 2;
	add.s32 	%r977, %r36, %r976;
	ld.shared.f32 	%f415, [%r977+8];
	add.s32 	%r978, %r367, %r385;
	shl.b32 	%r979, %r978, 2;
	add.s32 	%r980, %r36, %r979;
	ld.shared.f32 	%f416, [%r980+8];
	mul.f32 	%f491, %f415, %f416;
$L__BB3_292:
	add.f32 	%f101, %f511, %f491;
	add.s32 	%r387, %r385, %r11;
	add.s32 	%r388, %r386, %r11;
	setp.ge.u32 	%p217, %r388, %r415;
	mov.f32 	%f492, 0f00000000;
	@%p217 bra 	$L__BB3_294;
	add.s32 	%r981, %r366, %r387;
	shl.b32 	%r982, %r981, 2;
	add.s32 	%r983, %r36, %r982;
	ld.shared.f32 	%f418, [%r983+8];
	add.s32 	%r984, %r367, %r387;
	shl.b32 	%r985, %r984, 2;
	add.s32 	%r986, %r36, %r985;
	ld.shared.f32 	%f419, [%r986+8];
	mul.f32 	%f492, %f418, %f419;
$L__BB3_294:
	add.f32 	%f104, %f101, %f492;
	add.s32 	%r389, %r387, %r11;
	add.s32 	%r390, %r388, %r11;
	setp.ge.u32 	%p218, %r390, %r415;
	mov.f32 	%f493, 0f00000000;
	@%p218 bra 	$L__BB3_296;
	add.s32 	%r987, %r366, %r389;
	shl.b32 	%r988, %r987, 2;
	add.s32 	%r989, %r36, %r988;
	ld.shared.f32 	%f421, [%r989+8];
	add.s32 	%r990, %r367, %r389;
	shl.b32 	%r991, %r990, 2;
	add.s32 	%r992, %r36, %r991;
	ld.shared.f32 	%f422, [%r992+8];
	mul.f32 	%f493, %f421, %f422;
$L__BB3_296:
	add.f32 	%f107, %f104, %f493;
	add.s32 	%r993, %r390, %r11;
	setp.ge.u32 	%p219, %r993, %r415;
	mov.f32 	%f494, 0f00000000;
	@%p219 bra 	$L__BB3_298;
	add.s32 	%r994, %r389, %r11;
	add.s32 	%r995, %r366, %r994;
	shl.b32 	%r996, %r995, 2;
	add.s32 	%r997, %r36, %r996;
	ld.shared.f32 	%f424, [%r997+8];
	add.s32 	%r998, %r367, %r994;
	shl.b32 	%r999, %r998, 2;
	add.s32 	%r1000, %r36, %r999;
	ld.shared.f32 	%f425, [%r1000+8];
	mul.f32 	%f494, %f424, %f425;
$L__BB3_298:
	add.f32 	%f511, %f107, %f494;
	add.s32 	%r1102, %r1102, 4;
$L__BB3_299:
	and.b32  	%r1001, %r27, 3;
	setp.eq.s32 	%p220, %r1001, 0;
	@%p220 bra 	$L__BB3_310;
	setp.eq.s32 	%p221, %r1001, 1;
	@%p221 bra 	$L__BB3_306;
	mul.lo.s32 	%r393, %r1102, %r11;
	add.s32 	%r394, %r295, %r393;
	setp.ge.u32 	%p222, %r394, %r415;
	mov.f32 	%f497, 0f00000000;
	@%p222 bra 	$L__BB3_303;
	add.s32 	%r1002, %r366, %r393;
	shl.b32 	%r1003, %r1002, 2;
	add.s32 	%r1004, %r36, %r1003;
	ld.shared.f32 	%f428, [%r1004+8];
	add.s32 	%r1005, %r367, %r393;
	shl.b32 	%r1006, %r1005, 2;
	add.s32 	%r1007, %r36, %r1006;
	ld.shared.f32 	%f429, [%r1007+8];
	mul.f32 	%f497, %f428, %f429;
$L__BB3_303:
	add.f32 	%f115, %f511, %f497;
	add.s32 	%r1008, %r394, %r11;
	setp.ge.u32 	%p223, %r1008, %r415;
	mov.f32 	%f498, 0f00000000;
	@%p223 bra 	$L__BB3_305;
	add.s32 	%r1009, %r393, %r11;
	add.s32 	%r1010, %r366, %r1009;
	shl.b32 	%r1011, %r1010, 2;
	add.s32 	%r1012, %r36, %r1011;
	ld.shared.f32 	%f431, [%r1012+8];
	add.s32 	%r1013, %r367, %r1009;
	shl.b32 	%r1014, %r1013, 2;
	add.s32 	%r1015, %r36, %r1014;
	ld.shared.f32 	%f432, [%r1015+8];
	mul.f32 	%f498, %f431, %f432;
$L__BB3_305:
	add.f32 	%f511, %f115, %f498;
	add.s32 	%r1102, %r1102, 2;
$L__BB3_306:
	and.b32  	%r1016, %r27, 1;
	setp.eq.b32 	%p224, %r1016, 1;
	not.pred 	%p225, %p224;
	@%p225 bra 	$L__BB3_310;
	mul.lo.s32 	%r397, %r1102, %r11;
	add.s32 	%r1017, %r295, %r397;
	setp.ge.u32 	%p226, %r1017, %r415;
	mov.f32 	%f501, 0f00000000;
	@%p226 bra 	$L__BB3_309;
	add.s32 	%r1018, %r366, %r397;
	shl.b32 	%r1019, %r1018, 2;
	add.s32 	%r1020, %r36, %r1019;
	ld.shared.f32 	%f434, [%r1020+8];
	add.s32 	%r1021, %r367, %r397;
	shl.b32 	%r1022, %r1021, 2;
	add.s32 	%r1023, %r36, %r1022;
	ld.shared.f32 	%f435, [%r1023+8];
	mul.f32 	%f501, %f434, %f435;
$L__BB3_309:
	add.f32 	%f511, %f511, %f501;
$L__BB3_310:
	setp.ne.s32 	%p227, %r9, 0;
	mov.b32 	%r1024, %f511;
	shfl.sync.bfly.b32	%r1025|%p228, %r1024, 1, 31, -1;
	mov.b32 	%f436, %r1025;
	add.f32 	%f437, %f511, %f436;
	mov.b32 	%r1026, %f437;
	shfl.sync.bfly.b32	%r1027|%p229, %r1026, 2, 31, -1;
	mov.b32 	%f438, %r1027;
	add.f32 	%f439, %f437, %f438;
	mov.b32 	%r1028, %f439;
	shfl.sync.bfly.b32	%r1029|%p230, %r1028, 4, 31, -1;
	mov.b32 	%f440, %r1029;
	add.f32 	%f441, %f439, %f440;
	mov.b32 	%r1030, %f441;
	shfl.sync.bfly.b32	%r1031|%p231, %r1030, 8, 31, -1;
	mov.b32 	%f442, %r1031;
	add.f32 	%f443, %f441, %f442;
	mov.b32 	%r1032, %f443;
	shfl.sync.bfly.b32	%r1033|%p232, %r1032, 16, 31, -1;
	mov.b32 	%f444, %r1033;
	add.f32 	%f150, %f443, %f444;
	@%p227 bra 	$L__BB3_312;
	shr.u32 	%r1034, %r365, 31;
	add.s32 	%r1035, %r365, %r1034;
	shr.s32 	%r1036, %r1035, 1;
	cvt.s64.s32 	%rd230, %r1036;
	cvt.s64.s32 	%rd231, %r1100;
	add.s64 	%rd232, %rd230, %rd231;
	shl.b64 	%rd233, %rd232, 2;
	add.s64 	%rd234, %rd7, %rd233;
	atom.global.add.f32 	%f445, [%rd234], %f150;
$L__BB3_312:
	bar.warp.sync 	-1;
	add.s32 	%r1099, %r1099, 1;
	setp.ne.s32 	%p233, %r1099, %r287;
	@%p233 bra 	$L__BB3_268;
$L__BB3_313:
	add.s32 	%r1098, %r1098, %r13;
	setp.lt.s32 	%p234, %r1098, %r286;
	@%p234 bra 	$L__BB3_266;
$L__BB3_314:
	ret;
$L__BB3_315:
	add.f32 	%f488, %f91, %f487;
	add.s32 	%r1097, %r1097, 8;
	setp.eq.s32 	%p179, %r1097, %r294;
	mov.u32 	%r1095, %r294;
	@%p179 bra 	$L__BB3_316;
	bra.uni 	$L__BB3_248;
$L__BB3_316:
	setp.eq.s32 	%p180, %r293, 0;
	@%p180 bra 	$L__BB3_338;
	setp.lt.u32 	%p181, %r293, 4;
	@%p181 bra 	$L__BB3_327;
	mul.lo.s32 	%r326, %r1095, %r11;
	add.s32 	%r327, %r288, %r326;
	setp.ge.u32 	%p182, %r327, %r415;
	mov.f32 	%f468, 0f00000000;
	@%p182 bra 	$L__BB3_320;
	add.s32 	%r851, %r323, %r326;
	shl.b32 	%r852, %r851, 2;
	add.s32 	%r853, %r36, %r852;
	ld.shared.f32 	%f354, [%r853+8];
	add.s32 	%r854, %r324, %r326;
	shl.b32 	%r855, %r854, 2;
	add.s32 	%r856, %r36, %r855;
	ld.shared.f32 	%f355, [%r856+8];
	mul.f32 	%f468, %f354, %f355;
$L__BB3_320:
	add.f32 	%f47, %f488, %f468;
	add.s32 	%r328, %r326, %r11;
	add.s32 	%r329, %r327, %r11;
	setp.ge.u32 	%p183, %r329, %r415;
	mov.f32 	%f469, 0f00000000;
	@%p183 bra 	$L__BB3_322;
	add.s32 	%r857, %r323, %r328;
	shl.b32 	%r858, %r857, 2;
	add.s32 	%r859, %r36, %r858;
	ld.shared.f32 	%f357, [%r859+8];
	add.s32 	%r860, %r324, %r328;
	shl.b32 	%r861, %r860, 2;
	add.s32 	%r862, %r36, %r861;
	ld.shared.f32 	%f358, [%r862+8];
	mul.f32 	%f469, %f357, %f358;
$L__BB3_322:
	add.f32 	%f50, %f47, %f469;
	add.s32 	%r330, %r328, %r11;
	add.s32 	%r331, %r329, %r11;
	setp.ge.u32 	%p184, %r331, %r415;
	mov.f32 	%f470, 0f00000000;
	@%p184 bra 	$L__BB3_324;
	add.s32 	%r863, %r323, %r330;
	shl.b32 	%r864, %r863, 2;
	add.s32 	%r865, %r36, %r864;
	ld.shared.f32 	%f360, [%r865+8];
	add.s32 	%r866, %r324, %r330;
	shl.b32 	%r867, %r866, 2;
	add.s32 	%r868, %r36, %r867;
	ld.shared.f32 	%f361, [%r868+8];
	mul.f32 	%f470, %f360, %f361;
$L__BB3_324:
	add.f32 	%f53, %f50, %f470;
	add.s32 	%r869, %r331, %r11;
	setp.ge.u32 	%p185, %r869, %r415;
	mov.f32 	%f471, 0f00000000;
	@%p185 bra 	$L__BB3_326;
	add.s32 	%r870, %r330, %r11;
	add.s32 	%r871, %r323, %r870;
	shl.b32 	%r872, %r871, 2;
	add.s32 	%r873, %r36, %r872;
	ld.shared.f32 	%f363, [%r873+8];
	add.s32 	%r874, %r324, %r870;
	shl.b32 	%r875, %r874, 2;
	add.s32 	%r876, %r36, %r875;
	ld.shared.f32 	%f364, [%r876+8];
	mul.f32 	%f471, %f363, %f364;
$L__BB3_326:
	add.f32 	%f488, %f53, %f471;
	add.s32 	%r1095, %r1095, 4;
$L__BB3_327:
	setp.eq.s32 	%p186, %r290, 0;
	@%p186 bra 	$L__BB3_338;
	setp.eq.s32 	%p187, %r290, 1;
	@%p187 bra 	$L__BB3_334;
	mul.lo.s32 	%r334, %r1095, %r11;
	add.s32 	%r335, %r288, %r334;
	setp.ge.u32 	%p188, %r335, %r415;
	mov.f32 	%f474, 0f00000000;
	@%p188 bra 	$L__BB3_331;
	add.s32 	%r877, %r323, %r334;
	shl.b32 	%r878, %r877, 2;
	add.s32 	%r879, %r36, %r878;
	ld.shared.f32 	%f367, [%r879+8];
	add.s32 	%r880, %r324, %r334;
	shl.b32 	%r881, %r880, 2;
	add.s32 	%r882, %r36, %r881;
	ld.shared.f32 	%f368, [%r882+8];
	mul.f32 	%f474, %f367, %f368;
$L__BB3_331:
	add.f32 	%f61, %f488, %f474;
	add.s32 	%r883, %r335, %r11;
	setp.ge.u32 	%p189, %r883, %r415;
	mov.f32 	%f475, 0f00000000;
	@%p189 bra 	$L__BB3_333;
	add.s32 	%r884, %r334, %r11;
	add.s32 	%r885, %r323, %r884;
	shl.b32 	%r886, %r885, 2;
	add.s32 	%r887, %r36, %r886;
	ld.shared.f32 	%f370, [%r887+8];
	add.s32 	%r888, %r324, %r884;
	shl.b32 	%r889, %r888, 2;
	add.s32 	%r890, %r36, %r889;
	ld.shared.f32 	%f371, [%r890+8];
	mul.f32 	%f475, %f370, %f371;
$L__BB3_333:
	add.f32 	%f488, %f61, %f475;
	add.s32 	%r1095, %r1095, 2;
$L__BB3_334:
	setp.eq.s32 	%p190, %r292, 0;
	@%p190 bra 	$L__BB3_338;
	mul.lo.s32 	%r338, %r1095, %r11;
	add.s32 	%r891, %r288, %r338;
	setp.ge.u32 	%p191, %r891, %r415;
	mov.f32 	%f478, 0f00000000;
	@%p191 bra 	$L__BB3_337;
	add.s32 	%r892, %r323, %r338;
	shl.b32 	%r893, %r892, 2;
	add.s32 	%r894, %r36, %r893;
	ld.shared.f32 	%f373, [%r894+8];
	add.s32 	%r895, %r324, %r338;
	shl.b32 	%r896, %r895, 2;
	add.s32 	%r897, %r36, %r896;
	ld.shared.f32 	%f374, [%r897+8];
	mul.f32 	%f478, %f373, %f374;
$L__BB3_337:
	add.f32 	%f488, %f488, %f478;
$L__BB3_338:
	setp.ne.s32 	%p192, %r9, 0;
	mov.b32 	%r898, %f488;
	shfl.sync.bfly.b32	%r899|%p193, %r898, 1, 31, -1;
	mov.b32 	%f375, %r899;
	add.f32 	%f376, %f488, %f375;
	mov.b32 	%r900, %f376;
	shfl.sync.bfly.b32	%r901|%p194, %r900, 2, 31, -1;
	mov.b32 	%f377, %r901;
	add.f32 	%f378, %f376, %f377;
	mov.b32 	%r902, %f378;
	shfl.sync.bfly.b32	%r903|%p195, %r902, 4, 31, -1;
	mov.b32 	%f379, %r903;
	add.f32 	%f380, %f378, %f379;
	mov.b32 	%r904, %f380;
	shfl.sync.bfly.b32	%r905|%p196, %r904, 8, 31, -1;
	mov.b32 	%f381, %r905;
	add.f32 	%f382, %f380, %f381;
	mov.b32 	%r906, %f382;
	shfl.sync.bfly.b32	%r907|%p197, %r906, 16, 31, -1;
	mov.b32 	%f383, %r907;
	add.f32 	%f96, %f382, %f383;
	@%p192 bra 	$L__BB3_340;
	cvt.s64.s32 	%rd226, %r322;
	add.s64 	%rd227, %rd226, %rd10;
	shl.b64 	%rd228, %rd227, 2;
	add.s64 	%rd229, %rd7, %rd228;
	atom.global.add.f32 	%f384, [%rd229], %f96;
$L__BB3_340:
	bar.warp.sync 	-1;
	add.s32 	%r1093, %r1093, 1;
	setp.ne.s32 	%p198, %r1093, %r1089;
	@%p198 bra 	$L__BB3_245;
$L__BB3_341:
	add.s32 	%r1089, %r1089, %r13;
	setp.lt.s32 	%p199, %r1089, %r287;
	@%p199 bra 	$L__BB3_218;
	bra.uni 	$L__BB3_264;
$L__BB3_342:
	shl.b32 	%r485, %r1043, 2;
	mov.u32 	%r486, _ZN8nvinfer125sparse_fipnn_shared_multi9smem_poolE;
	add.s32 	%r487, %r486, %r485;
	mov.b32 	%r488, -1;
	st.shared.u32 	[%r487], %r488;
	mul.wide.u32 	%rd75, %r1043, 4;
	add.s64 	%rd76, %rd8, %rd75;
	ld.global.u32 	%r489, [%rd76];
	add.s32 	%r490, %r1043, %r418;
	shl.b32 	%r491, %r418, 2;
	add.s32 	%r492, %r487, %r491;
	st.shared.u32 	[%r492+4], %r489;
	cvt.s64.s32 	%rd77, %r1043;
	cvt.s64.s32 	%rd78, %r418;
	add.s64 	%rd79, %rd77, %rd78;
	shl.b64 	%rd80, %rd79, 2;
	add.s64 	%rd81, %rd8, %rd80;
	ld.global.u32 	%r493, [%rd81+4];
	shl.b32 	%r494, %r490, 2;
	add.s32 	%r495, %r26, %r494;
	st.shared.u32 	[%r495+4], %r493;
	add.s32 	%r496, %r1043, %r14;
	shl.b32 	%r497, %r14, 2;
	add.s32 	%r498, %r487, %r497;
	st.shared.u32 	[%r498], %r488;
	mul.wide.u32 	%rd82, %r496, 4;
	add.s64 	%rd83, %rd8, %rd82;
	ld.global.u32 	%r499, [%rd83];
	add.s32 	%r500, %r498, %r491;
	st.shared.u32 	[%r500+4], %r499;
	cvt.s64.s32 	%rd84, %r496;
	add.s64 	%rd85, %rd84, %rd78;
	shl.b64 	%rd86, %rd85, 2;
	add.s64 	%rd87, %rd8, %rd86;
	ld.global.u32 	%r501, [%rd87+4];
	add.s32 	%r502, %r495, %r497;
	st.shared.u32 	[%r502+4], %r501;
	add.s32 	%r503, %r496, %r14;
	add.s32 	%r504, %r498, %r497;
	st.shared.u32 	[%r504], %r488;
	mul.wide.u32 	%rd88, %r503, 4;
	add.s64 	%rd89, %rd8, %rd88;
	ld.global.u32 	%r505, [%rd89];
	add.s32 	%r506, %r504, %r491;
	st.shared.u32 	[%r506+4], %r505;
	cvt.s64.s32 	%rd90, %r503;
	add.s64 	%rd91, %rd90, %rd78;
	shl.b64 	%rd92, %rd91, 2;
	add.s64 	%rd93, %rd8, %rd92;
	ld.global.u32 	%r507, [%rd93+4];
	add.s32 	%r508, %r502, %r497;
	st.shared.u32 	[%r508+4], %r507;
	add.s32 	%r509, %r503, %r14;
	add.s32 	%r510, %r504, %r497;
	st.shared.u32 	[%r510], %r488;
	mul.wide.u32 	%rd94, %r509, 4;
	add.s64 	%rd95, %rd8, %rd94;
	ld.global.u32 	%r511, [%rd95];
	add.s32 	%r512, %r510, %r491;
	st.shared.u32 	[%r512+4], %r511;
	cvt.s64.s32 	%rd96, %r509;
	add.s64 	%rd97, %rd96, %rd78;
	shl.b64 	%rd98, %rd97, 2;
	add.s64 	%rd99, %rd8, %rd98;
	ld.global.u32 	%r513, [%rd99+4];
	add.s32 	%r514, %r508, %r497;
	st.shared.u32 	[%r514+4], %r513;
	add.s32 	%r1043, %r509, %r14;
	setp.gt.s32 	%p15, %r1043, %r418;
	@%p15 bra 	$L__BB3_12;
	bra.uni 	$L__BB3_342;

}
	// .globl	_ZN8nvinfer125sparse_fipnn_shared_multi23ComputeCommonPartOutputI6__halfEEvPKT_PKiPvS7_S7_jjjjjijjj
.visible .entry _ZN8nvinfer125sparse_fipnn_shared_multi23ComputeCommonPartOutputI6__halfEEvPKT_PKiPvS7_S7_jjjjjijjj(
	.param .u64 .ptr .align 1 _ZN8nvinfer125sparse_fipnn_shared_multi23ComputeCommonPartOutputI6__halfEEvPKT_PKiPvS7_S7_jjjjjijjj_param_0,
	.param .u64 .ptr .align 1 _ZN8nvinfer125sparse_fipnn_shared_multi23ComputeCommonPartOutputI6__halfEEvPKT_PKiPvS7_S7_jjjjjijjj_param_1,
	.param .u64 .ptr .align 1 _ZN8nvinfer125sparse_fipnn_shared_multi23ComputeCommonPartOutputI6__halfEEvPKT_PKiPvS7_S7_jjjjjijjj_param_2,
	.param .u64 .ptr .align 1 _ZN8nvinfer125sparse_fipnn_shared_multi23ComputeCommonPartOutputI6__halfEEvPKT_PKiPvS7_S7_jjjjjijjj_param_3,
	.param .u64 .ptr .align 1 _ZN8nvinfer125sparse_fipnn_shared_multi23ComputeCommonPartOutputI6__halfEEvPKT_PKiPvS7_S7_jjjjjijjj_param_4,
	.param .u32 _ZN8nvinfer125sparse_fipnn_shared_multi23ComputeCommonPartOutputI6__halfEEvPKT_PKiPvS7_S7_jjjjjijjj_param_5,
	.param .u32 _ZN8nvinfer125sparse_fipnn_shared_multi23ComputeCommonPartOutputI6__halfEEvPKT_PKiPvS7_S7_jjjjjijjj_param_6,
	.param .u32 _ZN8nvinfer125sparse_fipnn_shared_multi23ComputeCommonPartOutputI6__halfEEvPKT_PKiPvS7_S7_jjjjjijjj_param_7,
	.param .u32 _ZN8nvinfer125sparse_fipnn_shared_multi23ComputeCommonPartOutputI6__halfEEvPKT_PKiPvS7_S7_jjjjjijjj_param_8,
	.param .u32 _ZN8nvinfer125sparse_fipnn_shared_multi23ComputeCommonPartOutputI6__halfEEvPKT_PKiPvS7_S7_jjjjjijjj_param_9,
	.param .u32 _ZN8nvinfer125sparse_fipnn_shared_multi23ComputeCommonPartOutputI6__halfEEvPKT_PKiPvS7_S7_jjjjjijjj_param_10,
	.param .u32 _ZN8nvinfer125sparse_fipnn_shared_multi23ComputeCommonPartOutputI6__halfEEvPKT_PKiPvS7_S7_jjjjjijjj_param_11,
	.param .u32 _ZN8nvinfer125sparse_fipnn_shared_multi23ComputeCommonPartOutputI6__halfEEvPKT_PKiPvS7_S7_jjjjjijjj_param_12,
	.param .u32 _ZN8nvinfer125sparse_fipnn_shared_multi23ComputeCommonPartOutputI6__halfEEvPKT_PKiPvS7_S7_jjjjjijjj_param_13
)
{
	.reg .pred 	%p<171>;
	.reg .b16 	%rs<657>;
	.reg .b32 	%r<1020>;
	.reg .b64 	%rd<240>;
	.reg .b64 	%fd<2>;

	ld.param.u64 	%rd18, [_ZN8nvinfer125sparse_fipnn_shared_multi23ComputeCommonPartOutputI6__halfEEvPKT_PKiPvS7_S7_jjjjjijjj_param_0];
	ld.param.u64 	%rd17, [_ZN8nvinfer125sparse_fipnn_shared_multi23ComputeCommonPartOutputI6__halfEEvPKT_PKiPvS7_S7_jjjjjijjj_param_2];
	ld.param.u64 	%rd19, [_ZN8nvinfer125sparse_fipnn_shared_multi23ComputeCommonPartOutputI6__halfEEvPKT_PKiPvS7_S7_jjjjjijjj_param_3];
	ld.param.u64 	%rd20, [_ZN8nvinfer125sparse_fipnn_shared_multi23ComputeCommonPartOutputI6__halfEEvPKT_PKiPvS7_S7_jjjjjijjj_param_4];
	ld.param.u32 	%r288, [_ZN8nvinfer125sparse_fipnn_shared_multi23ComputeCommonPartOutputI6__halfEEvPKT_PKiPvS7_S7_jjjjjijjj_param_5];
	ld.param.u32 	%r289, [_ZN8nvinfer125sparse_fipnn_shared_multi23ComputeCommonPartOutputI6__halfEEvPKT_PKiPvS7_S7_jjjjjijjj_param_7];
	ld.param.u32 	%r282, [_ZN8nvinfer125sparse_fipnn_shared_multi23ComputeCommonPartOutputI6__halfEEvPKT_PKiPvS7_S7_jjjjjijjj_param_8];
	ld.param.u32 	%r283, [_ZN8nvinfer125sparse_fipnn_shared_multi23ComputeCommonPartOutputI6__halfEEvPKT_PKiPvS7_S7_jjjjjijjj_param_9];
	ld.param.u32 	%r284, [_ZN8nvinfer125sparse_fipnn_shared_multi23ComputeCommonPartOutputI6__halfEEvPKT_PKiPvS7_S7_jjjjjijjj_param_10];
	ld.param.u32 	%r285, [_ZN8nvinfer125sparse_fipnn_shared_multi23ComputeCommonPartOutputI6__halfEEvPKT_PKiPvS7_S7_jjjjjijjj_param_11];
	ld.param.u32 	%r286, [_ZN8nvinfer125sparse_fipnn_shared_multi23ComputeCommonPartOutputI6__halfEEvPKT_PKiPvS7_S7_jjjjjijjj_param_12];
	ld.param.u32 	%r287, [_ZN8nvinfer125sparse_fipnn_shared_multi23ComputeCommonPartOutputI6__halfEEvPKT_PKiPvS7_S7_jjjjjijjj_param_13];
	cvta.to.global.u64 	%rd21, %rd18;
	cvta.to.global.u64 	%rd1, %rd17;
	cvta.to.global.u64 	%rd22, %rd19;
	cvta.to.global.u64 	%rd23, %rd20;
	mov.u32 	%r290, %ctaid.y;
	mad.lo.s32 	%r1, %r285, %r284, %r285;
	mad.lo.s32 	%r291, %r1, %r282, 64;
	mad.lo.s32 	%r292, %r291, %r290, %r288;
	add.s32 	%r293, %r292, 63;
	and.b32  	%r294, %r293, -64;
	add.s32 	%r295, %r287, 64;
	mad.lo.s32 	%r296, %r295, %r290, %r289;
	add.s32 	%r297, %r296, 63;
	and.b32  	%r298, %r297, -64;
	mul.wide.u32 	%rd24, %r290, 4;
	add.s64 	%rd25, %rd23, %rd24;
	ld.global.u32 	%r299, [%rd25];
	shl.b32 	%r300, %r290, 5;
	add.s32 	%r301, %r300, %r299;
	add.s32 	%r302, %r301, 31;
	add.s32 	%r2, %r285, 1;
	add.s64 	%rd26, %rd22, %rd24;
	ld.global.u32 	%r3, [%rd26];
	mul.lo.s32 	%r303, %r284, %r282;
	mul.lo.s32 	%r304, %r303, %r3;
	mul.wide.u32 	%rd27, %r304, 2;
	add.s64 	%rd2, %rd21, %rd27;
	cvt.u64.u32 	%rd3, %r294;
	cvt.u64.u32 	%rd4, %r298;
	cvt.u64.u32 	%rd28, %r302;
	shl.b64 	%rd29, %rd28, 2;
	and.b64  	%rd30, %rd29, 17179869056;
	add.s64 	%rd31, %rd1, %rd30;
	shl.b32 	%r305, %r285, 2;
	mov.u32 	%r306, _ZN8nvinfer125sparse_fipnn_shared_multi9smem_poolE;
	add.s32 	%r4, %r306, %r305;
	add.s32 	%r307, %r4, %r305;
	add.s32 	%r5, %r307, 4;
	mul.lo.s32 	%r308, %r284, %r283;
	mul.lo.s32 	%r6, %r308, %r285;
	mov.u32 	%r7, %tid.y;
	mov.u32 	%r8, %tid.x;
	mov.u32 	%r9, %ntid.y;
	mov.u32 	%r10, %ntid.x;
	mad.lo.s32 	%r1019, %r7, %r10, %r8;
	mul.lo.s32 	%r12, %r10, %r9;
	mov.u32 	%r13, %ctaid.x;
	mul.lo.s32 	%r14, %r283, %r13;
	div.u32 	%r15, %r283, %r10;
	ld.global.u32 	%r16, [%rd31];
	setp.ge.u32 	%p1, %r1019, %r286;
	@%p1 bra 	$L__BB4_7;
	mov.b32 	%r309, 0;
	// begin inline asm
	cvt.rn.f16.s32 %rs174, %r309;
	// end inline asm
	add.s32 	%r310, %r1019, %r12;
	max.u32 	%r311, %r286, %r310;
	setp.lt.u32 	%p2, %r310, %r286;
	selp.u32 	%r312, 1, 0, %p2;
	add.s32 	%r313, %r310, %r312;
	sub.s32 	%r314, %r311, %r313;
	div.u32 	%r315, %r314, %r12;
	add.s32 	%r17, %r315, %r312;
	and.b32  	%r316, %r17, 3;
	setp.eq.s32 	%p3, %r316, 3;
	mov.u32 	%r948, %r1019;
	@%p3 bra 	$L__BB4_6;
	add.s32 	%r318, %r17, 1;
	and.b32  	%r18, %r318, 3;
	mov.b32 	%r947, 0;
	mov.u32 	%r948, %r1019;
$L__BB4_3:
	.pragma "nounroll";
	shl.b32 	%r319, %r948, 1;
	add.s32 	%r320, %r5, %r319;
	st.shared.u16 	[%r320+4], %rs174;
	setp.ge.u32 	%p4, %r948, %r285;
	@%p4 bra 	$L__BB4_5;
	shl.b32 	%r321, %r948, 2;
	add.s32 	%r323, %r306, %r321;
	mov.b32 	%r324, -1;
	st.shared.u32 	[%r323], %r324;
$L__BB4_5:
	add.s32 	%r948, %r948, %r12;
	add.s32 	%r947, %r947, 1;
	setp.ne.s32 	%p5, %r947, %r18;
	@%p5 bra 	$L__BB4_3;
$L__BB4_6:
	setp.lt.u32 	%p6, %r17, 3;
	@%p6 bra 	$L__BB4_7;
	bra.uni 	$L__BB4_180;
$L__BB4_7:
	shl.b32 	%r343, %r6, 1;
	add.s32 	%r24, %r5, %r343;
	mul.lo.s32 	%r344, %r285, %r283;
	shl.b32 	%r345, %r344, 1;
	add.s32 	%r25, %r24, %r345;
	setp.ge.u32 	%p12, %r1019, %r287;
	@%p12 bra 	$L__BB4_13;
	mov.b32 	%r346, 0;
	// begin inline asm
	cvt.rn.f16.s32 %rs175, %r346;
	// end inline asm
	add.s32 	%r347, %r1019, %r12;
	max.u32 	%r348, %r287, %r347;
	setp.lt.u32 	%p13, %r347, %r287;
	selp.u32 	%r349, 1, 0, %p13;
	add.s32 	%r350, %r347, %r349;
	sub.s32 	%r351, %r348, %r350;
	div.u32 	%r352, %r351, %r12;
	add.s32 	%r26, %r352, %r349;
	and.b32  	%r353, %r26, 3;
	setp.eq.s32 	%p14, %r353, 3;
	mov.u32 	%r951, %r1019;
	@%p14 bra 	$L__BB4_11;
	add.s32 	%r355, %r26, 1;
	and.b32  	%r27, %r355, 3;
	mov.b32 	%r950, 0;
	mov.u32 	%r951, %r1019;
$L__BB4_10:
	.pragma "nounroll";
	shl.b32 	%r356, %r951, 1;
	add.s32 	%r357, %r25, %r356;
	st.shared.u16 	[%r357+4], %rs175;
	add.s32 	%r951, %r951, %r12;
	add.s32 	%r950, %r950, 1;
	setp.ne.s32 	%p15, %r950, %r27;
	@%p15 bra 	$L__BB4_10;
$L__BB4_11:
	setp.lt.u32 	%p16, %r26, 3;
	@%p16 bra 	$L__BB4_13;
$L__BB4_12:
	shl.b32 	%r358, %r951, 1;
	add.s32 	%r359, %r25, %r358;
	st.shared.u16 	[%r359+4], %rs175;
	shl.b32 	%r360, %r12, 1;
	add.s32 	%r361, %r359, %r360;
	st.shared.u16 	[%r361+4], %rs175;
	add.s32 	%r362, %r361, %r360;
	st.shared.u16 	[%r362+4], %rs175;
	add.s32 	%r363, %r362, %r360;
	st.shared.u16 	[%r363+4], %rs175;
	shl.b32 	%r364, %r12, 2;
	add.s32 	%r951, %r364, %r951;
	setp.lt.u32 	%p17, %r951, %r287;
	@%p17 bra 	$L__BB4_12;
$L__BB4_13:
	setp.ge.u32 	%p18, %r1019, %r287;
	setp.ne.s32 	%p19, %r13, 0;
	or.pred  	%p20, %p19, %p18;
	@%p20 bra 	$L__BB4_19;
	mov.b32 	%r365, 0;
	// begin inline asm
	cvt.rn.f16.s32 %rs176, %r365;
	// end inline asm
	add.s32 	%r366, %r1019, %r12;
	max.u32 	%r367, %r287, %r366;
	setp.lt.u32 	%p21, %r366, %r287;
	selp.u32 	%r368, 1, 0, %p21;
	add.s32 	%r369, %r366, %r368;
	sub.s32 	%r370, %r367, %r369;
	div.u32 	%r371, %r370, %r12;
	add.s32 	%r44, %r371, %r368;
	and.b32  	%r372, %r44, 3;
	setp.eq.s32 	%p22, %r372, 3;
	mov.u32 	%r956, %r1019;
	@%p22 bra 	$L__BB4_17;
	add.s32 	%r374, %r44, 1;
	and.b32  	%r45, %r374, 3;
	mov.b32 	%r955, 0;
	mov.u32 	%r956, %r1019;
$L__BB4_16:
	.pragma "nounroll";
	cvt.u64.u32 	%rd32, %r956;
	add.s64 	%rd33, %rd32, %rd4;
	shl.b64 	%rd34, %rd33, 1;
	add.s64 	%rd35, %rd1, %rd34;
	st.global.u16 	[%rd35], %rs176;
	add.s32 	%r956, %r956, %r12;
	add.s32 	%r955, %r955, 1;
	setp.ne.s32 	%p23, %r955, %r45;
	@%p23 bra 	$L__BB4_16;
$L__BB4_17:
	setp.lt.u32 	%p24, %r44, 3;
	@%p24 bra 	$L__BB4_19;
$L__BB4_18:
	cvt.u64.u32 	%rd36, %r956;
	add.s64 	%rd37, %rd36, %rd4;
	shl.b64 	%rd38, %rd37, 1;
	add.s64 	%rd39, %rd1, %rd38;
	st.global.u16 	[%rd39], %rs176;
	add.s32 	%r375, %r956, %r12;
	cvt.u64.u32 	%rd40, %r375;
	add.s64 	%rd41, %rd40, %rd4;
	shl.b64 	%rd42, %rd41, 1;
	add.s64 	%rd43, %rd1, %rd42;
	st.global.u16 	[%rd43], %rs176;
	add.s32 	%r376, %r375, %r12;
	cvt.u64.u32 	%rd44, %r376;
	add.s64 	%rd45, %rd44, %rd4;
	shl.b64 	%rd46, %rd45, 1;
	add.s64 	%rd47, %rd1, %rd46;
	st.global.u16 	[%rd47], %rs176;
	add.s32 	%r377, %r376, %r12;
	cvt.u64.u32 	%rd48, %r377;
	add.s64 	%rd49, %rd48, %rd4;
	shl.b64 	%rd50, %rd49, 1;
	add.s64 	%rd51, %rd1, %rd50;
	st.global.u16 	[%rd51], %rs176;
	add.s32 	%r956, %r377, %r12;
	setp.lt.u32 	%p25, %r956, %r287;
	@%p25 bra 	$L__BB4_18;
$L__BB4_19:
	bar.sync 	0;
	setp.ge.s32 	%p26, %r7, %r16;
	@%p26 bra 	$L__BB4_70;
	mul.wide.u32 	%rd52, %r285, 8;
	cvt.u64.u32 	%rd53, %r306;
	cvta.shared.u64 	%rd54, %rd53;
	add.s64 	%rd55, %rd54, %rd52;
	add.s64 	%rd5, %rd55, 4;
	add.s32 	%r53, %r14, %r8;
	mul.lo.s32 	%r380, %r3, %r284;
	cvt.s64.s32 	%rd57, %r380;
	cvt.u64.u32 	%rd63, %r8;
	mov.u32 	%r958, %r7;
$L__BB4_21:
	ld.param.u64 	%rd236, [_ZN8nvinfer125sparse_fipnn_shared_multi23ComputeCommonPartOutputI6__halfEEvPKT_PKiPvS7_S7_jjjjjijjj_param_1];
	shl.b32 	%r379, %r958, 1;
	cvt.u64.u32 	%rd56, %r379;
	add.s64 	%rd58, %rd57, %rd56;
	cvta.to.global.u64 	%rd59, %rd236;
	shl.b64 	%rd60, %rd58, 2;
	add.s64 	%rd61, %rd59, %rd60;
	ld.global.u32 	%r381, [%rd61];
	add.s32 	%r55, %r381, -1;
	ld.global.u32 	%r382, [%rd61+4];
	add.s32 	%r57, %r382, -1;
	setp.lt.s32 	%p27, %r382, 1;
	setp.ge.u32 	%p28, %r57, %r285;
	or.pred  	%p29, %p27, %p28;
	setp.lt.s32 	%p30, %r381, 1;
	setp.gt.s32 	%p31, %r381, %r284;
	or.pred  	%p32, %p30, %p31;
	or.pred  	%p34, %p29, %p32;
	@%p34 bra 	$L__BB4_69;
	setp.ne.s32 	%p35, %r8, 0;
	@%p35 bra 	$L__BB4_24;
	shl.b32 	%r383, %r382, 2;
	mov.u32 	%r384, _ZN8nvinfer125sparse_fipnn_shared_multi9smem_poolE;
	add.s32 	%r385, %r384, %r383;
	st.shared.u32 	[%r385+-4], %r55;
$L__BB4_24:
	setp.lt.s32 	%p36, %r284, 1;
	@%p36 bra 	$L__BB4_48;
	mov.b32 	%r959, 0;
$L__BB4_26:
	setp.lt.s32 	%p37, %r15, 1;
	@%p37 bra 	$L__BB4_47;
	setp.lt.u32 	%p38, %r15, 4;
	mad.lo.s32 	%r388, %r958, %r284, %r959;
	mad.lo.s32 	%r59, %r388, %r282, %r53;
	mad.lo.s32 	%r389, %r959, %r285, %r57;
	mul.lo.s32 	%r390, %r389, %r283;
	cvt.s64.s32 	%rd62, %r390;
	add.s64 	%rd6, %rd62, %rd63;
	mov.b32 	%r961, 0;
	@%p38 bra 	$L__BB4_38;
	mov.b32 	%r960, 0;
$L__BB4_29:
	.pragma "nounroll";
	mul.lo.s32 	%r61, %r960, %r10;
	add.s32 	%r62, %r59, %r61;
	add.s32 	%r63, %r53, %r61;
	setp.ge.u32 	%p39, %r63, %r282;
	@%p39 bra 	$L__BB4_31;
	cvt.u64.u32 	%rd65, %r61;
	add.s64 	%rd66, %rd6, %rd65;
	shl.b64 	%rd67, %rd66, 1;
	add.s64 	%rd68, %rd5, %rd67;
	add.s64 	%rd64, %rd68, 4;
	mul.wide.s32 	%rd69, %r62, 2;
	add.s64 	%rd70, %rd2, %rd69;
	ld.global.u16 	%rs178, [%rd70];
	// begin inline asm
	{ atom.add.noftz.f16 %rs177,[%rd64],%rs178; }

	// end inline asm
$L__BB4_31:
	add.s32 	%r64, %r61, %r10;
	add.s32 	%r65, %r62, %r10;
	add.s32 	%r66, %r63, %r10;
	setp.ge.u32 	%p40, %r66, %r282;
	@%p40 bra 	$L__BB4_33;
	cvt.u64.u32 	%rd72, %r64;
	add.s64 	%rd73, %rd6, %rd72;
	shl.b64 	%rd74, %rd73, 1;
	add.s64 	%rd75, %rd5, %rd74;
	add.s64 	%rd71, %rd75, 4;
	mul.wide.s32 	%rd76, %r65, 2;
	add.s64 	%rd77, %rd2, %rd76;
	ld.global.u16 	%rs180, [%rd77];
	// begin inline asm
	{ atom.add.noftz.f16 %rs179,[%rd71],%rs180; }

	// end inline asm
$L__BB4_33:
	add.s32 	%r67, %r64, %r10;
	add.s32 	%r68, %r65, %r10;
	add.s32 	%r69, %r66, %r10;
	setp.ge.u32 	%p41, %r69, %r282;
	@%p41 bra 	$L__BB4_35;
	cvt.u64.u32 	%rd79, %r67;
	add.s64 	%rd80, %rd6, %rd79;
	shl.b64 	%rd81, %rd80, 1;
	add.s64 	%rd82, %rd5, %rd81;
	add.s64 	%rd78, %rd82, 4;
	mul.wide.s32 	%rd83, %r68, 2;
	add.s64 	%rd84, %rd2, %rd83;
	ld.global.u16 	%rs182, [%rd84];
	// begin inline asm
	{ atom.add.noftz.f16 %rs181,[%rd78],%rs182; }

	// end inline asm
$L__BB4_35:
	add.s32 	%r392, %r67, %r10;
	add.s32 	%r70, %r68, %r10;
	cvt.u64.u32 	%rd85, %r392;
	add.s64 	%rd7, %rd6, %rd85;
	add.s32 	%r393, %r69, %r10;
	setp.ge.u32 	%p42, %r393, %r282;
	@%p42 bra 	$L__BB4_37;
	shl.b64 	%rd87, %rd7, 1;
	add.s64 	%rd88, %rd5, %rd87;
	add.s64 	%rd86, %rd88, 4;
	mul.wide.s32 	%rd89, %r70, 2;
	add.s64 	%rd90, %rd2, %rd89;
	ld.global.u16 	%rs184, [%rd90];
	// begin inline asm
	{ atom.add.noftz.f16 %rs183,[%rd86],%rs184; }

	// end inline asm
$L__BB4_37:
	add.s32 	%r960, %r960, 4;
	and.b32  	%r961, %r15, 2147483644;
	setp.ne.s32 	%p43, %r960, %r961;
	@%p43 bra 	$L__BB4_29;
$L__BB4_38:
	and.b32  	%r394, %r15, 3;
	setp.eq.s32 	%p44, %r394, 0;
	@%p44 bra 	$L__BB4_47;
	mul.lo.s32 	%r74, %r961, %r10;
	add.s32 	%r75, %r59, %r74;
	add.s32 	%r76, %r53, %r74;
	setp.ge.u32 	%p45, %r76, %r282;
	@%p45 bra 	$L__BB4_41;
	cvt.u64.u32 	%rd92, %r74;
	add.s64 	%rd93, %rd6, %rd92;
	shl.b64 	%rd94, %rd93, 1;
	add.s64 	%rd95, %rd5, %rd94;
	add.s64 	%rd91, %rd95, 4;
	mul.wide.s32 	%rd96, %r75, 2;
	add.s64 	%rd97, %rd2, %rd96;
	ld.global.u16 	%rs186, [%rd97];
	// begin inline asm
	{ atom.add.noftz.f16 %rs185,[%rd91],%rs186; }

	// end inline asm
$L__BB4_41:
	and.b32  	%r395, %r15, 3;
	setp.eq.s32 	%p46, %r395, 1;
	@%p46 bra 	$L__BB4_47;
	add.s32 	%r77, %r74, %r10;
	add.s32 	%r78, %r75, %r10;
	add.s32 	%r79, %r76, %r10;
	setp.ge.u32 	%p47, %r79, %r282;
	@%p47 bra 	$L__BB4_44;
	cvt.u64.u32 	%rd99, %r77;
	add.s64 	%rd100, %rd6, %rd99;
	shl.b64 	%rd101, %rd100, 1;
	add.s64 	%rd102, %rd5, %rd101;
	add.s64 	%rd98, %rd102, 4;
	mul.wide.s32 	%rd103, %r78, 2;
	add.s64 	%rd104, %rd2, %rd103;
	ld.global.u16 	%rs188, [%rd104];
	// begin inline asm
	{ atom.add.noftz.f16 %rs187,[%rd98],%rs188; }

	// end inline asm
$L__BB4_44:
	and.b32  	%r396, %r15, 3;
	setp.eq.s32 	%p48, %r396, 2;
	@%p48 bra 	$L__BB4_47;
	add.s32 	%r397, %r77, %r10;
	add.s32 	%r80, %r78, %r10;
	cvt.u64.u32 	%rd105, %r397;
	add.s64 	%rd8, %rd6, %rd105;
	add.s32 	%r398, %r79, %r10;
	setp.ge.u32 	%p49, %r398, %r282;
	@%p49 bra 	$L__BB4_47;
	shl.b64 	%rd107, %rd8, 1;
	add.s64 	%rd108, %rd5, %rd107;
	add.s64 	%rd106, %rd108, 4;
	mul.wide.s32 	%rd109, %r80, 2;
	add.s64 	%rd110, %rd2, %rd109;
	ld.global.u16 	%rs190, [%rd110];
	// begin inline asm
	{ atom.add.noftz.f16 %rs189,[%rd106],%rs190; }

	// end inline asm
$L__BB4_47:
	add.s32 	%r959, %r959, 1;
	setp.ne.s32 	%p50, %r959, %r284;
	@%p50 bra 	$L__BB4_26;
$L__BB4_48:
	setp.lt.s32 	%p51, %r15, 1;
	@%p51 bra 	$L__BB4_69;
	setp.lt.u32 	%p52, %r15, 4;
	mad.lo.s32 	%r400, %r958, %r284, %r55;
	mad.lo.s32 	%r82, %r400, %r282, %r53;
	mul.lo.s32 	%r401, %r57, %r283;
	cvt.s64.s32 	%rd111, %r401;
	mul.lo.s32 	%r402, %r284, %r283;
	mul.lo.s32 	%r403, %r402, %r285;
	cvt.u64.u32 	%rd112, %r403;
	cvt.u64.u32 	%rd113, %r8;
	add.s64 	%rd114, %rd112, %rd113;
	add.s64 	%rd9, %rd114, %rd111;
	mov.b32 	%r963, 0;
	@%p52 bra 	$L__BB4_60;
	mov.b32 	%r962, 0;
$L__BB4_51:
	.pragma "nounroll";
	mul.lo.s32 	%r84, %r962, %r10;
	add.s32 	%r85, %r53, %r84;
	setp.ge.u32 	%p53, %r85, %r282;
	@%p53 bra 	$L__BB4_53;
	cvt.u64.u32 	%rd116, %r84;
	add.s64 	%rd117, %rd9, %rd116;
	shl.b64 	%rd118, %rd117, 1;
	add.s64 	%rd119, %rd5, %rd118;
	add.s64 	%rd115, %rd119, 4;
	add.s32 	%r405, %r82, %r84;
	mul.wide.s32 	%rd120, %r405, 2;
	add.s64 	%rd121, %rd2, %rd120;
	ld.global.u16 	%rs192, [%rd121];
	// begin inline asm
	{mul.f16 %rs191,%rs192,%rs192;
}
	// end inline asm
	// begin inline asm
	{ atom.add.noftz.f16 %rs194,[%rd115],%rs191; }

	// end inline asm
$L__BB4_53:
	add.s32 	%r86, %r85, %r10;
	setp.ge.u32 	%p54, %r86, %r282;
	@%p54 bra 	$L__BB4_55;
	mad.lo.s32 	%r406, %r962, %r10, %r10;
	cvt.u64.u32 	%rd123, %r406;
	add.s64 	%rd124, %rd9, %rd123;
	shl.b64 	%rd125, %rd124, 1;
	add.s64 	%rd126, %rd5, %rd125;
	add.s64 	%rd122, %rd126, 4;
	add.s32 	%r407, %r406, %r82;
	mul.wide.s32 	%rd127, %r407, 2;
	add.s64 	%rd128, %rd2, %rd127;
	ld.global.u16 	%rs197, [%rd128];
	// begin inline asm
	{mul.f16 %rs196,%rs197,%rs197;
}
	// end inline asm
	// begin inline asm
	{ atom.add.noftz.f16 %rs199,[%rd122],%rs196; }

	// end inline asm
$L__BB4_55:
	add.s32 	%r87, %r86, %r10;
	setp.ge.u32 	%p55, %r87, %r282;
	@%p55 bra 	$L__BB4_57;
	mad.lo.s32 	%r408, %r962, %r10, %r10;
	add.s32 	%r409, %r408, %r10;
	cvt.u64.u32 	%rd130, %r409;
	add.s64 	%rd131, %rd9, %rd130;
	shl.b64 	%rd132, %rd131, 1;
	add.s64 	%rd133, %rd5, %rd132;
	add.s64 	%rd129, %rd133, 4;
	add.s32 	%r410, %r409, %r82;
	mul.wide.s32 	%rd134, %r410, 2;
	add.s64 	%rd135, %rd2, %rd134;
	ld.global.u16 	%rs202, [%rd135];
	// begin inline asm
	{mul.f16 %rs201,%rs202,%rs202;
}
	// end inline asm
	// begin inline asm
	{ atom.add.noftz.f16 %rs204,[%rd129],%rs201; }

	// end inline asm
$L__BB4_57:
	add.s32 	%r411, %r87, %r10;
	setp.ge.u32 	%p56, %r411, %r282;
	@%p56 bra 	$L__BB4_59;
	mad.lo.s32 	%r412, %r962, %r10, %r10;
	add.s32 	%r413, %r412, %r10;
	add.s32 	%r414, %r413, %r10;
	cvt.u64.u32 	%rd137, %r414;
	add.s64 	%rd138, %rd9, %rd137;
	shl.b64 	%rd139, %rd138, 1;
	add.s64 	%rd140, %rd5, %rd139;
	add.s64 	%rd136, %rd140, 4;
	add.s32 	%r415, %r414, %r82;
	mul.wide.s32 	%rd141, %r415, 2;
	add.s64 	%rd142, %rd2, %rd141;
	ld.global.u16 	%rs207, [%rd142];
	// begin inline asm
	{mul.f16 %rs206,%rs207,%rs207;
}
	// end inline asm
	// begin inline asm
	{ atom.add.noftz.f16 %rs209,[%rd136],%rs206; }

	// end inline asm
$L__BB4_59:
	add.s32 	%r962, %r962, 4;
	and.b32  	%r963, %r15, 2147483644;
	setp.ne.s32 	%p57, %r962, %r963;
	@%p57 bra 	$L__BB4_51;
$L__BB4_60:
	and.b32  	%r416, %r15, 3;
	setp.eq.s32 	%p58, %r416, 0;
	@%p58 bra 	$L__BB4_69;
	mul.lo.s32 	%r91, %r963, %r10;
	add.s32 	%r92, %r82, %r91;
	add.s32 	%r93, %r53, %r91;
	setp.ge.u32 	%p59, %r93, %r282;
	@%p59 bra 	$L__BB4_63;
	cvt.u64.u32 	%rd144, %r91;
	add.s64 	%rd145, %rd9, %rd144;
	shl.b64 	%rd146, %rd145, 1;
	add.s64 	%rd147, %rd5, %rd146;
	add.s64 	%rd143, %rd147, 4;
	mul.wide.s32 	%rd148, %r92, 2;
	add.s64 	%rd149, %rd2, %rd148;
	ld.global.u16 	%rs212, [%rd149];
	// begin inline asm
	{mul.f16 %rs211,%rs212,%rs212;
}
	// end inline asm
	// begin inline asm
	{ atom.add.noftz.f16 %rs214,[%rd143],%rs211; }

	// end inline asm
$L__BB4_63:
	setp.eq.s32 	%p60, %r416, 1;
	@%p60 bra 	$L__BB4_69;
	add.s32 	%r94, %r91, %r10;
	add.s32 	%r95, %r92, %r10;
	add.s32 	%r96, %r93, %r10;
	setp.ge.u32 	%p61, %r96, %r282;
	@%p61 bra 	$L__BB4_66;
	cvt.u64.u32 	%rd151, %r94;
	add.s64 	%rd152, %rd9, %rd151;
	shl.b64 	%rd153, %rd152, 1;
	add.s64 	%rd154, %rd5, %rd153;
	add.s64 	%rd150, %rd154, 4;
	mul.wide.s32 	%rd155, %r95, 2;
	add.s64 	%rd156, %rd2, %rd155;
	ld.global.u16 	%rs217, [%rd156];
	// begin inline asm
	{mul.f16 %rs216,%rs217,%rs217;
}
	// end inline asm
	// begin inline asm
	{ atom.add.noftz.f16 %rs219,[%rd150],%rs216; }

	// end inline asm
$L__BB4_66:
	setp.eq.s32 	%p62, %r416, 2;
	@%p62 bra 	$L__BB4_69;
	add.s32 	%r419, %r94, %r10;
	add.s32 	%r97, %r95, %r10;
	cvt.u64.u32 	%rd157, %r419;
	add.s64 	%rd10, %rd9, %rd157;
	add.s32 	%r420, %r96, %r10;
	setp.ge.u32 	%p63, %r420, %r282;
	@%p63 bra 	$L__BB4_69;
	shl.b64 	%rd159, %rd10, 1;
	add.s64 	%rd160, %rd5, %rd159;
	add.s64 	%rd158, %rd160, 4;
	mul.wide.s32 	%rd161, %r97, 2;
	add.s64 	%rd162, %rd2, %rd161;
	ld.global.u16 	%rs222, [%rd162];
	// begin inline asm
	{mul.f16 %rs221,%rs222,%rs222;
}
	// end inline asm
	// begin inline asm
	{ atom.add.noftz.f16 %rs224,[%rd158],%rs221; }

	// end inline asm
$L__BB4_69:
	add.s32 	%r958, %r958, %r9;
	setp.lt.s32 	%p64, %r958, %r16;
	@%p64 bra 	$L__BB4_21;
$L__BB4_70:
	bar.sync 	0;
	or.b32  	%r421, %r7, %r8;
	setp.ne.s32 	%p65, %r421, 0;
	@%p65 bra 	$L__BB4_113;
	setp.eq.s32 	%p66, %r285, 0;
	mov.b32 	%r966, 0;
	@%p66 bra 	$L__BB4_112;
	and.b32  	%r99, %r285, 7;
	setp.lt.u32 	%p67, %r285, 8;
	mov.b32 	%r982, 0;
	mov.u32 	%r966, %r982;
	@%p67 bra 	$L__BB4_91;
	and.b32  	%r982, %r285, -8;
	mov.b32 	%r964, 0;
	mov.u32 	%r427, _ZN8nvinfer125sparse_fipnn_shared_multi9smem_poolE;
	mov.u32 	%r966, %r964;
$L__BB4_74:
	.pragma "nounroll";
	shl.b32 	%r426, %r964, 2;
	add.s32 	%r103, %r427, %r426;
	ld.shared.u32 	%r428, [%r103];
	setp.lt.s32 	%p68, %r428, 0;
	@%p68 bra 	$L__BB4_76;
	add.s32 	%r104, %r966, 1;
	shl.b32 	%r429, %r966, 2;
	add.s32 	%r430, %r4, %r429;
	st.shared.u32 	[%r430+4], %r964;
	mov.u32 	%r966, %r104;
$L__BB4_76:
	ld.shared.u32 	%r431, [%r103+4];
	setp.lt.s32 	%p69, %r431, 0;
	@%p69 bra 	$L__BB4_78;
	add.s32 	%r432, %r964, 1;
	add.s32 	%r106, %r966, 1;
	shl.b32 	%r433, %r966, 2;
	add.s32 	%r434, %r4, %r433;
	st.shared.u32 	[%r434+4], %r432;
	mov.u32 	%r966, %r106;
$L__BB4_78:
	ld.shared.u32 	%r435, [%r103+8];
	setp.lt.s32 	%p70, %r435, 0;
	@%p70 bra 	$L__BB4_80;
	add.s32 	%r436, %r964, 2;
	add.s32 	%r108, %r966, 1;
	shl.b32 	%r437, %r966, 2;
	add.s32 	%r438, %r4, %r437;
	st.shared.u32 	[%r438+4], %r436;
	mov.u32 	%r966, %r108;
$L__BB4_80:
	ld.shared.u32 	%r439, [%r103+12];
	setp.lt.s32 	%p71, %r439, 0;
	@%p71 bra 	$L__BB4_82;
	add.s32 	%r440, %r964, 3;
	add.s32 	%r110, %r966, 1;
	shl.b32 	%r441, %r966, 2;
	add.s32 	%r442, %r4, %r441;
	st.shared.u32 	[%r442+4], %r440;
	mov.u32 	%r966, %r110;
$L__BB4_82:
	ld.shared.u32 	%r443, [%r103+16];
	setp.lt.s32 	%p72, %r443, 0;
	@%p72 bra 	$L__BB4_84;
	add.s32 	%r444, %r964, 4;
	add.s32 	%r112, %r966, 1;
	shl.b32 	%r445, %r966, 2;
	add.s32 	%r446, %r4, %r445;
	st.shared.u32 	[%r446+4], %r444;
	mov.u32 	%r966, %r112;
$L__BB4_84:
	ld.shared.u32 	%r447, [%r103+20];
	setp.lt.s32 	%p73, %r447, 0;
	@%p73 bra 	$L__BB4_86;
	add.s32 	%r448, %r964, 5;
	add.s32 	%r114, %r966, 1;
	shl.b32 	%r449, %r966, 2;
	add.s32 	%r450, %r4, %r449;
	st.shared.u32 	[%r450+4], %r448;
	mov.u32 	%r966, %r114;
$L__BB4_86:
	ld.shared.u32 	%r451, [%r103+24];
	setp.lt.s32 	%p74, %r451, 0;
	@%p74 bra 	$L__BB4_88;
	add.s32 	%r452, %r964, 6;
	add.s32 	%r116, %r966, 1;
	shl.b32 	%r453, %r966, 2;
	add.s32 	%r454, %r4, %r453;
	st.shared.u32 	[%r454+4], %r452;
	mov.u32 	%r966, %r116;
$L__BB4_88:
	ld.shared.u32 	%r455, [%r103+28];
	setp.lt.s32 	%p75, %r455, 0;
	@%p75 bra 	$L__BB4_90;
	add.s32 	%r456, %r964, 7;
	add.s32 	%r118, %r966, 1;
	shl.b32 	%r457, %r966, 2;
	add.s32 	%r458, %r4, %r457;
	st.shared.u32 	[%r458+4], %r456;
	mov.u32 	%r966, %r118;
$L__BB4_90:
	add.s32 	%r964, %r964, 8;
	setp.ne.s32 	%p76, %r964, %r982;
	@%p76 bra 	$L__BB4_74;
$L__BB4_91:
	setp.eq.s32 	%p77, %r99, 0;
	@%p77 bra 	$L__BB4_112;
	and.b32  	%r124, %r285, 3;
	setp.lt.u32 	%p78, %r99, 4;
	@%p78 bra 	$L__BB4_102;
	shl.b32 	%r460, %r982, 2;
	mov.u32 	%r461, _ZN8nvinfer125sparse_fipnn_shared_multi9smem_poolE;
	add.s32 	%r125, %r461, %r460;
	ld.shared.u32 	%r462, [%r125];
	setp.lt.s32 	%p79, %r462, 0;
	@%p79 bra 	$L__BB4_95;
	add.s32 	%r126, %r966, 1;
	shl.b32 	%r463, %r966, 2;
	add.s32 	%r464, %r4, %r463;
	st.shared.u32 	[%r464+4], %r982;
	mov.u32 	%r966, %r126;
$L__BB4_95:
	ld.shared.u32 	%r465, [%r125+4];
	setp.lt.s32 	%p80, %r465, 0;
	@%p80 bra 	$L__BB4_97;
	add.s32 	%r466, %r982, 1;
	add.s32 	%r128, %r966, 1;
	shl.b32 	%r467, %r966, 2;
	add.s32 	%r468, %r4, %r467;
	st.shared.u32 	[%r468+4], %r466;
	mov.u32 	%r966, %r128;
$L__BB4_97:
	ld.shared.u32 	%r469, [%r125+8];
	setp.lt.s32 	%p81, %r469, 0;
	@%p81 bra 	$L__BB4_99;
	add.s32 	%r470, %r982, 2;
	add.s32 	%r130, %r966, 1;
	shl.b32 	%r471, %r966, 2;
	add.s32 	%r472, %r4, %r471;
	st.shared.u32 	[%r472+4], %r470;
	mov.u32 	%r966, %r130;
$L__BB4_99:
	ld.shared.u32 	%r473, [%r125+12];
	setp.lt.s32 	%p82, %r473, 0;
	@%p82 bra 	$L__BB4_101;
	add.s32 	%r474, %r982, 3;
	add.s32 	%r132, %r966, 1;
	shl.b32 	%r475, %r966, 2;
	add.s32 	%r476, %r4, %r475;
	st.shared.u32 	[%r476+4], %r474;
	mov.u32 	%r966, %r132;
$L__BB4_101:
	add.s32 	%r982, %r982, 4;
$L__BB4_102:
	setp.eq.s32 	%p83, %r124, 0;
	@%p83 bra 	$L__BB4_112;
	setp.eq.s32 	%p84, %r124, 1;
	@%p84 bra 	$L__BB4_109;
	shl.b32 	%r478, %r982, 2;
	mov.u32 	%r479, _ZN8nvinfer125sparse_fipnn_shared_multi9smem_poolE;
	add.s32 	%r138, %r479, %r478;
	ld.shared.u32 	%r480, [%r138];
	setp.lt.s32 	%p85, %r480, 0;
	@%p85 bra 	$L__BB4_106;
	add.s32 	%r139, %r966, 1;
	shl.b32 	%r481, %r966, 2;
	add.s32 	%r482, %r4, %r481;
	st.shared.u32 	[%r482+4], %r982;
	mov.u32 	%r966, %r139;
$L__BB4_106:
	ld.shared.u32 	%r483, [%r138+4];
	setp.lt.s32 	%p86, %r483, 0;
	@%p86 bra 	$L__BB4_108;
	add.s32 	%r484, %r982, 1;
	add.s32 	%r141, %r966, 1;
	shl.b32 	%r485, %r966, 2;
	add.s32 	%r486, %r4, %r485;
	st.shared.u32 	[%r486+4], %r484;
	mov.u32 	%r966, %r141;
$L__BB4_108:
	add.s32 	%r982, %r982, 2;
$L__BB4_109:
	and.b32  	%r487, %r285, 1;
	setp.eq.b32 	%p87, %r487, 1;
	not.pred 	%p88, %p87;
	@%p88 bra 	$L__BB4_112;
	shl.b32 	%r488, %r982, 2;
	mov.u32 	%r489, _ZN8nvinfer125sparse_fipnn_shared_multi9smem_poolE;
	add.s32 	%r490, %r489, %r488;
	ld.shared.u32 	%r491, [%r490];
	setp.lt.s32 	%p89, %r491, 0;
	@%p89 bra 	$L__BB4_112;
	add.s32 	%r147, %r966, 1;
	shl.b32 	%r492, %r966, 2;
	add.s32 	%r493, %r4, %r492;
	st.shared.u32 	[%r493+4], %r982;
	mov.u32 	%r966, %r147;
$L__BB4_112:
	st.shared.u32 	[%r5], %r966;
$L__BB4_113:
	bar.sync 	0;
	ld.shared.u32 	%r149, [%r5];
	setp.ge.s32 	%p90, %r7, %r149;
	@%p90 bra 	$L__BB4_216;
	mov.b32 	%r494, 0;
	// begin inline asm
	cvt.rn.f16.s32 %rs226, %r494;
	// end inline asm
	mov.u32 	%r496, %ctaid.x;
	mad.lo.s32 	%r150, %r283, %r496, %r8;
	// begin inline asm
	{mov.u32 %r495, WARP_SZ;
}
	// end inline asm
	shl.b32 	%r497, %r495, 8;
	add.s32 	%r151, %r497, -8161;
	and.b32  	%r152, %r15, 2147483640;
	mov.u32 	%r990, %r7;
$L__BB4_115:
	setp.lt.s32 	%p91, %r15, 1;
	shl.b32 	%r498, %r990, 2;
	add.s32 	%r499, %r4, %r498;
	ld.shared.u32 	%r154, [%r499+4];
	shl.b32 	%r500, %r154, 2;
	mov.u32 	%r501, _ZN8nvinfer125sparse_fipnn_shared_multi9smem_poolE;
	add.s32 	%r502, %r501, %r500;
	ld.shared.u32 	%r503, [%r502];
	mad.lo.s32 	%r504, %r154, %r154, %r154;
	shr.u32 	%r505, %r504, 31;
	add.s32 	%r506, %r504, %r505;
	shr.s32 	%r155, %r506, 1;
	mul.lo.s32 	%r156, %r503, %r285;
	mov.u16 	%rs618, %rs226;
	@%p91 bra 	$L__BB4_157;
	setp.lt.u32 	%p92, %r15, 8;
	add.s32 	%r508, %r156, %r154;
	mad.lo.s32 	%r157, %r508, %r283, %r8;
	mad.lo.s32 	%r158, %r154, %r283, %r8;
	mov.f64 	%fd1, 0d3FE0000000000000;
	// begin inline asm
	{  cvt.rn.f16.f64 %rs227, %fd1;}

	// end inline asm
	mov.b32 	%r992, 0;
	mov.u16 	%rs618, %rs226;
	@%p92 bra 	$L__BB4_135;
	mov.b32 	%r994, 0;
	mov.u16 	%rs618, %rs226;
$L__BB4_118:
	.pragma "nounroll";
	mul.lo.s32 	%r173, %r994, %r10;
	add.s32 	%r174, %r150, %r173;
	setp.ge.u32 	%p93, %r174, %r282;
	mov.u16 	%rs602, %rs226;
	mov.u16 	%rs603, %rs226;
	@%p93 bra 	$L__BB4_120;
	add.s32 	%r510, %r157, %r173;
	shl.b32 	%r511, %r510, 1;
	add.s32 	%r512, %r5, %r511;
	ld.shared.u16 	%rs602, [%r512+4];
	add.s32 	%r513, %r158, %r173;
	shl.b32 	%r514, %r513, 1;
	add.s32 	%r515, %r24, %r514;
	ld.shared.u16 	%rs603, [%r515+4];
$L__BB4_120:
	// begin inline asm
	{mul.f16 %rs229,%rs602,%rs602;
}
	// end inline asm
	// begin inline asm
	{sub.f16 %rs232,%rs229,%rs603;
}
	// end inline asm
	// begin inline asm
	{mul.f16 %rs235,%rs227,%rs232;
}
	// end inline asm
	// begin inline asm
	{add.f16 %rs238,%rs618,%rs235;
}
	// end inline asm
	add.s32 	%r175, %r174, %r10;
	setp.ge.u32 	%p94, %r175, %r282;
	mov.u16 	%rs604, %rs226;
	mov.u16 	%rs605, %rs226;
	@%p94 bra 	$L__BB4_122;
	mad.lo.s32 	%r516, %r994, %r10, %r10;
	add.s32 	%r517, %r157, %r516;
	shl.b32 	%r518, %r517, 1;
	add.s32 	%r519, %r5, %r518;
	ld.shared.u16 	%rs604, [%r519+4];
	add.s32 	%r520, %r158, %r516;
	shl.b32 	%r521, %r520, 1;
	add.s32 	%r522, %r24, %r521;
	ld.shared.u16 	%rs605, [%r522+4];
$L__BB4_122:
	// begin inline asm
	{mul.f16 %rs241,%rs604,%rs604;
}
	// end inline asm
	// begin inline asm
	{sub.f16 %rs244,%rs241,%rs605;
}
	// end inline asm
	// begin inline asm
	{mul.f16 %rs247,%rs227,%rs244;
}
	// end inline asm
	// begin inline asm
	{add.f16 %rs250,%rs238,%rs247;
}
	// end inline asm
	add.s32 	%r176, %r175, %r10;
	setp.ge.u32 	%p95, %r176, %r282;
	mov.u16 	%rs606, %rs226;
	mov.u16 	%rs607, %rs226;
	@%p95 bra 	$L__BB4_124;
	mad.lo.s32 	%r523, %r994, %r10, %r10;
	add.s32 	%r524, %r523, %r10;
	add.s32 	%r525, %r157, %r524;
	shl.b32 	%r526, %r525, 1;
	add.s32 	%r527, %r5, %r526;
	ld.shared.u16 	%rs606, [%r527+4];
	add.s32 	%r528, %r158, %r524;
	shl.b32 	%r529, %r528, 1;
	add.s32 	%r530, %r24, %r529;
	ld.shared.u16 	%rs607, [%r530+4];
$L__BB4_124:
	// begin inline asm
	{mul.f16 %rs253,%rs606,%rs606;
}
	// end inline asm
	// begin inline asm
	{sub.f16 %rs256,%rs253,%rs607;
}
	// end inline asm
	// begin inline asm
	{mul.f16 %rs259,%rs227,%rs256;
}
	// end inline asm
	// begin inline asm
	{add.f16 %rs262,%rs250,%rs259;
}
	// end inline asm
	add.s32 	%r177, %r176, %r10;
	setp.ge.u32 	%p96, %r177, %r282;
	mov.u16 	%rs608, %rs226;
	mov.u16 	%rs609, %rs226;
	@%p96 bra 	$L__BB4_126;
	mad.lo.s32 	%r531, %r994, %r10, %r10;
	add.s32 	%r532, %r531, %r10;
	add.s32 	%r533, %r532, %r10;
	add.s32 	%r534, %r157, %r533;
	shl.b32 	%r535, %r534, 1;
	add.s32 	%r536, %r5, %r535;
	ld.shared.u16 	%rs608, [%r536+4];
	add.s32 	%r537, %r158, %r533;
	shl.b32 	%r538, %r537, 1;
	add.s32 	%r539, %r24, %r538;
	ld.shared.u16 	%rs609, [%r539+4];
$L__BB4_126:
	// begin inline asm
	{mul.f16 %rs265,%rs608,%rs608;
}
	// end inline asm
	// begin inline asm
	{sub.f16 %rs268,%rs265,%rs609;
}
	// end inline asm
	// begin inline asm
	{mul.f16 %rs271,%rs227,%rs268;
}
	// end inline asm
	// begin inline asm
	{add.f16 %rs274,%rs262,%rs271;
}
	// end inline asm
	add.s32 	%r178, %r177, %r10;
	setp.ge.u32 	%p97, %r178, %r282;
	mov.u16 	%rs610, %rs226;
	mov.u16 	%rs611, %rs226;
	@%p97 bra 	$L__BB4_128;
	mad.lo.s32 	%r540, %r994, %r10, %r10;
	add.s32 	%r541, %r540, %r10;
	add.s32 	%r542, %r541, %r10;
	add.s32 	%r543, %r542, %r10;
	add.s32 	%r544, %r157, %r543;
	shl.b32 	%r545, %r544, 1;
	add.s32 	%r546, %r5, %r545;
	ld.shared.u16 	%rs610, [%r546+4];
	add.s32 	%r547, %r158, %r543;
	shl.b32 	%r548, %r547, 1;
	add.s32 	%r549, %r24, %r548;
	ld.shared.u16 	%rs611, [%r549+4];
$L__BB4_128:
	// begin inline asm
	{mul.f16 %rs277,%rs610,%rs610;
}
	// end inline asm
	// begin inline asm
	{sub.f16 %rs280,%rs277,%rs611;
}
	// end inline asm
	// begin inline asm
	{mul.f16 %rs283,%rs227,%rs280;
}
	// end inline asm
	// begin inline asm
	{add.f16 %rs286,%rs274,%rs283;
}
	// end inline asm
	add.s32 	%r179, %r178, %r10;
	setp.ge.u32 	%p98, %r179, %r282;
	mov.u16 	%rs612, %rs226;
	mov.u16 	%rs613, %rs226;
	@%p98 bra 	$L__BB4_130;
	mad.lo.s32 	%r550, %r994, %r10, %r10;
	add.s32 	%r551, %r550, %r10;
	add.s32 	%r552, %r551, %r10;
	add.s32 	%r553, %r552, %r10;
	add.s32 	%r554, %r553, %r10;
	add.s32 	%r555, %r157, %r554;
	shl.b32 	%r556, %r555, 1;
	add.s32 	%r557, %r5, %r556;
	ld.shared.u16 	%rs612, [%r557+4];
	add.s32 	%r558, %r158, %r554;
	shl.b32 	%r559, %r558, 1;
	add.s32 	%r560, %r24, %r559;
	ld.shared.u16 	%rs613, [%r560+4];
$L__BB4_130:
	// begin inline asm
	{mul.f16 %rs289,%rs612,%rs612;
}
	// end inline asm
	// begin inline asm
	{sub.f16 %rs292,%rs289,%rs613;
}
	// end inline asm
	// begin inline asm
	{mul.f16 %rs295,%rs227,%rs292;
}
	// end inline asm
	// begin inline asm
	{add.f16 %rs298,%rs286,%rs295;
}
	// end inline asm
	add.s32 	%r180, %r179, %r10;
	setp.ge.u32 	%p99, %r180, %r282;
	mov.u16 	%rs614, %rs226;
	mov.u16 	%rs615, %rs226;
	@%p99 bra 	$L__BB4_132;
	mad.lo.s32 	%r561, %r994, %r10, %r10;
	add.s32 	%r562, %r561, %r10;
	add.s32 	%r563, %r562, %r10;
	add.s32 	%r564, %r563, %r10;
	add.s32 	%r565, %r564, %r10;
	add.s32 	%r566, %r565, %r10;
	add.s32 	%r567, %r157, %r566;
	shl.b32 	%r568, %r567, 1;
	add.s32 	%r569, %r5, %r568;
	ld.shared.u16 	%rs614, [%r569+4];
	add.s32 	%r570, %r158, %r566;
	shl.b32 	%r571, %r570, 1;
	add.s32 	%r572, %r24, %r571;
	ld.shared.u16 	%rs615, [%r572+4];
$L__BB4_132:
	// begin inline asm
	{mul.f16 %rs301,%rs614,%rs614;
}
	// end inline asm
	// begin inline asm
	{sub.f16 %rs304,%rs301,%rs615;
}
	// end inline asm
	// begin inline asm
	{mul.f16 %rs307,%rs227,%rs304;
}
	// end inline asm
	// begin inline asm
	{add.f16 %rs310,%rs298,%rs307;
}
	// end inline asm
	add.s32 	%r573, %r180, %r10;
	setp.ge.u32 	%p100, %r573, %r282;
	mov.u16 	%rs616, %rs226;
	mov.u16 	%rs617, %rs226;
	@%p100 bra 	$L__BB4_134;
	mad.lo.s32 	%r574, %r994, %r10, %r10;
	add.s32 	%r575, %r574, %r10;
	add.s32 	%r576, %r575, %r10;
	add.s32 	%r577, %r576, %r10;
	add.s32 	%r578, %r577, %r10;
	add.s32 	%r579, %r578, %r10;
	add.s32 	%r580, %r579, %r10;
	add.s32 	%r581, %r157, %r580;
	shl.b32 	%r582, %r581, 1;
	add.s32 	%r583, %r5, %r582;
	ld.shared.u16 	%rs616, [%r583+4];
	add.s32 	%r584, %r158, %r580;
	shl.b32 	%r585, %r584, 1;
	add.s32 	%r586, %r24, %r585;
	ld.shared.u16 	%rs617, [%r586+4];
$L__BB4_134:
	// begin inline asm
	{mul.f16 %rs313,%rs616,%rs616;
}
	// end inline asm
	// begin inline asm
	{sub.f16 %rs316,%rs313,%rs617;
}
	// end inline asm
	// begin inline asm
	{mul.f16 %rs319,%rs227,%rs316;
}
	// end inline asm
	// begin inline asm
	{add.f16 %rs618,%rs310,%rs319;
}
	// end inline asm
	add.s32 	%r994, %r994, 8;
	setp.eq.s32 	%p101, %r994, %r152;
	mov.u32 	%r992, %r152;
	@%p101 bra 	$L__BB4_135;
	bra.uni 	$L__BB4_118;
$L__BB4_135:
	and.b32  	%r160, %r15, 7;
	setp.eq.s32 	%p102, %r160, 0;
	@%p102 bra 	$L__BB4_157;
	setp.lt.u32 	%p103, %r160, 4;
	@%p103 bra 	$L__BB4_146;
	mul.lo.s32 	%r161, %r992, %r10;
	add.s32 	%r162, %r150, %r161;
	setp.ge.u32 	%p104, %r162, %r282;
	mov.u16 	%rs583, %rs226;
	mov.u16 	%rs584, %rs226;
	@%p104 bra 	$L__BB4_139;
	add.s32 	%r587, %r157, %r161;
	shl.b32 	%r588, %r587, 1;
	add.s32 	%r589, %r5, %r588;
	ld.shared.u16 	%rs583, [%r589+4];
	add.s32 	%r590, %r158, %r161;
	shl.b32 	%r591, %r590, 1;
	add.s32 	%r592, %r24, %r591;
	ld.shared.u16 	%rs584, [%r592+4];
$L__BB4_139:
	// begin inline asm
	{mul.f16 %rs326,%rs583,%rs583;
}
	// end inline asm
	// begin inline asm
	{sub.f16 %rs329,%rs326,%rs584;
}
	// end inline asm
	// begin inline asm
	{mul.f16 %rs332,%rs227,%rs329;
}
	// end inline asm
	// begin inline asm
	{add.f16 %rs335,%rs618,%rs332;
}
	// end inline asm
	add.s32 	%r163, %r162, %r10;
	setp.ge.u32 	%p105, %r163, %r282;
	mov.u16 	%rs585, %rs226;
	mov.u16 	%rs586, %rs226;
	@%p105 bra 	$L__BB4_141;
	mad.lo.s32 	%r593, %r992, %r10, %r10;
	add.s32 	%r594, %r157, %r593;
	shl.b32 	%r595, %r594, 1;
	add.s32 	%r596, %r5, %r595;
	ld.shared.u16 	%rs585, [%r596+4];
	add.s32 	%r597, %r158, %r593;
	shl.b32 	%r598, %r597, 1;
	add.s32 	%r599, %r24, %r598;
	ld.shared.u16 	%rs586, [%r599+4];
$L__BB4_141:
	// begin inline asm
	{mul.f16 %rs338,%rs585,%rs585;
}
	// end inline asm
	// begin inline asm
	{sub.f16 %rs341,%rs338,%rs586;
}
	// end inline asm
	// begin inline asm
	{mul.f16 %rs344,%rs227,%rs341;
}
	// end inline asm
	// begin inline asm
	{add.f16 %rs347,%rs335,%rs344;
}
	// end inline asm
	add.s32 	%r164, %r163, %r10;
	setp.ge.u32 	%p106, %r164, %r282;
	mov.u16 	%rs587, %rs226;
	mov.u16 	%rs588, %rs226;
	@%p106 bra 	$L__BB4_143;
	mad.lo.s32 	%r600, %r992, %r10, %r10;
	add.s32 	%r601, %r600, %r10;
	add.s32 	%r602, %r157, %r601;
	shl.b32 	%r603, %r602, 1;
	add.s32 	%r604, %r5, %r603;
	ld.shared.u16 	%rs587, [%r604+4];
	add.s32 	%r605, %r158, %r601;
	shl.b32 	%r606, %r605, 1;
	add.s32 	%r607, %r24, %r606;
	ld.shared.u16 	%rs588, [%r607+4];
$L__BB4_143:
	// begin inline asm
	{mul.f16 %rs350,%rs587,%rs587;
}
	// end inline asm
	// begin inline asm
	{sub.f16 %rs353,%rs350,%rs588;
}
	// end inline asm
	// begin inline asm
	{mul.f16 %rs356,%rs227,%rs353;
}
	// end inline asm
	// begin inline asm
	{add.f16 %rs359,%rs347,%rs356;
}
	// end inline asm
	add.s32 	%r608, %r164, %r10;
	setp.ge.u32 	%p107, %r608, %r282;
	mov.u16 	%rs589, %rs226;
	mov.u16 	%rs590, %rs226;
	@%p107 bra 	$L__BB4_145;
	mad.lo.s32 	%r609, %r992, %r10, %r10;
	add.s32 	%r610, %r609, %r10;
	add.s32 	%r611, %r610, %r10;
	add.s32 	%r612, %r157, %r611;
	shl.b32 	%r613, %r612, 1;
	add.s32 	%r614, %r5, %r613;
	ld.shared.u16 	%rs589, [%r614+4];
	add.s32 	%r615, %r158, %r611;
	shl.b32 	%r616, %r615, 1;
	add.s32 	%r617, %r24, %r616;
	ld.shared.u16 	%rs590, [%r617+4];
$L__BB4_145:
	// begin inline asm
	{mul.f16 %rs362,%rs589,%rs589;
}
	// end inline asm
	// begin inline asm
	{sub.f16 %rs365,%rs362,%rs590;
}
	// end inline asm
	// begin inline asm
	{mul.f16 %rs368,%rs227,%rs365;
}
	// end inline asm
	// begin inline asm
	{add.f16 %rs618,%rs359,%rs368;
}
	// end inline asm
	add.s32 	%r992, %r992, 4;
$L__BB4_146:
	and.b32  	%r618, %r15, 3;
	setp.eq.s32 	%p108, %r618, 0;
	@%p108 bra 	$L__BB4_157;
	setp.eq.s32 	%p109, %r618, 1;
	@%p109 bra 	$L__BB4_153;
	mul.lo.s32 	%r167, %r992, %r10;
	add.s32 	%r168, %r150, %r167;
	setp.ge.u32 	%p110, %r168, %r282;
	mov.u16 	%rs593, %rs226;
	mov.u16 	%rs594, %rs226;
	@%p110 bra 	$L__BB4_150;
	add.s32 	%r619, %r157, %r167;
	shl.b32 	%r620, %r619, 1;
	add.s32 	%r621, %r5, %r620;
	ld.shared.u16 	%rs593, [%r621+4];
	add.s32 	%r622, %r158, %r167;
	shl.b32 	%r623, %r622, 1;
	add.s32 	%r624, %r24, %r623;
	ld.shared.u16 	%rs594, [%r624+4];
$L__BB4_150:
	// begin inline asm
	{mul.f16 %rs375,%rs593,%rs593;
}
	// end inline asm
	// begin inline asm
	{sub.f16 %rs378,%rs375,%rs594;
}
	// end inline asm
	// begin inline asm
	{mul.f16 %rs381,%rs227,%rs378;
}
	// end inline asm
	// begin inline asm
	{add.f16 %rs384,%rs618,%rs381;
}
	// end inline asm
	add.s32 	%r625, %r168, %r10;
	setp.ge.u32 	%p111, %r625, %r282;
	mov.u16 	%rs595, %rs226;
	mov.u16 	%rs596, %rs226;
	@%p111 bra 	$L__BB4_152;
	add.s32 	%r626, %r167, %r10;
	add.s32 	%r627, %r157, %r626;
	shl.b32 	%r628, %r627, 1;
	add.s32 	%r629, %r5, %r628;
	ld.shared.u16 	%rs595, [%r629+4];
	add.s32 	%r630, %r158, %r626;
	shl.b32 	%r631, %r630, 1;
	add.s32 	%r632, %r24, %r631;
	ld.shared.u16 	%rs596, [%r632+4];
$L__BB4_152:
	// begin inline asm
	{mul.f16 %rs387,%rs595,%rs595;
}
	// end inline asm
	// begin inline asm
	{sub.f16 %rs390,%rs387,%rs596;
}
	// end inline asm
	// begin inline asm
	{mul.f16 %rs393,%rs227,%rs390;
}
	// end inline asm
	// begin inline asm
	{add.f16 %rs618,%rs384,%rs393;
}
	// end inline asm
	add.s32 	%r992, %r992, 2;
$L__BB4_153:
	and.b32  	%r633, %r15, 1;
	setp.eq.b32 	%p112, %r633, 1;
	not.pred 	%p113, %p112;
	@%p113 bra 	$L__BB4_157;
	mul.lo.s32 	%r171, %r992, %r10;
	add.s32 	%r634, %r150, %r171;
	setp.ge.u32 	%p114, %r634, %r282;
	mov.u16 	%rs599, %rs226;
	mov.u16 	%rs600, %rs226;
	@%p114 bra 	$L__BB4_156;
	add.s32 	%r635, %r157, %r171;
	shl.b32 	%r636, %r635, 1;
	add.s32 	%r637, %r5, %r636;
	ld.shared.u16 	%rs599, [%r637+4];
	add.s32 	%r638, %r158, %r171;
	shl.b32 	%r639, %r638, 1;
	add.s32 	%r640, %r24, %r639;
	ld.shared.u16 	%rs600, [%r640+4];
$L__BB4_156:
	// begin inline asm
	{mul.f16 %rs399,%rs599,%rs599;
}
	// end inline asm
	// begin inline asm
	{sub.f16 %rs402,%rs399,%rs600;
}
	// end inline asm
	// begin inline asm
	{mul.f16 %rs405,%rs227,%rs402;
}
	// end inline asm
	// begin inline asm
	{add.f16 %rs618,%rs618,%rs405;
}
	// end inline asm
$L__BB4_157:
	setp.ne.s32 	%p115, %r8, 0;
	// begin inline asm
	{  mov.b32 %r641, {%rs618,%rs618};}

	// end inline asm
	mov.b32 	%r644, 1;
	mov.b32 	%r674, -1;
	// begin inline asm
	{shfl.sync.bfly.b32 %r642,%r641,%r644,%r151,%r674;
}
	// end inline asm
	// begin inline asm
	{.reg .f16 low,high;
 mov.b32 {low,high}, %r642;
 mov.b16 %rs413, low;}
	// end inline asm
	// begin inline asm
	{add.f16 %rs414,%rs618,%rs413;
}
	// end inline asm
	// begin inline asm
	{  mov.b32 %r648, {%rs414,%rs414};}

	// end inline asm
	mov.b32 	%r651, 2;
	// begin inline asm
	{shfl.sync.bfly.b32 %r649,%r648,%r651,%r151,%r674;
}
	// end inline asm
	// begin inline asm
	{.reg .f16 low,high;
 mov.b32 {low,high}, %r649;
 mov.b16 %rs419, low;}
	// end inline asm
	// begin inline asm
	{add.f16 %rs420,%rs414,%rs419;
}
	// end inline asm
	// begin inline asm
	{  mov.b32 %r655, {%rs420,%rs420};}

	// end inline asm
	mov.b32 	%r658, 4;
	// begin inline asm
	{shfl.sync.bfly.b32 %r656,%r655,%r658,%r151,%r674;
}
	// end inline asm
	// begin inline asm
	{.reg .f16 low,high;
 mov.b32 {low,high}, %r656;
 mov.b16 %rs425, low;}
	// end inline asm
	// begin inline asm
	{add.f16 %rs426,%rs420,%rs425;
}
	// end inline asm
	// begin inline asm
	{  mov.b32 %r662, {%rs426,%rs426};}

	// end inline asm
	mov.b32 	%r665, 8;
	// begin inline asm
	{shfl.sync.bfly.b32 %r663,%r662,%r665,%r151,%r674;
}
	// end inline asm
	// begin inline asm
	{.reg .f16 low,high;
 mov.b32 {low,high}, %r663;
 mov.b16 %rs431, low;}
	// end inline asm
	// begin inline asm
	{add.f16 %rs432,%rs426,%rs431;
}
	// end inline asm
	// begin inline asm
	{  mov.b32 %r669, {%rs432,%rs432};}

	// end inline asm
	mov.b32 	%r672, 16;
	// begin inline asm
	{shfl.sync.bfly.b32 %r670,%r669,%r672,%r151,%r674;
}
	// end inline asm
	// begin inline asm
	{.reg .f16 low,high;
 mov.b32 {low,high}, %r670;
 mov.b16 %rs437, low;}
	// end inline asm
	// begin inline asm
	{add.f16 %rs438,%rs432,%rs437;
}
	// end inline asm
	@%p115 bra 	$L__BB4_159;
	add.s32 	%r676, %r155, %r154;
	shl.b32 	%r677, %r676, 1;
	add.s32 	%r678, %r25, %r677;
	st.shared.u16 	[%r678+4], %rs438;
$L__BB4_159:
	setp.lt.s32 	%p116, %r990, 1;
	@%p116 bra 	$L__BB4_215;
	mov.b32 	%r995, 0;
$L__BB4_161:
	setp.lt.s32 	%p117, %r15, 1;
	shl.b32 	%r680, %r995, 2;
	add.s32 	%r681, %r4, %r680;
	ld.shared.u32 	%r183, [%r681+4];
	mov.u16 	%rs656, %rs226;
	@%p117 bra 	$L__BB4_212;
	shl.b32 	%r683, %r183, 2;
	add.s32 	%r685, %r501, %r683;
	ld.shared.u32 	%r686, [%r685];
	setp.lt.u32 	%p118, %r15, 8;
	add.s32 	%r687, %r183, %r156;
	mad.lo.s32 	%r184, %r687, %r283, %r8;
	mad.lo.s32 	%r688, %r686, %r285, %r154;
	mad.lo.s32 	%r185, %r688, %r283, %r8;
	mov.b32 	%r997, 0;
	mov.u16 	%rs656, %rs226;
	@%p118 bra 	$L__BB4_190;
	mov.b32 	%r999, 0;
	mov.u16 	%rs656, %rs226;
$L__BB4_164:
	.pragma "nounroll";
	mul.lo.s32 	%r200, %r999, %r10;
	add.s32 	%r201, %r150, %r200;
	setp.ge.u32 	%p119, %r201, %r282;
	mov.u16 	%rs640, %rs226;
	mov.u16 	%rs641, %rs226;
	@%p119 bra 	$L__BB4_166;
	add.s32 	%r690, %r184, %r200;
	shl.b32 	%r691, %r690, 1;
	add.s32 	%r692, %r5, %r691;
	ld.shared.u16 	%rs640, [%r692+4];
	add.s32 	%r693, %r185, %r200;
	shl.b32 	%r694, %r693, 1;
	add.s32 	%r695, %r5, %r694;
	ld.shared.u16 	%rs641, [%r695+4];
$L__BB4_166:
	// begin inline asm
	{mul.f16 %rs442,%rs640,%rs641;
}
	// end inline asm
	// begin inline asm
	{add.f16 %rs445,%rs656,%rs442;
}
	// end inline asm
	add.s32 	%r202, %r200, %r10;
	add.s32 	%r203, %r201, %r10;
	setp.ge.u32 	%p120, %r203, %r282;
	mov.u16 	%rs642, %rs226;
	mov.u16 	%rs643, %rs226;
	@%p120 bra 	$L__BB4_168;
	add.s32 	%r696, %r184, %r202;
	shl.b32 	%r697, %r696, 1;
	add.s32 	%r698, %r5, %r697;
	ld.shared.u16 	%rs642, [%r698+4];
	add.s32 	%r699, %r185, %r202;
	shl.b32 	%r700, %r699, 1;
	add.s32 	%r701, %r5, %r700;
	ld.shared.u16 	%rs643, [%r701+4];
$L__BB4_168:
	// begin inline asm
	{mul.f16 %rs448,%rs642,%rs643;
}
	// end inline asm
	// begin inline asm
	{add.f16 %rs451,%rs445,%rs448;
}
	// end inline asm
	add.s32 	%r204, %r202, %r10;
	add.s32 	%r205, %r203, %r10;
	setp.ge.u32 	%p121, %r205, %r282;
	mov.u16 	%rs644, %rs226;
	mov.u16 	%rs645, %rs226;
	@%p121 bra 	$L__BB4_170;
	add.s32 	%r702, %r184, %r204;
	shl.b32 	%r703, %r702, 1;
	add.s32 	%r704, %r5, %r703;
	ld.shared.u16 	%rs644, [%r704+4];
	add.s32 	%r705, %r185, %r204;
	shl.b32 	%r706, %r705, 1;
	add.s32 	%r707, %r5, %r706;
	ld.shared.u16 	%rs645, [%r707+4];
$L__BB4_170:
	// begin inline asm
	{mul.f16 %rs454,%rs644,%rs645;
}
	// end inline asm
	// begin inline asm
	{add.f16 %rs457,%rs451,%rs454;
}
	// end inline asm
	add.s32 	%r206, %r204, %r10;
	add.s32 	%r207, %r205, %r10;
	setp.ge.u32 	%p122, %r207, %r282;
	mov.u16 	%rs646, %rs226;
	mov.u16 	%rs647, %rs226;
	@%p122 bra 	$L__BB4_172;
	add.s32 	%r708, %r184, %r206;
	shl.b32 	%r709, %r708, 1;
	add.s32 	%r710, %r5, %r709;
	ld.shared.u16 	%rs646, [%r710+4];
	add.s32 	%r711, %r185, %r206;
	shl.b32 	%r712, %r711, 1;
	add.s32 	%r713, %r5, %r712;
	ld.shared.u16 	%rs647, [%r713+4];
$L__BB4_172:
	// begin inline asm
	{mul.f16 %rs460,%rs646,%rs647;
}
	// end inline asm
	// begin inline asm
	{add.f16 %rs463,%rs457,%rs460;
}
	// end inline asm
	add.s32 	%r208, %r206, %r10;
	add.s32 	%r209, %r207, %r10;
	setp.ge.u32 	%p123, %r209, %r282;
	mov.u16 	%rs648, %rs226;
	mov.u16 	%rs649, %rs226;
	@%p123 bra 	$L__BB4_174;
	add.s32 	%r714, %r184, %r208;
	shl.b32 	%r715, %r714, 1;
	add.s32 	%r716, %r5, %r715;
	ld.shared.u16 	%rs648, [%r716+4];
	add.s32 	%r717, %r185, %r208;
	shl.b32 	%r718, %r717, 1;
	add.s32 	%r719, %r5, %r718;
	ld.shared.u16 	%rs649, [%r719+4];
$L__BB4_174:
	// begin inline asm
	{mul.f16 %rs466,%rs648,%rs649;
}
	// end inline asm
	// begin inline asm
	{add.f16 %rs469,%rs463,%rs466;
}
	// end inline asm
	add.s32 	%r210, %r208, %r10;
	add.s32 	%r211, %r209, %r10;
	setp.ge.u32 	%p124, %r211, %r282;
	mov.u16 	%rs650, %rs226;
	mov.u16 	%rs651, %rs226;
	@%p124 bra 	$L__BB4_176;
	add.s32 	%r720, %r184, %r210;
	shl.b32 	%r721, %r720, 1;
	add.s32 	%r722, %r5, %r721;
	ld.shared.u16 	%rs650, [%r722+4];
	add.s32 	%r723, %r185, %r210;
	shl.b32 	%r724, %r723, 1;
	add.s32 	%r725, %r5, %r724;
	ld.shared.u16 	%rs651, [%r725+4];
$L__BB4_176:
	// begin inline asm
	{mul.f16 %rs472,%rs650,%rs651;
}
	// end inline asm
	// begin inline asm
	{add.f16 %rs475,%rs469,%rs472;
}
	// end inline asm
	add.s32 	%r212, %r210, %r10;
	add.s32 	%r213, %r211, %r10;
	setp.ge.u32 	%p125, %r213, %r282;
	mov.u16 	%rs652, %rs226;
	mov.u16 	%rs653, %rs226;
	@%p125 bra 	$L__BB4_178;
	add.s32 	%r726, %r184, %r212;
	shl.b32 	%r727, %r726, 1;
	add.s32 	%r728, %r5, %r727;
	ld.shared.u16 	%rs652, [%r728+4];
	add.s32 	%r729, %r185, %r212;
	shl.b32 	%r730, %r729, 1;
	add.s32 	%r731, %r5, %r730;
	ld.shared.u16 	%rs653, [%r731+4];
$L__BB4_178:
	// begin inline asm
	{mul.f16 %rs478,%rs652,%rs653;
}
	// end inline asm
	// begin inline asm
	{add.f16 %rs481,%rs475,%rs478;
}
	// end inline asm
	add.s32 	%r732, %r213, %r10;
	setp.ge.u32 	%p126, %r732, %r282;
	mov.u16 	%rs654, %rs226;
	mov.u16 	%rs655, %rs226;
	@%p126 bra 	$L__BB4_189;
	add.s32 	%r733, %r212, %r10;
	add.s32 	%r734, %r184, %r733;
	shl.b32 	%r735, %r734, 1;
	add.s32 	%r736, %r5, %r735;
	ld.shared.u16 	%rs654, [%r736+4];
	add.s32 	%r737, %r185, %r733;
	shl.b32 	%r738, %r737, 1;
	add.s32 	%r739, %r5, %r738;
	ld.shared.u16 	%rs655, [%r739+4];
	bra.uni 	$L__BB4_189;
$L__BB4_180:
	shl.b32 	%r325, %r948, 1;
	add.s32 	%r34, %r5, %r325;
	st.shared.u16 	[%r34+4], %rs174;
	setp.ge.u32 	%p7, %r948, %r285;
	@%p7 bra 	$L__BB4_182;
	shl.b32 	%r326, %r948, 2;
	add.s32 	%r328, %r306, %r326;
	mov.b32 	%r329, -1;
	st.shared.u32 	[%r328], %r329;
$L__BB4_182:
	add.s32 	%r35, %r948, %r12;
	shl.b32 	%r36, %r12, 1;
	add.s32 	%r37, %r34, %r36;
	st.shared.u16 	[%r37+4], %rs174;
	setp.ge.u32 	%p8, %r35, %r285;
	@%p8 bra 	$L__BB4_184;
	shl.b32 	%r330, %r35, 2;
	add.s32 	%r332, %r306, %r330;
	mov.b32 	%r333, -1;
	st.shared.u32 	[%r332], %r333;
$L__BB4_184:
	add.s32 	%r38, %r35, %r12;
	add.s32 	%r39, %r37, %r36;
	st.shared.u16 	[%r39+4], %rs174;
	setp.ge.u32 	%p9, %r38, %r285;
	@%p9 bra 	$L__BB4_186;
	shl.b32 	%r334, %r38, 2;
	add.s32 	%r336, %r306, %r334;
	mov.b32 	%r337, -1;
	st.shared.u32 	[%r336], %r337;
$L__BB4_186:
	add.s32 	%r40, %r38, %r12;
	add.s32 	%r338, %r39, %r36;
	st.shared.u16 	[%r338+4], %rs174;
	setp.ge.u32 	%p10, %r40, %r285;
	@%p10 bra 	$L__BB4_188;
	shl.b32 	%r339, %r40, 2;
	add.s32 	%r341, %r306, %r339;
	mov.b32 	%r342, -1;
	st.shared.u32 	[%r341], %r342;
$L__BB4_188:
	add.s32 	%r948, %r40, %r12;
	setp.lt.u32 	%p11, %r948, %r286;
	@%p11 bra 	$L__BB4_180;
	bra.uni 	$L__BB4_7;
$L__BB4_189:
	// begin inline asm
	{mul.f16 %rs484,%rs654,%rs655;
}
	// end inline asm
	// begin inline asm
	{add.f16 %rs656,%rs481,%rs484;
}
	// end inline asm
	add.s32 	%r999, %r999, 8;
	setp.eq.s32 	%p127, %r999, %r152;
	mov.u32 	%r997, %r152;
	@%p127 bra 	$L__BB4_190;
	bra.uni 	$L__BB4_164;
$L__BB4_190:
	and.b32  	%r187, %r15, 7;
	setp.eq.s32 	%p128, %r187, 0;
	@%p128 bra 	$L__BB4_212;
	setp.lt.u32 	%p129, %r187, 4;
	@%p129 bra 	$L__BB4_201;
	mul.lo.s32 	%r188, %r997, %r10;
	add.s32 	%r189, %r150, %r188;
	setp.ge.u32 	%p130, %r189, %r282;
	mov.u16 	%rs621, %rs226;
	mov.u16 	%rs622, %rs226;
	@%p130 bra 	$L__BB4_194;
	add.s32 	%r740, %r184, %r188;
	shl.b32 	%r741, %r740, 1;
	add.s32 	%r742, %r5, %r741;
	ld.shared.u16 	%rs621, [%r742+4];
	add.s32 	%r743, %r185, %r188;
	shl.b32 	%r744, %r743, 1;
	add.s32 	%r745, %r5, %r744;
	ld.shared.u16 	%rs622, [%r745+4];
$L__BB4_194:
	// begin inline asm
	{mul.f16 %rs491,%rs621,%rs622;
}
	// end inline asm
	// begin inline asm
	{add.f16 %rs494,%rs656,%rs491;
}
	// end inline asm
	add.s32 	%r190, %r189, %r10;
	setp.ge.u32 	%p131, %r190, %r282;
	mov.u16 	%rs623, %rs226;
	mov.u16 	%rs624, %rs226;
	@%p131 bra 	$L__BB4_196;
	mad.lo.s32 	%r746, %r997, %r10, %r10;
	add.s32 	%r747, %r184, %r746;
	shl.b32 	%r748, %r747, 1;
	add.s32 	%r749, %r5, %r748;
	ld.shared.u16 	%rs623, [%r749+4];
	add.s32 	%r750, %r185, %r746;
	shl.b32 	%r751, %r750, 1;
	add.s32 	%r752, %r5, %r751;
	ld.shared.u16 	%rs624, [%r752+4];
$L__BB4_196:
	// begin inline asm
	{mul.f16 %rs497,%rs623,%rs624;
}
	// end inline asm
	// begin inline asm
	{add.f16 %rs500,%rs494,%rs497;
}
	// end inline asm
	add.s32 	%r191, %r190, %r10;
	setp.ge.u32 	%p132, %r191, %r282;
	mov.u16 	%rs625, %rs226;
	mov.u16 	%rs626, %rs226;
	@%p132 bra 	$L__BB4_198;
	mad.lo.s32 	%r753, %r997, %r10, %r10;
	add.s32 	%r754, %r753, %r10;
	add.s32 	%r755, %r184, %r754;
	shl.b32 	%r756, %r755, 1;
	add.s32 	%r757, %r5, %r756;
	ld.shared.u16 	%rs625, [%r757+4];
	add.s32 	%r758, %r185, %r754;
	shl.b32 	%r759, %r758, 1;
	add.s32 	%r760, %r5, %r759;
	ld.shared.u16 	%rs626, [%r760+4];
$L__BB4_198:
	// begin inline asm
	{mul.f16 %rs503,%rs625,%rs626;
}
	// end inline asm
	// begin inline asm
	{add.f16 %rs506,%rs500,%rs503;
}
	// end inline asm
	add.s32 	%r761, %r191, %r10;
	setp.ge.u32 	%p133, %r761, %r282;
	mov.u16 	%rs627, %rs226;
	mov.u16 	%rs628, %rs226;
	@%p133 bra 	$L__BB4_200;
	mad.lo.s32 	%r762, %r997, %r10, %r10;
	add.s32 	%r763, %r762, %r10;
	add.s32 	%r764, %r763, %r10;
	add.s32 	%r765, %r184, %r764;
	shl.b32 	%r766, %r765, 1;
	add.s32 	%r767, %r5, %r766;
	ld.shared.u16 	%rs627, [%r767+4];
	add.s32 	%r768, %r185, %r764;
	shl.b32 	%r769, %r768, 1;
	add.s32 	%r770, %r5, %r769;
	ld.shared.u16 	%rs628, [%r770+4];
$L__BB4_200:
	// begin inline asm
	{mul.f16 %rs509,%rs627,%rs628;
}
	// end inline asm
	// begin inline asm
	{add.f16 %rs656,%rs506,%rs509;
}
	// end inline asm
	add.s32 	%r997, %r997, 4;
$L__BB4_201:
	and.b32  	%r771, %r15, 3;
	setp.eq.s32 	%p134, %r771, 0;
	@%p134 bra 	$L__BB4_212;
	setp.eq.s32 	%p135, %r771, 1;
	@%p135 bra 	$L__BB4_208;
	mul.lo.s32 	%r194, %r997, %r10;
	add.s32 	%r195, %r150, %r194;
	setp.ge.u32 	%p136, %r195, %r282;
	mov.u16 	%rs631, %rs226;
	mov.u16 	%rs632, %rs226;
	@%p136 bra 	$L__BB4_205;
	add.s32 	%r772, %r184, %r194;
	shl.b32 	%r773, %r772, 1;
	add.s32 	%r774, %r5, %r773;
	ld.shared.u16 	%rs631, [%r774+4];
	add.s32 	%r775, %r185, %r194;
	shl.b32 	%r776, %r775, 1;
	add.s32 	%r777, %r5, %r776;
	ld.shared.u16 	%rs632, [%r777+4];
$L__BB4_205:
	// begin inline asm
	{mul.f16 %rs516,%rs631,%rs632;
}
	// end inline asm
	// begin inline asm
	{add.f16 %rs519,%rs656,%rs516;
}
	// end inline asm
	add.s32 	%r778, %r195, %r10;
	setp.ge.u32 	%p137, %r778, %r282;
	mov.u16 	%rs633, %rs226;
	mov.u16 	%rs634, %rs226;
	@%p137 bra 	$L__BB4_207;
	add.s32 	%r779, %r194, %r10;
	add.s32 	%r780, %r184, %r779;
	shl.b32 	%r781, %r780, 1;
	add.s32 	%r782, %r5, %r781;
	ld.shared.u16 	%rs633, [%r782+4];
	add.s32 	%r783, %r185, %r779;
	shl.b32 	%r784, %r783, 1;
	add.s32 	%r785, %r5, %r784;
	ld.shared.u16 	%rs634, [%r785+4];
$L__BB4_207:
	// begin inline asm
	{mul.f16 %rs522,%rs633,%rs634;
}
	// end inline asm
	// begin inline asm
	{add.f16 %rs656,%rs519,%rs522;
}
	// end inline asm
	add.s32 	%r997, %r997, 2;
$L__BB4_208:
	and.b32  	%r786, %r15, 1;
	setp.eq.b32 	%p138, %r786, 1;
	not.pred 	%p139, %p138;
	@%p139 bra 	$L__BB4_212;
	mul.lo.s32 	%r198, %r997, %r10;
	add.s32 	%r787, %r150, %r198;
	setp.ge.u32 	%p140, %r787, %r282;
	mov.u16 	%rs637, %rs226;
	mov.u16 	%rs638, %rs226;
	@%p140 bra 	$L__BB4_211;
	add.s32 	%r788, %r184, %r198;
	shl.b32 	%r789, %r788, 1;
	add.s32 	%r790, %r5, %r789;
	ld.shared.u16 	%rs637, [%r790+4];
	add.s32 	%r791, %r185, %r198;
	shl.b32 	%r792, %r791, 1;
	add.s32 	%r793, %r5, %r792;
	ld.shared.u16 	%rs638, [%r793+4];
$L__BB4_211:
	// begin inline asm
	{mul.f16 %rs528,%rs637,%rs638;
}
	// end inline asm
	// begin inline asm
	{add.f16 %rs656,%rs656,%rs528;
}
	// end inline asm
$L__BB4_212:
	setp.ne.s32 	%p141, %r8, 0;
	// begin inline asm
	{  mov.b32 %r794, {%rs656,%rs656};}

	// end inline asm
	mov.b32 	%r797, 1;
	mov.b32 	%r827, -1;
	// begin inline asm
	{shfl.sync.bfly.b32 %r795,%r794,%r797,%r151,%r827;
}
	// end inline asm
	// begin inline asm
	{.reg .f16 low,high;
 mov.b32 {low,high}, %r795;
 mov.b16 %rs536, low;}
	// end inline asm
	// begin inline asm
	{add.f16 %rs537,%rs656,%rs536;
}
	// end inline asm
	// begin inline asm
	{  mov.b32 %r801, {%rs537,%rs537};}

	// end inline asm
	mov.b32 	%r804, 2;
	// begin inline asm
	{shfl.sync.bfly.b32 %r802,%r801,%r804,%r151,%r827;
}
	// end inline asm
	// begin inline asm
	{.reg .f16 low,high;
 mov.b32 {low,high}, %r802;
 mov.b16 %rs542, low;}
	// end inline asm
	// begin inline asm
	{add.f16 %rs543,%rs537,%rs542;
}
	// end inline asm
	// begin inline asm
	{  mov.b32 %r808, {%rs543,%rs543};}

	// end inline asm
	mov.b32 	%r811, 4;
	// begin inline asm
	{shfl.sync.bfly.b32 %r809,%r808,%r811,%r151,%r827;
}
	// end inline asm
	// begin inline asm
	{.reg .f16 low,high;
 mov.b32 {low,high}, %r809;
 mov.b16 %rs548, low;}
	// end inline asm
	// begin inline asm
	{add.f16 %rs549,%rs543,%rs548;
}
	// end inline asm
	// begin inline asm
	{  mov.b32 %r815, {%rs549,%rs549};}

	// end inline asm
	mov.b32 	%r818, 8;
	// begin inline asm
	{shfl.sync.bfly.b32 %r816,%r815,%r818,%r151,%r827;
}
	// end inline asm
	// begin inline asm
	{.reg .f16 low,high;
 mov.b32 {low,high}, %r816;
 mov.b16 %rs554, low;}
	// end inline asm
	// begin inline asm
	{add.f16 %rs555,%rs549,%rs554;
}
	// end inline asm
	// begin inline asm
	{  mov.b32 %r822, {%rs555,%rs555};}

	// end inline asm
	mov.b32 	%r825, 16;
	// begin inline asm
	{shfl.sync.bfly.b32 %r823,%r822,%r825,%r151,%r827;
}
	// end inline asm
	// begin inline asm
	{.reg .f16 low,high;
 mov.b32 {low,high}, %r823;
 mov.b16 %rs560, low;}
	// end inline asm
	// begin inline asm
	{add.f16 %rs561,%rs555,%rs560;
}
	// end inline asm
	@%p141 bra 	$L__BB4_214;
	add.s32 	%r829, %r183, %r155;
	shl.b32 	%r830, %r829, 1;
	add.s32 	%r831, %r25, %r830;
	st.shared.u16 	[%r831+4], %rs561;
$L__BB4_214:
	add.s32 	%r995, %r995, 1;
	setp.ne.s32 	%p142, %r995, %r990;
	@%p142 bra 	$L__BB4_161;
$L__BB4_215:
	add.s32 	%r990, %r990, %r9;
	setp.lt.s32 	%p143, %r990, %r149;
	@%p143 bra 	$L__BB4_115;
$L__BB4_216:
	bar.sync 	0;
	setp.ge.u32 	%p144, %r1019, %r2;
	@%p144 bra 	$L__BB4_221;
	ld.param.u32 	%r945, [_ZN8nvinfer125sparse_fipnn_shared_multi23ComputeCommonPartOutputI6__halfEEvPKT_PKiPvS7_S7_jjjjjijjj_param_6];
	add.s32 	%r832, %r2, 16;
	mov.u32 	%r833, %ctaid.y;
	mul.lo.s32 	%r834, %r832, %r833;
	shl.b32 	%r835, %r834, 1;
	add.s32 	%r836, %r945, %r835;
	add.s32 	%r837, %r836, 31;
	cvt.u64.u32 	%rd163, %r837;
	shl.b64 	%rd164, %rd163, 2;
	and.b64  	%rd165, %rd164, 17179869056;
	add.s64 	%rd11, %rd1, %rd165;
	add.s32 	%r838, %r1019, %r12;
	max.u32 	%r839, %r838, %r2;
	setp.lt.u32 	%p145, %r838, %r2;
	selp.u32 	%r840, 1, 0, %p145;
	add.s32 	%r841, %r838, %r840;
	sub.s32 	%r842, %r839, %r841;
	div.u32 	%r843, %r842, %r12;
	add.s32 	%r217, %r843, %r840;
	and.b32  	%r844, %r217, 3;
	setp.eq.s32 	%p146, %r844, 3;
	mov.u32 	%r1002, %r1019;
	@%p146 bra 	$L__BB4_220;
	add.s32 	%r846, %r217, 1;
	and.b32  	%r218, %r846, 3;
	mov.b32 	%r1001, 0;
	mov.u32 	%r1002, %r1019;
$L__BB4_219:
	.pragma "nounroll";
	shl.b32 	%r847, %r1002, 2;
	mov.u32 	%r848, _ZN8nvinfer125sparse_fipnn_shared_multi9smem_poolE;
	add.s32 	%r849, %r848, %r847;
	ld.shared.u32 	%r850, [%r849];
	mul.wide.u32 	%rd166, %r1002, 4;
	add.s64 	%rd167, %rd11, %rd166;
	st.global.u32 	[%rd167], %r850;
	add.s32 	%r851, %r1002, %r2;
	shl.b32 	%r852, %r285, 2;
	add.s32 	%r853, %r849, %r852;
	ld.shared.u32 	%r854, [%r853+4];
	mul.wide.u32 	%rd168, %r851, 4;
	add.s64 	%rd169, %rd11, %rd168;
	st.global.u32 	[%rd169], %r854;
	add.s32 	%r1002, %r1002, %r12;
	add.s32 	%r1001, %r1001, 1;
	setp.ne.s32 	%p147, %r1001, %r218;
	@%p147 bra 	$L__BB4_219;
$L__BB4_220:
	setp.lt.u32 	%p148, %r217, 3;
	@%p148 bra 	$L__BB4_221;
	bra.uni 	$L__BB4_252;
$L__BB4_221:
	setp.ge.u32 	%p150, %r7, %r1;
	@%p150 bra 	$L__BB4_245;
	mov.u32 	%r882, %ctaid.x;
	mul.lo.s32 	%r883, %r283, %r882;
	add.s32 	%r224, %r883, %r8;
	add.s32 	%r225, %r8, %r10;
	add.s32 	%r226, %r225, %r883;
	mov.u32 	%r1004, %r7;
$L__BB4_223:
	setp.lt.s32 	%p151, %r15, 1;
	@%p151 bra 	$L__BB4_244;
	setp.lt.u32 	%p152, %r15, 4;
	mul.lo.s32 	%r230, %r1004, %r282;
	mad.lo.s32 	%r231, %r1004, %r283, %r8;
	mov.b32 	%r1018, 0;
	@%p152 bra 	$L__BB4_235;
	shl.b32 	%r885, %r285, 3;
	mov.u32 	%r886, _ZN8nvinfer125sparse_fipnn_shared_multi9smem_poolE;
	add.s32 	%r887, %r885, %r886;
	add.s32 	%r1016, %r887, 8;
	and.b32  	%r1018, %r15, 2147483644;
	neg.s32 	%r1017, %r1018;
	add.s32 	%r1014, %r226, %r230;
	shl.b32 	%r889, %r10, 1;
	add.s32 	%r1013, %r224, %r889;
	add.s32 	%r1012, %r1013, %r230;
	mad.lo.s32 	%r1011, %r10, 3, %r224;
	add.s32 	%r1010, %r1011, %r230;
	add.s32 	%r1009, %r224, %r230;
	mov.u32 	%r1008, %r224;
	mov.u32 	%r1015, %r226;
$L__BB4_226:
	.pragma "nounroll";
	setp.ge.u32 	%p153, %r1008, %r282;
	@%p153 bra 	$L__BB4_228;
	cvt.u64.u32 	%rd186, %r1009;
	add.s64 	%rd187, %rd186, %rd3;
	shl.b64 	%rd188, %rd187, 1;
	add.s64 	%rd189, %rd1, %rd188;
	shl.b32 	%r890, %r231, 1;
	add.s32 	%r891, %r1016, %r890;
	ld.shared.u16 	%rs564, [%r891];
	st.global.u16 	[%rd189], %rs564;
$L__BB4_228:
	setp.ge.u32 	%p154, %r1015, %r282;
	@%p154 bra 	$L__BB4_230;
	cvt.u64.u32 	%rd190, %r1014;
	add.s64 	%rd191, %rd190, %rd3;
	shl.b64 	%rd192, %rd191, 1;
	add.s64 	%rd193, %rd1, %rd192;
	mad.lo.s32 	%r892, %r1004, %r283, %r225;
	shl.b32 	%r893, %r892, 1;
	add.s32 	%r894, %r1016, %r893;
	ld.shared.u16 	%rs565, [%r894];
	st.global.u16 	[%rd193], %rs565;
$L__BB4_230:
	setp.ge.u32 	%p155, %r1013, %r282;
	@%p155 bra 	$L__BB4_232;
	cvt.u64.u32 	%rd194, %r1012;
	add.s64 	%rd195, %rd194, %rd3;
	shl.b64 	%rd196, %rd195, 1;
	add.s64 	%rd197, %rd1, %rd196;
	add.s32 	%r896, %r8, %r889;
	mad.lo.s32 	%r897, %r1004, %r283, %r896;
	shl.b32 	%r898, %r897, 1;
	add.s32 	%r899, %r1016, %r898;
	ld.shared.u16 	%rs566, [%r899];
	st.global.u16 	[%rd197], %rs566;
$L__BB4_232:
	setp.ge.u32 	%p156, %r1011, %r282;
	@%p156 bra 	$L__BB4_234;
	cvt.u64.u32 	%rd198, %r1010;
	add.s64 	%rd199, %rd198, %rd3;
	shl.b64 	%rd200, %rd199, 1;
	add.s64 	%rd201, %rd1, %rd200;
	mad.lo.s32 	%r900, %r10, 3, %r8;
	mad.lo.s32 	%r901, %r1004, %r283, %r900;
	shl.b32 	%r902, %r901, 1;
	add.s32 	%r903, %r1016, %r902;
	ld.shared.u16 	%rs567, [%r903];
	st.global.u16 	[%rd201], %rs567;
$L__BB4_234:
	add.s32 	%r1017, %r1017, 4;
	shl.b32 	%r904, %r10, 3;
	add.s32 	%r1016, %r1016, %r904;
	shl.b32 	%r905, %r10, 2;
	add.s32 	%r1015, %r1015, %r905;
	add.s32 	%r1014, %r1014, %r905;
	add.s32 	%r1013, %r1013, %r905;
	add.s32 	%r1012, %r1012, %r905;
	add.s32 	%r1011, %r1011, %r905;
	add.s32 	%r1010, %r1010, %r905;
	add.s32 	%r1009, %r1009, %r905;
	add.s32 	%r1008, %r1008, %r905;
	setp.ne.s32 	%p157, %r1017, 0;
	@%p157 bra 	$L__BB4_226;
$L__BB4_235:
	and.b32  	%r272, %r15, 3;
	setp.eq.s32 	%p158, %r272, 0;
	@%p158 bra 	$L__BB4_244;
	mul.lo.s32 	%r273, %r1018, %r10;
	add.s32 	%r274, %r224, %r273;
	setp.ge.u32 	%p159, %r274, %r282;
	@%p159 bra 	$L__BB4_238;
	add.s32 	%r906, %r274, %r230;
	cvt.u64.u32 	%rd202, %r906;
	add.s64 	%rd203, %rd202, %rd3;
	shl.b64 	%rd204, %rd203, 1;
	add.s64 	%rd205, %rd1, %rd204;
	add.s32 	%r907, %r231, %r273;
	shl.b32 	%r908, %r907, 1;
	add.s32 	%r909, %r5, %r908;
	ld.shared.u16 	%rs568, [%r909+4];
	st.global.u16 	[%rd205], %rs568;
$L__BB4_238:
	setp.eq.s32 	%p160, %r272, 1;
	@%p160 bra 	$L__BB4_244;
	add.s32 	%r275, %r273, %r10;
	add.s32 	%r276, %r274, %r10;
	setp.ge.u32 	%p161, %r276, %r282;
	@%p161 bra 	$L__BB4_241;
	add.s32 	%r910, %r276, %r230;
	cvt.u64.u32 	%rd206, %r910;
	add.s64 	%rd207, %rd206, %rd3;
	shl.b64 	%rd208, %rd207, 1;
	add.s64 	%rd209, %rd1, %rd208;
	add.s32 	%r911, %r231, %r275;
	shl.b32 	%r912, %r911, 1;
	add.s32 	%r913, %r5, %r912;
	ld.shared.u16 	%rs569, [%r913+4];
	st.global.u16 	[%rd209], %rs569;
$L__BB4_241:
	setp.eq.s32 	%p162, %r272, 2;
	@%p162 bra 	$L__BB4_244;
	add.s32 	%r277, %r276, %r10;
	setp.ge.u32 	%p163, %r277, %r282;
	@%p163 bra 	$L__BB4_244;
	add.s32 	%r914, %r277, %r230;
	cvt.u64.u32 	%rd210, %r914;
	add.s64 	%rd211, %rd210, %rd3;
	shl.b64 	%rd212, %rd211, 1;
	add.s64 	%rd213, %rd1, %rd212;
	add.s32 	%r915, %r275, %r10;
	add.s32 	%r916, %r231, %r915;
	shl.b32 	%r917, %r916, 1;
	add.s32 	%r918, %r5, %r917;
	ld.shared.u16 	%rs570, [%r918+4];
	st.global.u16 	[%rd213], %rs570;
$L__BB4_244:
	add.s32 	%r1004, %r1004, %r9;
	setp.lt.u32 	%p164, %r1004, %r1;
	@%p164 bra 	$L__BB4_223;
$L__BB4_245:
	setp.ge.u32 	%p165, %r1019, %r287;
	@%p165 bra 	$L__BB4_251;
	add.s32 	%r919, %r1019, %r12;
	max.u32 	%r920, %r287, %r919;
	setp.lt.u32 	%p166, %r919, %r287;
	selp.u32 	%r921, 1, 0, %p166;
	add.s32 	%r922, %r919, %r921;
	sub.s32 	%r923, %r920, %r922;
	div.u32 	%r924, %r923, %r12;
	add.s32 	%r240, %r924, %r921;
	and.b32  	%r925, %r240, 3;
	setp.eq.s32 	%p167, %r925, 3;
	@%p167 bra 	$L__BB4_249;
	ld.param.u64 	%rd237, [_ZN8nvinfer125sparse_fipnn_shared_multi23ComputeCommonPartOutputI6__halfEEvPKT_PKiPvS7_S7_jjjjjijjj_param_2];
	add.s32 	%r926, %r240, 1;
	and.b32  	%r927, %r926, 3;
	shl.b32 	%r928, %r284, 1;
	add.s32 	%r929, %r928, 2;
	mad.lo.s32 	%r930, %r283, %r929, 8;
	shl.b32 	%r931, %r1019, 1;
	mad.lo.s32 	%r932, %r285, %r930, %r931;
	mov.u32 	%r933, _ZN8nvinfer125sparse_fipnn_shared_multi9smem_poolE;
	add.s32 	%r934, %r932, %r933;
	add.s32 	%r1006, %r934, 8;
	shl.b32 	%r242, %r12, 1;
	mul.wide.u32 	%rd214, %r7, %r10;
	add.s64 	%rd215, %rd214, %rd4;
	cvt.u64.u32 	%rd216, %r8;
	add.s64 	%rd217, %rd215, %rd216;
	shl.b64 	%rd218, %rd217, 1;
	add.s64 	%rd239, %rd237, %rd218;
	mul.wide.u32 	%rd13, %r12, 2;
	neg.s32 	%r1005, %r927;
	mad.lo.s32 	%r935, %r9, %r927, %r7;
	mad.lo.s32 	%r1019, %r10, %r935, %r8;
$L__BB4_248:
	.pragma "nounroll";
	ld.shared.u16 	%rs572, [%r1006];
	// begin inline asm
	{ atom.add.noftz.f16 %rs571,[%rd239],%rs572; }

	// end inline asm
	add.s32 	%r1006, %r1006, %r242;
	add.s64 	%rd239, %rd239, %rd13;
	add.s32 	%r1005, %r1005, 1;
	setp.ne.s32 	%p168, %r1005, 0;
	@%p168 bra 	$L__BB4_248;
$L__BB4_249:
	setp.lt.u32 	%p169, %r240, 3;
	@%p169 bra 	$L__BB4_251;
$L__BB4_250:
	ld.param.u64 	%rd238, [_ZN8nvinfer125sparse_fipnn_shared_multi23ComputeCommonPartOutputI6__halfEEvPKT_PKiPvS7_S7_jjjjjijjj_param_2];
	cvt.u64.u32 	%rd224, %r1019;
	add.s64 	%rd225, %rd224, %rd4;
	shl.b64 	%rd226, %rd225, 1;
	add.s64 	%rd220, %rd238, %rd226;
	shl.b32 	%r936, %r1019, 1;
	add.s32 	%r937, %r25, %r936;
	ld.shared.u16 	%rs574, [%r937+4];
	// begin inline asm
	{ atom.add.noftz.f16 %rs573,[%rd220],%rs574; }

	// end inline asm
	add.s32 	%r938, %r1019, %r12;
	cvt.u64.u32 	%rd227, %r938;
	add.s64 	%rd228, %rd227, %rd4;
	shl.b64 	%rd229, %rd228, 1;
	add.s64 	%rd221, %rd238, %rd229;
	shl.b32 	%r939, %r12, 1;
	add.s32 	%r940, %r937, %r939;
	ld.shared.u16 	%rs576, [%r940+4];
	// begin inline asm
	{ atom.add.noftz.f16 %rs575,[%rd221],%rs576; }

	// end inline asm
	add.s32 	%r941, %r938, %r12;
	cvt.u64.u32 	%rd230, %r941;
	add.s64 	%rd231, %rd230, %rd4;
	shl.b64 	%rd232, %rd231, 1;
	add.s64 	%rd222, %rd238, %rd232;
	add.s32 	%r942, %r940, %r939;
	ld.shared.u16 	%rs578, [%r942+4];
	// begin inline asm
	{ atom.add.noftz.f16 %rs577,[%rd222],%rs578; }

	// end inline asm
	add.s32 	%r943, %r941, %r12;
	cvt.u64.u32 	%rd233, %r943;
	add.s64 	%rd234, %rd233, %rd4;
	shl.b64 	%rd235, %rd234, 1;
	add.s64 	%rd223, %rd238, %rd235;
	add.s32 	%r944, %r942, %r939;
	ld.shared.u16 	%rs580, [%r944+4];
	// begin inline asm
	{ atom.add.noftz.f16 %rs579,[%rd223],%rs580; }

	// end inline asm
	add.s32 	%r1019, %r943, %r12;
	setp.lt.u32 	%p170, %r1019, %r287;
	@%p170 bra 	$L__BB4_250;
$L__BB4_251:
	ret;
$L__BB4_252:
	shl.b32 	%r855, %r1002, 2;
	mov.u32 	%r856, _ZN8nvinfer125sparse_fipnn_shared_multi9smem_poolE;
	add.s32 	%r857, %r856, %r855;
	ld.shared.u32 	%r858, [%r857];
	mul.wide.u32 	%rd170, %r1002, 4;
	add.s64 	%rd171, %rd11, %rd170;
	st.global.u32 	[%rd171], %r858;
	add.s32 	%r859, %r1002, %r2;
	shl.b32 	%r860, %r285, 2;
	add.s32 	%r861, %r857, %r860;
	ld.shared.u32 	%r862, [%r861+4];
	mul.wide.u32 	%rd172, %r859, 4;
	add.s64 	%rd173, %rd11, %rd172;
	st.global.u32 	[%rd173], %r862;
	add.s32 	%r863, %r1002, %r12;
	shl.b32 	%r864, %r12, 2;
	add.s32 	%r865, %r857, %r864;
	ld.shared.u32 	%r866, [%r865];
	mul.wide.u32 	%rd174, %r863, 4;
	add.s64 	%rd175, %rd11, %rd174;
	st.global.u32 	[%rd175], %r866;
	add.s32 	%r867, %r859, %r12;
	add.s32 	%r868, %r865, %r860;
	ld.shared.u32 	%r869, [%r868+4];
	mul.wide.u32 	%rd176, %r867, 4;
	add.s64 	%rd177, %rd11, %rd176;
	st.global.u32 	[%rd177], %r869;
	add.s32 	%r870, %r863, %r12;
	add.s32 	%r871, %r865, %r864;
	ld.shared.u32 	%r872, [%r871];
	mul.wide.u32 	%rd178, %r870, 4;
	add.s64 	%rd179, %rd11, %rd178;
	st.global.u32 	[%rd179], %r872;
	add.s32 	%r873, %r867, %r12;
	add.s32 	%r874, %r871, %r860;
	ld.shared.u32 	%r875, [%r874+4];
	mul.wide.u32 	%rd180, %r873, 4;
	add.s64 	%rd181, %rd11, %rd180;
	st.global.u32 	[%rd181], %r875;
	add.s32 	%r876, %r870, %r12;
	add.s32 	%r877, %r871, %r864;
	ld.shared.u32 	%r878, [%r877];
	mul.wide.u32 	%rd182, %r876, 4;
	add.s64 	%rd183, %rd11, %rd182;
	st.global.u32 	[%rd183], %r878;
	add.s32 	%r879, %r873, %r12;
	add.s32 	%r880, %r877, %r860;
	ld.shared.u32 	%r881, [%r880+4];
	mul.wide.u32 	%rd184, %r879, 4;
	add.s64 	%rd185, %rd11, %rd184;
	st.global.u32 	[%rd185], %r881;
	add.s32 	%r1002, %r876, %r12;
	setp.lt.u32 	%p149, %r1002, %r2;
	@%p149 bra 	$L__BB4_252;
	bra.uni 	$L__BB4_221;

}
	// .globl	_ZN8nvinfer125sparse_fipnn_shared_multi21SparseFIPNNGpuShareV2I6__halfEEvPKT_PKiPvS7_S7_S7_jjjiiiiiPS3_
.visible .entry _ZN8nvinfer125sparse_fipnn_shared_multi21SparseFIPNNGpuShareV2I6__halfEEvPKT_PKiPvS7_S7_S7_jjjiiiiiPS3_(
	.param .u64 .ptr .align 1 _ZN8nvinfer125sparse_fipnn_shared_multi21SparseFIPNNGpuShareV2I6__halfEEvPKT_PKiPvS7_S7_S7_jjjiiiiiPS3__param_0,
	.param .u64 .ptr .align 1 _ZN8nvinfer125sparse_fipnn_shared_multi21SparseFIPNNGpuShareV2I6__halfEEvPKT_PKiPvS7_S7_S7_jjjiiiiiPS3__param_1,
	.param .u64 .ptr .align 1 _ZN8nvinfer125sparse_fipnn_shared_multi21SparseFIPNNGpuShareV2I6__halfEEvPKT_PKiPvS7_S7_S7_jjjiiiiiPS3__param_2,
	.param .u64 .ptr .align 1 _ZN8nvinfer125sparse_fipnn_shared_multi21SparseFIPNNGpuShareV2I6__halfEEvPKT_PKiPvS7_S7_S7_jjjiiiiiPS3__param_3,
	.param .u64 .ptr .align 1 _ZN8nvinfer125sparse_fipnn_shared_multi21SparseFIPNNGpuShareV2I6__halfEEvPKT_PKiPvS7_S7_S7_jjjiiiiiPS3__param_4,
	.param .u64 .ptr .align 1 _ZN8nvinfer125sparse_fipnn_shared_multi21SparseFIPNNGpuShareV2I6__halfEEvPKT_PKiPvS7_S7_S7_jjjiiiiiPS3__param_5,
	.param .u32 _ZN8nvinfer125sparse_fipnn_shared_multi21SparseFIPNNGpuShareV2I6__halfEEvPKT_PKiPvS7_S7_S7_jjjiiiiiPS3__param_6,
	.param .u32 _ZN8nvinfer125sparse_fipnn_shared_multi21SparseFIPNNGpuShareV2I6__halfEEvPKT_PKiPvS7_S7_S7_jjjiiiiiPS3__param_7,
	.param .u32 _ZN8nvinfer125sparse_fipnn_shared_multi21SparseFIPNNGpuShareV2I6__halfEEvPKT_PKiPvS7_S7_S7_jjjiiiiiPS3__param_8,
	.param .u32 _ZN8nvinfer125sparse_fipnn_shared_multi21SparseFIPNNGpuShareV2I6__halfEEvPKT_PKiPvS7_S7_S7_jjjiiiiiPS3__param_9,
	.param .u32 _ZN8nvinfer125sparse_fipnn_shared_multi21SparseFIPNNGpuShareV2I6__halfEEvPKT_PKiPvS7_S7_S7_jjjiiiiiPS3__param_10,
	.param .u32 _ZN8nvinfer125sparse_fipnn_shared_multi21SparseFIPNNGpuShareV2I6__halfEEvPKT_PKiPvS7_S7_S7_jjjiiiiiPS3__param_11,
	.param .u32 _ZN8nvinfer125sparse_fipnn_shared_multi21SparseFIPNNGpuShareV2I6__halfEEvPKT_PKiPvS7_S7_S7_jjjiiiiiPS3__param_12,
	.param .u32 _ZN8nvinfer125sparse_fipnn_shared_multi21SparseFIPNNGpuShareV2I6__halfEEvPKT_PKiPvS7_S7_S7_jjjiiiiiPS3__param_13,
	.param .u64 .ptr .align 1 _ZN8nvinfer125sparse_fipnn_shared_multi21SparseFIPNNGpuShareV2I6__halfEEvPKT_PKiPvS7_S7_S7_jjjiiiiiPS3__param_14
)
{
	.reg .pred 	%p<177>;
	.reg .b16 	%rs<904>;
	.reg .b32 	%r<1059>;
	.reg .b64 	%rd<239>;
	.reg .b64 	%fd<2>;

	ld.param.u64 	%rd19, [_ZN8nvinfer125sparse_fipnn_shared_multi21SparseFIPNNGpuShareV2I6__halfEEvPKT_PKiPvS7_S7_S7_jjjiiiiiPS3__param_0];
	ld.param.u64 	%rd24, [_ZN8nvinfer125sparse_fipnn_shared_multi21SparseFIPNNGpuShareV2I6__halfEEvPKT_PKiPvS7_S7_S7_jjjiiiiiPS3__param_2];
	ld.param.u64 	%rd21, [_ZN8nvinfer125sparse_fipnn_shared_multi21SparseFIPNNGpuShareV2I6__halfEEvPKT_PKiPvS7_S7_S7_jjjiiiiiPS3__param_3];
	ld.param.u64 	%rd22, [_ZN8nvinfer125sparse_fipnn_shared_multi21SparseFIPNNGpuShareV2I6__halfEEvPKT_PKiPvS7_S7_S7_jjjiiiiiPS3__param_4];
	ld.param.u64 	%rd25, [_ZN8nvinfer125sparse_fipnn_shared_multi21SparseFIPNNGpuShareV2I6__halfEEvPKT_PKiPvS7_S7_S7_jjjiiiiiPS3__param_5];
	ld.param.u32 	%r309, [_ZN8nvinfer125sparse_fipnn_shared_multi21SparseFIPNNGpuShareV2I6__halfEEvPKT_PKiPvS7_S7_S7_jjjiiiiiPS3__param_6];
	ld.param.u32 	%r310, [_ZN8nvinfer125sparse_fipnn_shared_multi21SparseFIPNNGpuShareV2I6__halfEEvPKT_PKiPvS7_S7_S7_jjjiiiiiPS3__param_7];
	ld.param.u32 	%r311, [_ZN8nvinfer125sparse_fipnn_shared_multi21SparseFIPNNGpuShareV2I6__halfEEvPKT_PKiPvS7_S7_S7_jjjiiiiiPS3__param_8];
	ld.param.u32 	%r312, [_ZN8nvinfer125sparse_fipnn_shared_multi21SparseFIPNNGpuShareV2I6__halfEEvPKT_PKiPvS7_S7_S7_jjjiiiiiPS3__param_9];
	ld.param.u32 	%r313, [_ZN8nvinfer125sparse_fipnn_shared_multi21SparseFIPNNGpuShareV2I6__halfEEvPKT_PKiPvS7_S7_S7_jjjiiiiiPS3__param_10];
	ld.param.u32 	%r314, [_ZN8nvinfer125sparse_fipnn_shared_multi21SparseFIPNNGpuShareV2I6__halfEEvPKT_PKiPvS7_S7_S7_jjjiiiiiPS3__param_11];
	ld.param.u32 	%r315, [_ZN8nvinfer125sparse_fipnn_shared_multi21SparseFIPNNGpuShareV2I6__halfEEvPKT_PKiPvS7_S7_S7_jjjiiiiiPS3__param_12];
	ld.param.u32 	%r316, [_ZN8nvinfer125sparse_fipnn_shared_multi21SparseFIPNNGpuShareV2I6__halfEEvPKT_PKiPvS7_S7_S7_jjjiiiiiPS3__param_13];
	ld.param.u64 	%rd23, [_ZN8nvinfer125sparse_fipnn_shared_multi21SparseFIPNNGpuShareV2I6__halfEEvPKT_PKiPvS7_S7_S7_jjjiiiiiPS3__param_14];
	cvta.to.global.u64 	%rd1, %rd24;
	cvta.to.global.u64 	%rd26, %rd25;
	mov.u32 	%r1, %ctaid.z;
	mul.wide.u32 	%rd27, %r1, 4;
	add.s64 	%rd28, %rd26, %rd27;
	ld.global.u32 	%r317, [%rd28];
	mov.u32 	%r2, %ctaid.x;
	setp.ge.u32 	%p1, %r2, %r317;
	@%p1 bra 	$L__BB5_247;
	cvta.to.global.u64 	%rd29, %rd22;
	cvta.to.global.u64 	%rd30, %rd21;
	cvta.to.global.u64 	%rd31, %rd19;
	mad.lo.s32 	%r3, %r315, %r314, %r315;
	mad.lo.s32 	%r318, %r3, %r312, 64;
	mad.lo.s32 	%r319, %r318, %r1, %r309;
	add.s32 	%r320, %r319, 63;
	and.b32  	%r321, %r320, -64;
	add.s32 	%r322, %r316, 64;
	mad.lo.s32 	%r323, %r322, %r1, %r311;
	add.s32 	%r324, %r323, 63;
	and.b32  	%r325, %r324, -64;
	add.s64 	%rd33, %rd29, %rd27;
	ld.global.u32 	%r326, [%rd33];
	shl.b32 	%r327, %r1, 5;
	add.s32 	%r328, %r327, %r326;
	add.s32 	%r329, %r328, 31;
	and.b32  	%r330, %r329, -32;
	add.s32 	%r331, %r315, 17;
	mul.lo.s32 	%r332, %r331, %r1;
	shl.b32 	%r333, %r332, 1;
	add.s32 	%r334, %r310, %r333;
	add.s32 	%r335, %r334, 31;
	and.b32  	%r4, %r335, -32;
	add.s64 	%rd34, %rd30, %rd27;
	ld.global.u32 	%r5, [%rd34];
	mul.lo.s32 	%r336, %r314, %r312;
	mul.lo.s32 	%r337, %r336, %r5;
	mul.wide.s32 	%rd35, %r337, 2;
	add.s64 	%rd2, %rd31, %rd35;
	cvt.u64.u32 	%rd3, %r321;
	cvt.u64.u32 	%rd4, %r325;
	mul.lo.s32 	%r338, %r326, %r316;
	cvt.s64.s32 	%rd36, %r338;
	cvt.u64.u32 	%rd37, %r330;
	shl.b32 	%r6, %r315, 1;
	add.s32 	%r339, %r6, 2;
	cvt.s64.s32 	%rd5, %r339;
	mul.lo.s32 	%r340, %r314, %r313;
	mul.lo.s32 	%r341, %r340, %r315;
	cvt.s64.s32 	%rd6, %r341;
	mul.lo.s32 	%r342, %r316, %r2;
	cvt.s64.s32 	%rd38, %r342;
	add.s64 	%rd39, %rd36, %rd38;
	shl.b64 	%rd40, %rd39, 1;
	add.s64 	%rd7, %rd23, %rd40;
	cvt.u64.u32 	%rd41, %r2;
	add.s64 	%rd42, %rd37, %rd41;
	shl.b64 	%rd43, %rd42, 2;
	add.s64 	%rd44, %rd1, %rd43;
	ld.global.u32 	%r7, [%rd44];
	ld.global.u32 	%r8, [%rd44+4];
	mov.u32 	%r9, %tid.x;
	mov.u32 	%r1050, %tid.y;
	mov.u32 	%r11, %ntid.x;
	mad.lo.s32 	%r1003, %r1050, %r11, %r9;
	mov.u32 	%r13, %ntid.y;
	mul.lo.s32 	%r14, %r11, %r13;
	mov.u32 	%r15, %ctaid.y;
	setp.ne.s32 	%p2, %r15, 0;
	setp.ge.s32 	%p3, %r1003, %r316;
	or.pred  	%p4, %p2, %p3;
	@%p4 bra 	$L__BB5_7;
	add.s32 	%r344, %r1003, %r14;
	max.u32 	%r345, %r316, %r344;
	setp.lt.u32 	%p5, %r344, %r316;
	selp.u32 	%r346, 1, 0, %p5;
	add.s32 	%r347, %r344, %r346;
	sub.s32 	%r348, %r345, %r347;
	div.u32 	%r349, %r348, %r14;
	add.s32 	%r16, %r349, %r346;
	and.b32  	%r350, %r16, 3;
	setp.eq.s32 	%p6, %r350, 3;
	mov.u32 	%r999, %r1003;
	@%p6 bra 	$L__BB5_5;
	add.s32 	%r352, %r16, 1;
	and.b32  	%r17, %r352, 3;
	mov.b32 	%r998, 0;
	mov.u32 	%r999, %r1003;
$L__BB5_4:
	.pragma "nounroll";
	cvt.u64.u32 	%rd46, %r999;
	mul.wide.u32 	%rd47, %r999, 2;
	add.s64 	%rd45, %rd7, %rd47;
	add.s64 	%rd48, %rd46, %rd4;
	shl.b64 	%rd49, %rd48, 1;
	add.s64 	%rd50, %rd1, %rd49;
	ld.global.u16 	%rs257, [%rd50];
	// begin inline asm
	{ atom.add.noftz.f16 %rs256,[%rd45],%rs257; }

	// end inline asm
	add.s32 	%r999, %r999, %r14;
	add.s32 	%r998, %r998, 1;
	setp.ne.s32 	%p7, %r998, %r17;
	@%p7 bra 	$L__BB5_4;
$L__BB5_5:
	setp.lt.u32 	%p8, %r16, 3;
	@%p8 bra 	$L__BB5_7;
$L__BB5_6:
	cvt.u64.u32 	%rd55, %r999;
	mul.wide.u32 	%rd56, %r999, 2;
	add.s64 	%rd51, %rd7, %rd56;
	add.s64 	%rd57, %rd55, %rd4;
	shl.b64 	%rd58, %rd57, 1;
	add.s64 	%rd59, %rd1, %rd58;
	ld.global.u16 	%rs259, [%rd59];
	// begin inline asm
	{ atom.add.noftz.f16 %rs258,[%rd51],%rs259; }

	// end inline asm
	add.s32 	%r353, %r999, %r14;
	cvt.u64.u32 	%rd60, %r353;
	mul.wide.u32 	%rd61, %r353, 2;
	add.s64 	%rd52, %rd7, %rd61;
	add.s64 	%rd62, %rd60, %rd4;
	shl.b64 	%rd63, %rd62, 1;
	add.s64 	%rd64, %rd1, %rd63;
	ld.global.u16 	%rs261, [%rd64];
	// begin inline asm
	{ atom.add.noftz.f16 %rs260,[%rd52],%rs261; }

	// end inline asm
	add.s32 	%r354, %r353, %r14;
	cvt.u64.u32 	%rd65, %r354;
	mul.wide.u32 	%rd66, %r354, 2;
	add.s64 	%rd53, %rd7, %rd66;
	add.s64 	%rd67, %rd65, %rd4;
	shl.b64 	%rd68, %rd67, 1;
	add.s64 	%rd69, %rd1, %rd68;
	ld.global.u16 	%rs263, [%rd69];
	// begin inline asm
	{ atom.add.noftz.f16 %rs262,[%rd53],%rs263; }

	// end inline asm
	add.s32 	%r355, %r354, %r14;
	cvt.u64.u32 	%rd70, %r355;
	mul.wide.u32 	%rd71, %r355, 2;
	add.s64 	%rd54, %rd7, %rd71;
	add.s64 	%rd72, %rd70, %rd4;
	shl.b64 	%rd73, %rd72, 1;
	add.s64 	%rd74, %rd1, %rd73;
	ld.global.u16 	%rs265, [%rd74];
	// begin inline asm
	{ atom.add.noftz.f16 %rs264,[%rd54],%rs265; }

	// end inline asm
	add.s32 	%r999, %r355, %r14;
	setp.lt.s32 	%p9, %r999, %r316;
	@%p9 bra 	$L__BB5_6;
$L__BB5_7:
	shl.b32 	%r356, %r6, 2;
	mov.u32 	%r357, _ZN8nvinfer125sparse_fipnn_shared_multi9smem_poolE;
	add.s32 	%r25, %r357, %r356;
	add.s32 	%r26, %r25, 8;
	div.u32 	%r27, %r313, %r11;
	mul.lo.s32 	%r28, %r313, %r15;
	setp.gt.s32 	%p10, %r1003, %r315;
	@%p10 bra 	$L__BB5_12;
	mul.wide.u32 	%rd75, %r4, 4;
	add.s64 	%rd8, %rd1, %rd75;
	add.s32 	%r358, %r1003, %r14;
	add.s32 	%r359, %r358, -1;
	max.u32 	%r360, %r315, %r359;
	sub.s32 	%r361, %r360, %r358;
	add.s32 	%r362, %r361, 1;
	setp.ne.s32 	%p11, %r362, 0;
	selp.u32 	%r363, 1, 0, %p11;
	selp.s32 	%r364, -1, 0, %p11;
	add.s32 	%r365, %r362, %r364;
	div.u32 	%r366, %r365, %r14;
	add.s32 	%r29, %r366, %r363;
	and.b32  	%r367, %r29, 3;
	setp.eq.s32 	%p12, %r367, 3;
	@%p12 bra 	$L__BB5_11;
	add.s32 	%r369, %r29, 1;
	and.b32  	%r30, %r369, 3;
	mov.b32 	%r1002, 0;
	mul.wide.s32 	%rd78, %r315, 4;
$L__BB5_10:
	.pragma "nounroll";
	shl.b32 	%r370, %r1003, 2;
	mov.u32 	%r371, _ZN8nvinfer125sparse_fipnn_shared_multi9smem_poolE;
	add.s32 	%r372, %r371, %r370;
	mov.b32 	%r373, -1;
	st.shared.u32 	[%r372], %r373;
	mul.wide.u32 	%rd76, %r1003, 4;
	add.s64 	%rd77, %rd8, %rd76;
	ld.global.u32 	%r374, [%rd77];
	add.s32 	%r375, %r1003, %r315;
	shl.b32 	%r376, %r315, 2;
	add.s32 	%r377, %r372, %r376;
	st.shared.u32 	[%r377+4], %r374;
	add.s64 	%rd79, %rd77, %rd78;
	ld.global.u32 	%r378, [%rd79+4];
	shl.b32 	%r379, %r375, 2;
	add.s32 	%r380, %r26, %r379;
	st.shared.u32 	[%r380+4], %r378;
	add.s32 	%r1003, %r1003, %r14;
	add.s32 	%r1002, %r1002, 1;
	setp.ne.s32 	%p13, %r1002, %r30;
	@%p13 bra 	$L__BB5_10;
$L__BB5_11:
	setp.lt.u32 	%p14, %r29, 3;
	@%p14 bra 	$L__BB5_12;
	bra.uni 	$L__BB5_275;
$L__BB5_12:
	shl.b32 	%r411, %r6, 2;
	add.s32 	%r36, %r26, %r411;
	setp.ge.s32 	%p16, %r1050, %r3;
	@%p16 bra 	$L__BB5_36;
	add.s32 	%r37, %r28, %r9;
	add.s32 	%r38, %r27, -1;
	and.b32  	%r39, %r27, 3;
	and.b32  	%r40, %r27, 2147483644;
	mov.u32 	%r1005, %r1050;
$L__BB5_14:
	setp.lt.s32 	%p17, %r27, 1;
	@%p17 bra 	$L__BB5_35;
	setp.lt.u32 	%p18, %r38, 3;
	mad.lo.s32 	%r44, %r1005, %r313, %r9;
	mul.lo.s32 	%r45, %r1005, %r312;
	mov.b32 	%r1007, 0;
	@%p18 bra 	$L__BB5_26;
	mov.b32 	%r1006, 0;
$L__BB5_17:
	.pragma "nounroll";
	mul.lo.s32 	%r47, %r1006, %r11;
	add.s32 	%r48, %r37, %r47;
	setp.ge.s32 	%p19, %r48, %r312;
	@%p19 bra 	$L__BB5_19;
	add.s32 	%r414, %r44, %r47;
	shl.b32 	%r415, %r414, 1;
	add.s32 	%r416, %r36, %r415;
	add.s32 	%r417, %r48, %r45;
	cvt.s64.s32 	%rd105, %r417;
	add.s64 	%rd106, %rd105, %rd3;
	shl.b64 	%rd107, %rd106, 1;
	add.s64 	%rd108, %rd1, %rd107;
	ld.global.u16 	%rs266, [%rd108];
	st.shared.u16 	[%r416+8], %rs266;
$L__BB5_19:
	add.s32 	%r49, %r47, %r11;
	add.s32 	%r50, %r48, %r11;
	setp.ge.s32 	%p20, %r50, %r312;
	@%p20 bra 	$L__BB5_21;
	add.s32 	%r418, %r44, %r49;
	shl.b32 	%r419, %r418, 1;
	add.s32 	%r420, %r36, %r419;
	add.s32 	%r421, %r50, %r45;
	cvt.s64.s32 	%rd109, %r421;
	add.s64 	%rd110, %rd109, %rd3;
	shl.b64 	%rd111, %rd110, 1;
	add.s64 	%rd112, %rd1, %rd111;
	ld.global.u16 	%rs267, [%rd112];
	st.shared.u16 	[%r420+8], %rs267;
$L__BB5_21:
	add.s32 	%r51, %r49, %r11;
	add.s32 	%r52, %r50, %r11;
	setp.ge.s32 	%p21, %r52, %r312;
	@%p21 bra 	$L__BB5_23;
	add.s32 	%r422, %r44, %r51;
	shl.b32 	%r423, %r422, 1;
	add.s32 	%r424, %r36, %r423;
	add.s32 	%r425, %r52, %r45;
	cvt.s64.s32 	%rd113, %r425;
	add.s64 	%rd114, %rd113, %rd3;
	shl.b64 	%rd115, %rd114, 1;
	add.s64 	%rd116, %rd1, %rd115;
	ld.global.u16 	%rs268, [%rd116];
	st.shared.u16 	[%r424+8], %rs268;
$L__BB5_23:
	add.s32 	%r53, %r52, %r11;
	setp.ge.s32 	%p22, %r53, %r312;
	@%p22 bra 	$L__BB5_25;
	add.s32 	%r426, %r51, %r11;
	add.s32 	%r427, %r44, %r426;
	shl.b32 	%r428, %r427, 1;
	add.s32 	%r429, %r36, %r428;
	add.s32 	%r430, %r53, %r45;
	cvt.s64.s32 	%rd117, %r430;
	add.s64 	%rd118, %rd117, %rd3;
	shl.b64 	%rd119, %rd118, 1;
	add.s64 	%rd120, %rd1, %rd119;
	ld.global.u16 	%rs269, [%rd120];
	st.shared.u16 	[%r429+8], %rs269;
$L__BB5_25:
	add.s32 	%r1006, %r1006, 4;
	setp.ne.s32 	%p23, %r1006, %r40;
	mov.u32 	%r1007, %r40;
	@%p23 bra 	$L__BB5_17;
$L__BB5_26:
	setp.eq.s32 	%p24, %r39, 0;
	@%p24 bra 	$L__BB5_35;
	mul.lo.s32 	%r56, %r1007, %r11;
	add.s32 	%r57, %r37, %r56;
	setp.ge.s32 	%p25, %r57, %r312;
	@%p25 bra 	$L__BB5_29;
	add.s32 	%r431, %r44, %r56;
	shl.b32 	%r432, %r431, 1;
	add.s32 	%r433, %r36, %r432;
	add.s32 	%r434, %r57, %r45;
	cvt.s64.s32 	%rd121, %r434;
	add.s64 	%rd122, %rd121, %rd3;
	shl.b64 	%rd123, %rd122, 1;
	add.s64 	%rd124, %rd1, %rd123;
	ld.global.u16 	%rs270, [%rd124];
	st.shared.u16 	[%r433+8], %rs270;
$L__BB5_29:
	setp.eq.s32 	%p26, %r39, 1;
	@%p26 bra 	$L__BB5_35;
	add.s32 	%r58, %r56, %r11;
	add.s32 	%r59, %r57, %r11;
	setp.ge.s32 	%p27, %r59, %r312;
	@%p27 bra 	$L__BB5_32;
	add.s32 	%r435, %r44, %r58;
	shl.b32 	%r436, %r435, 1;
	add.s32 	%r437, %r36, %r436;
	add.s32 	%r438, %r59, %r45;
	cvt.s64.s32 	%rd125, %r438;
	add.s64 	%rd126, %rd125, %rd3;
	shl.b64 	%rd127, %rd126, 1;
	add.s64 	%rd128, %rd1, %rd127;
	ld.global.u16 	%rs271, [%rd128];
	st.shared.u16 	[%r437+8], %rs271;
$L__BB5_32:
	setp.eq.s32 	%p28, %r39, 2;
	@%p28 bra 	$L__BB5_35;
	add.s32 	%r60, %r59, %r11;
	setp.ge.s32 	%p29, %r60, %r312;
	@%p29 bra 	$L__BB5_35;
	add.s32 	%r439, %r58, %r11;
	add.s32 	%r440, %r44, %r439;
	shl.b32 	%r441, %r440, 1;
	add.s32 	%r442, %r36, %r441;
	add.s32 	%r443, %r60, %r45;
	cvt.s64.s32 	%rd129, %r443;
	add.s64 	%rd130, %rd129, %rd3;
	shl.b64 	%rd131, %rd130, 1;
	add.s64 	%rd132, %rd1, %rd131;
	ld.global.u16 	%rs272, [%rd132];
	st.shared.u16 	[%r442+8], %rs272;
$L__BB5_35:
	add.s32 	%r1005, %r1005, %r13;
	setp.lt.s32 	%p30, %r1005, %r3;
	@%p30 bra 	$L__BB5_14;
$L__BB5_36:
	bar.sync 	0;
	add.s32 	%r1008, %r7, %r1050;
	setp.ge.s32 	%p31, %r1008, %r8;
	@%p31 bra 	$L__BB5_87;
	shl.b64 	%rd133, %rd5, 3;
	mov.u32 	%r444, _ZN8nvinfer125sparse_fipnn_shared_multi9smem_poolE;
	cvt.u64.u32 	%rd134, %r444;
	cvta.shared.u64 	%rd135, %rd134;
	add.s64 	%rd9, %rd135, %rd133;
	add.s32 	%r63, %r28, %r9;
	cvt.u64.u32 	%rd10, %r9;
	and.b32  	%r64, %r27, 3;
	and.b32  	%r65, %r27, 2147483644;
$L__BB5_38:
	ld.param.u64 	%rd238, [_ZN8nvinfer125sparse_fipnn_shared_multi21SparseFIPNNGpuShareV2I6__halfEEvPKT_PKiPvS7_S7_S7_jjjiiiiiPS3__param_1];
	shl.b32 	%r445, %r1008, 1;
	cvt.s64.s32 	%rd136, %r445;
	mul.lo.s32 	%r446, %r5, %r314;
	cvt.s64.s32 	%rd137, %r446;
	add.s64 	%rd138, %rd137, %rd136;
	cvta.to.global.u64 	%rd139, %rd238;
	shl.b64 	%rd140, %rd138, 2;
	add.s64 	%rd141, %rd139, %rd140;
	ld.global.u32 	%r447, [%rd141];
	add.s32 	%r67, %r447, -1;
	ld.global.u32 	%r68, [%rd141+4];
	add.s32 	%r69, %r68, -1;
	setp.lt.s32 	%p32, %r68, 1;
	setp.gt.s32 	%p33, %r68, %r315;
	or.pred  	%p34, %p32, %p33;
	setp.lt.s32 	%p35, %r447, 1;
	setp.gt.s32 	%p36, %r447, %r314;
	or.pred  	%p37, %p35, %p36;
	or.pred  	%p39, %p34, %p37;
	@%p39 bra 	$L__BB5_86;
	setp.ne.s32 	%p40, %r9, 0;
	@%p40 bra 	$L__BB5_41;
	shl.b32 	%r448, %r68, 2;
	mov.u32 	%r449, _ZN8nvinfer125sparse_fipnn_shared_multi9smem_poolE;
	add.s32 	%r450, %r449, %r448;
	st.shared.u32 	[%r450+-4], %r67;
$L__BB5_41:
	setp.lt.s32 	%p41, %r314, 1;
	@%p41 bra 	$L__BB5_65;
	mov.b32 	%r1009, 0;
$L__BB5_43:
	setp.lt.s32 	%p42, %r27, 1;
	@%p42 bra 	$L__BB5_64;
	add.s32 	%r453, %r27, -1;
	setp.lt.u32 	%p43, %r453, 3;
	mad.lo.s32 	%r454, %r1008, %r314, %r1009;
	mad.lo.s32 	%r71, %r454, %r312, %r63;
	mad.lo.s32 	%r455, %r1009, %r315, %r69;
	mul.lo.s32 	%r456, %r455, %r313;
	cvt.s64.s32 	%rd142, %r456;
	add.s64 	%rd11, %rd142, %rd10;
	mov.b32 	%r1011, 0;
	@%p43 bra 	$L__BB5_55;
	mov.b32 	%r1010, 0;
$L__BB5_46:
	.pragma "nounroll";
	mul.lo.s32 	%r73, %r1010, %r11;
	add.s32 	%r74, %r71, %r73;
	add.s32 	%r75, %r63, %r73;
	setp.ge.u32 	%p44, %r75, %r312;
	@%p44 bra 	$L__BB5_48;
	mul.wide.s32 	%rd144, %r74, 2;
	add.s64 	%rd145, %rd2, %rd144;
	ld.global.u16 	%rs274, [%rd145];
	cvt.u64.u32 	%rd146, %r73;
	add.s64 	%rd147, %rd11, %rd146;
	shl.b64 	%rd148, %rd147, 1;
	add.s64 	%rd143, %rd9, %rd148;
	// begin inline asm
	{ atom.add.noftz.f16 %rs273,[%rd143],%rs274; }

	// end inline asm
$L__BB5_48:
	add.s32 	%r76, %r73, %r11;
	add.s32 	%r77, %r74, %r11;
	add.s32 	%r78, %r75, %r11;
	setp.ge.u32 	%p45, %r78, %r312;
	@%p45 bra 	$L__BB5_50;
	mul.wide.s32 	%rd150, %r77, 2;
	add.s64 	%rd151, %rd2, %rd150;
	ld.global.u16 	%rs276, [%rd151];
	cvt.u64.u32 	%rd152, %r76;
	add.s64 	%rd153, %rd11, %rd152;
	shl.b64 	%rd154, %rd153, 1;
	add.s64 	%rd149, %rd9, %rd154;
	// begin inline asm
	{ atom.add.noftz.f16 %rs275,[%rd149],%rs276; }

	// end inline asm
$L__BB5_50:
	add.s32 	%r79, %r76, %r11;
	add.s32 	%r80, %r77, %r11;
	add.s32 	%r81, %r78, %r11;
	setp.ge.u32 	%p46, %r81, %r312;
	@%p46 bra 	$L__BB5_52;
	mul.wide.s32 	%rd156, %r80, 2;
	add.s64 	%rd157, %rd2, %rd156;
	ld.global.u16 	%rs278, [%rd157];
	cvt.u64.u32 	%rd158, %r79;
	add.s64 	%rd159, %rd11, %rd158;
	shl.b64 	%rd160, %rd159, 1;
	add.s64 	%rd155, %rd9, %rd160;
	// begin inline asm
	{ atom.add.noftz.f16 %rs277,[%rd155],%rs278; }

	// end inline asm
$L__BB5_52:
	add.s32 	%r458, %r79, %r11;
	add.s32 	%r82, %r80, %r11;
	cvt.u64.u32 	%rd161, %r458;
	add.s64 	%rd12, %rd11, %rd161;
	add.s32 	%r459, %r81, %r11;
	setp.ge.u32 	%p47, %r459, %r312;
	@%p47 bra 	$L__BB5_54;
	mul.wide.s32 	%rd163, %r82, 2;
	add.s64 	%rd164, %rd2, %rd163;
	ld.global.u16 	%rs280, [%rd164];
	shl.b64 	%rd165, %rd12, 1;
	add.s64 	%rd162, %rd9, %rd165;
	// begin inline asm
	{ atom.add.noftz.f16 %rs279,[%rd162],%rs280; }

	// end inline asm
$L__BB5_54:
	add.s32 	%r1010, %r1010, 4;
	setp.ne.s32 	%p48, %r1010, %r65;
	mov.u32 	%r1011, %r65;
	@%p48 bra 	$L__BB5_46;
$L__BB5_55:
	setp.eq.s32 	%p49, %r64, 0;
	@%p49 bra 	$L__BB5_64;
	mul.lo.s32 	%r85, %r1011, %r11;
	add.s32 	%r86, %r71, %r85;
	add.s32 	%r87, %r63, %r85;
	setp.ge.u32 	%p50, %r87, %r312;
	@%p50 bra 	$L__BB5_58;
	mul.wide.s32 	%rd167, %r86, 2;
	add.s64 	%rd168, %rd2, %rd167;
	ld.global.u16 	%rs282, [%rd168];
	cvt.u64.u32 	%rd169, %r85;
	add.s64 	%rd170, %rd11, %rd169;
	shl.b64 	%rd171, %rd170, 1;
	add.s64 	%rd166, %rd9, %rd171;
	// begin inline asm
	{ atom.add.noftz.f16 %rs281,[%rd166],%rs282; }

	// end inline asm
$L__BB5_58:
	setp.eq.s32 	%p51, %r64, 1;
	@%p51 bra 	$L__BB5_64;
	add.s32 	%r88, %r85, %r11;
	add.s32 	%r89, %r86, %r11;
	add.s32 	%r90, %r87, %r11;
	setp.ge.u32 	%p52, %r90, %r312;
	@%p52 bra 	$L__BB5_61;
	mul.wide.s32 	%rd173, %r89, 2;
	add.s64 	%rd174, %rd2, %rd173;
	ld.global.u16 	%rs284, [%rd174];
	cvt.u64.u32 	%rd175, %r88;
	add.s64 	%rd176, %rd11, %rd175;
	shl.b64 	%rd177, %rd176, 1;
	add.s64 	%rd172, %rd9, %rd177;
	// begin inline asm
	{ atom.add.noftz.f16 %rs283,[%rd172],%rs284; }

	// end inline asm
$L__BB5_61:
	setp.eq.s32 	%p53, %r64, 2;
	@%p53 bra 	$L__BB5_64;
	add.s32 	%r460, %r88, %r11;
	add.s32 	%r91, %r89, %r11;
	cvt.u64.u32 	%rd178, %r460;
	add.s64 	%rd13, %rd11, %rd178;
	add.s32 	%r461, %r90, %r11;
	setp.ge.u32 	%p54, %r461, %r312;
	@%p54 bra 	$L__BB5_64;
	mul.wide.s32 	%rd180, %r91, 2;
	add.s64 	%rd181, %rd2, %rd180;
	ld.global.u16 	%rs286, [%rd181];
	shl.b64 	%rd182, %rd13, 1;
	add.s64 	%rd179, %rd9, %rd182;
	// begin inline asm
	{ atom.add.noftz.f16 %rs285,[%rd179],%rs286; }

	// end inline asm
$L__BB5_64:
	add.s32 	%r1009, %r1009, 1;
	setp.ne.s32 	%p55, %r1009, %r314;
	@%p55 bra 	$L__BB5_43;
$L__BB5_65:
	setp.lt.s32 	%p56, %r27, 1;
	@%p56 bra 	$L__BB5_86;
	setp.lt.u32 	%p57, %r27, 4;
	mad.lo.s32 	%r463, %r1008, %r314, %r67;
	mad.lo.s32 	%r93, %r463, %r312, %r63;
	mul.lo.s32 	%r464, %r69, %r313;
	cvt.s64.s32 	%rd183, %r464;
	add.s64 	%rd184, %rd6, %rd10;
	add.s64 	%rd14, %rd184, %rd183;
	mov.b32 	%r1013, 0;
	@%p57 bra 	$L__BB5_77;
	mov.b32 	%r1012, 0;
$L__BB5_68:
	.pragma "nounroll";
	mul.lo.s32 	%r95, %r1012, %r11;
	add.s32 	%r96, %r93, %r95;
	add.s32 	%r97, %r63, %r95;
	setp.ge.u32 	%p58, %r97, %r312;
	@%p58 bra 	$L__BB5_70;
	mul.wide.s32 	%rd186, %r96, 2;
	add.s64 	%rd187, %rd2, %rd186;
	ld.global.u16 	%rs288, [%rd187];
	// begin inline asm
	{mul.f16 %rs287,%rs288,%rs288;
}
	// end inline asm
	cvt.u64.u32 	%rd188, %r95;
	add.s64 	%rd189, %rd14, %rd188;
	shl.b64 	%rd190, %rd189, 1;
	add.s64 	%rd185, %rd9, %rd190;
	// begin inline asm
	{ atom.add.noftz.f16 %rs290,[%rd185],%rs287; }

	// end inline asm
$L__BB5_70:
	add.s32 	%r98, %r95, %r11;
	add.s32 	%r99, %r96, %r11;
	add.s32 	%r100, %r97, %r11;
	setp.ge.u32 	%p59, %r100, %r312;
	@%p59 bra 	$L__BB5_72;
	mul.wide.s32 	%rd192, %r99, 2;
	add.s64 	%rd193, %rd2, %rd192;
	ld.global.u16 	%rs293, [%rd193];
	// begin inline asm
	{mul.f16 %rs292,%rs293,%rs293;
}
	// end inline asm
	cvt.u64.u32 	%rd194, %r98;
	add.s64 	%rd195, %rd14, %rd194;
	shl.b64 	%rd196, %rd195, 1;
	add.s64 	%rd191, %rd9, %rd196;
	// begin inline asm
	{ atom.add.noftz.f16 %rs295,[%rd191],%rs292; }

	// end inline asm
$L__BB5_72:
	add.s32 	%r101, %r98, %r11;
	add.s32 	%r102, %r99, %r11;
	add.s32 	%r103, %r100, %r11;
	setp.ge.u32 	%p60, %r103, %r312;
	@%p60 bra 	$L__BB5_74;
	mul.wide.s32 	%rd198, %r102, 2;
	add.s64 	%rd199, %rd2, %rd198;
	ld.global.u16 	%rs298, [%rd199];
	// begin inline asm
	{mul.f16 %rs297,%rs298,%rs298;
}
	// end inline asm
	cvt.u64.u32 	%rd200, %r101;
	add.s64 	%rd201, %rd14, %rd200;
	shl.b64 	%rd202, %rd201, 1;
	add.s64 	%rd197, %rd9, %rd202;
	// begin inline asm
	{ atom.add.noftz.f16 %rs300,[%rd197],%rs297; }

	// end inline asm
$L__BB5_74:
	add.s32 	%r466, %r101, %r11;
	add.s32 	%r104, %r102, %r11;
	cvt.u64.u32 	%rd203, %r466;
	add.s64 	%rd15, %rd14, %rd203;
	add.s32 	%r467, %r103, %r11;
	setp.ge.u32 	%p61, %r467, %r312;
	@%p61 bra 	$L__BB5_76;
	mul.wide.s32 	%rd205, %r104, 2;
	add.s64 	%rd206, %rd2, %rd205;
	ld.global.u16 	%rs303, [%rd206];
	// begin inline asm
	{mul.f16 %rs302,%rs303,%rs303;
}
	// end inline asm
	shl.b64 	%rd207, %rd15, 1;
	add.s64 	%rd204, %rd9, %rd207;
	// begin inline asm
	{ atom.add.noftz.f16 %rs305,[%rd204],%rs302; }

	// end inline asm
$L__BB5_76:
	add.s32 	%r1012, %r1012, 4;
	setp.ne.s32 	%p62, %r1012, %r65;
	mov.u32 	%r1013, %r65;
	@%p62 bra 	$L__BB5_68;
$L__BB5_77:
	setp.eq.s32 	%p63, %r64, 0;
	@%p63 bra 	$L__BB5_86;
	mul.lo.s32 	%r107, %r1013, %r11;
	add.s32 	%r108, %r93, %r107;
	add.s32 	%r109, %r63, %r107;
	setp.ge.u32 	%p64, %r109, %r312;
	@%p64 bra 	$L__BB5_80;
	mul.wide.s32 	%rd209, %r108, 2;
	add.s64 	%rd210, %rd2, %rd209;
	ld.global.u16 	%rs308, [%rd210];
	// begin inline asm
	{mul.f16 %rs307,%rs308,%rs308;
}
	// end inline asm
	cvt.u64.u32 	%rd211, %r107;
	add.s64 	%rd212, %rd14, %rd211;
	shl.b64 	%rd213, %rd212, 1;
	add.s64 	%rd208, %rd9, %rd213;
	// begin inline asm
	{ atom.add.noftz.f16 %rs310,[%rd208],%rs307; }

	// end inline asm
$L__BB5_80:
	setp.eq.s32 	%p65, %r64, 1;
	@%p65 bra 	$L__BB5_86;
	add.s32 	%r110, %r107, %r11;
	add.s32 	%r111, %r108, %r11;
	add.s32 	%r112, %r109, %r11;
	setp.ge.u32 	%p66, %r112, %r312;
	@%p66 bra 	$L__BB5_83;
	mul.wide.s32 	%rd215, %r111, 2;
	add.s64 	%rd216, %rd2, %rd215;
	ld.global.u16 	%rs313, [%rd216];
	// begin inline asm
	{mul.f16 %rs312,%rs313,%rs313;
}
	// end inline asm
	cvt.u64.u32 	%rd217, %r110;
	add.s64 	%rd218, %rd14, %rd217;
	shl.b64 	%rd219, %rd218, 1;
	add.s64 	%rd214, %rd9, %rd219;
	// begin inline asm
	{ atom.add.noftz.f16 %rs315,[%rd214],%rs312; }

	// end inline asm
$L__BB5_83:
	setp.eq.s32 	%p67, %r64, 2;
	@%p67 bra 	$L__BB5_86;
	add.s32 	%r468, %r110, %r11;
	add.s32 	%r113, %r111, %r11;
	cvt.u64.u32 	%rd220, %r468;
	add.s64 	%rd16, %rd14, %rd220;
	add.s32 	%r469, %r112, %r11;
	setp.ge.u32 	%p68, %r469, %r312;
	@%p68 bra 	$L__BB5_86;
	mul.wide.s32 	%rd222, %r113, 2;
	add.s64 	%rd223, %rd2, %rd222;
	ld.global.u16 	%rs318, [%rd223];
	// begin inline asm
	{mul.f16 %rs317,%rs318,%rs318;
}
	// end inline asm
	shl.b64 	%rd224, %rd16, 1;
	add.s64 	%rd221, %rd9, %rd224;
	// begin inline asm
	{ atom.add.noftz.f16 %rs320,[%rd221],%rs317; }

	// end inline asm
$L__BB5_86:
	add.s32 	%r1008, %r1008, %r13;
	setp.lt.s32 	%p69, %r1008, %r8;
	@%p69 bra 	$L__BB5_38;
$L__BB5_87:
	bar.sync 	0;
	or.b32  	%r470, %r1050, %r9;
	setp.ne.s32 	%p70, %r470, 0;
	shl.b32 	%r471, %r315, 2;
	add.s32 	%r115, %r25, %r471;
	@%p70 bra 	$L__BB5_130;
	setp.lt.s32 	%p71, %r315, 1;
	mov.b32 	%r1016, 0;
	@%p71 bra 	$L__BB5_129;
	and.b32  	%r116, %r315, 7;
	setp.lt.u32 	%p72, %r315, 8;
	mov.b32 	%r1032, 0;
	mov.u32 	%r1016, %r1032;
	@%p72 bra 	$L__BB5_108;
	and.b32  	%r1032, %r315, 2147483640;
	mov.b32 	%r1014, 0;
	mov.u32 	%r477, _ZN8nvinfer125sparse_fipnn_shared_multi9smem_poolE;
	mov.u32 	%r1016, %r1014;
$L__BB5_91:
	.pragma "nounroll";
	shl.b32 	%r476, %r1014, 2;
	add.s32 	%r120, %r477, %r476;
	ld.shared.u32 	%r478, [%r120];
	setp.lt.s32 	%p73, %r478, 0;
	@%p73 bra 	$L__BB5_93;
	add.s32 	%r121, %r1016, 1;
	shl.b32 	%r479, %r1016, 2;
	add.s32 	%r480, %r25, %r479;
	st.shared.u32 	[%r480+8], %r1014;
	mov.u32 	%r1016, %r121;
$L__BB5_93:
	ld.shared.u32 	%r481, [%r120+4];
	setp.lt.s32 	%p74, %r481, 0;
	@%p74 bra 	$L__BB5_95;
	add.s32 	%r482, %r1014, 1;
	add.s32 	%r123, %r1016, 1;
	shl.b32 	%r483, %r1016, 2;
	add.s32 	%r484, %r25, %r483;
	st.shared.u32 	[%r484+8], %r482;
	mov.u32 	%r1016, %r123;
$L__BB5_95:
	ld.shared.u32 	%r485, [%r120+8];
	setp.lt.s32 	%p75, %r485, 0;
	@%p75 bra 	$L__BB5_97;
	add.s32 	%r486, %r1014, 2;
	add.s32 	%r125, %r1016, 1;
	shl.b32 	%r487, %r1016, 2;
	add.s32 	%r488, %r25, %r487;
	st.shared.u32 	[%r488+8], %r486;
	mov.u32 	%r1016, %r125;
$L__BB5_97:
	ld.shared.u32 	%r489, [%r120+12];
	setp.lt.s32 	%p76, %r489, 0;
	@%p76 bra 	$L__BB5_99;
	add.s32 	%r490, %r1014, 3;
	add.s32 	%r127, %r1016, 1;
	shl.b32 	%r491, %r1016, 2;
	add.s32 	%r492, %r25, %r491;
	st.shared.u32 	[%r492+8], %r490;
	mov.u32 	%r1016, %r127;
$L__BB5_99:
	ld.shared.u32 	%r493, [%r120+16];
	setp.lt.s32 	%p77, %r493, 0;
	@%p77 bra 	$L__BB5_101;
	add.s32 	%r494, %r1014, 4;
	add.s32 	%r129, %r1016, 1;
	shl.b32 	%r495, %r1016, 2;
	add.s32 	%r496, %r25, %r495;
	st.shared.u32 	[%r496+8], %r494;
	mov.u32 	%r1016, %r129;
$L__BB5_101:
	ld.shared.u32 	%r497, [%r120+20];
	setp.lt.s32 	%p78, %r497, 0;
	@%p78 bra 	$L__BB5_103;
	add.s32 	%r498, %r1014, 5;
	add.s32 	%r131, %r1016, 1;
	shl.b32 	%r499, %r1016, 2;
	add.s32 	%r500, %r25, %r499;
	st.shared.u32 	[%r500+8], %r498;
	mov.u32 	%r1016, %r131;
$L__BB5_103:
	ld.shared.u32 	%r501, [%r120+24];
	setp.lt.s32 	%p79, %r501, 0;
	@%p79 bra 	$L__BB5_105;
	add.s32 	%r502, %r1014, 6;
	add.s32 	%r133, %r1016, 1;
	shl.b32 	%r503, %r1016, 2;
	add.s32 	%r504, %r25, %r503;
	st.shared.u32 	[%r504+8], %r502;
	mov.u32 	%r1016, %r133;
$L__BB5_105:
	ld.shared.u32 	%r505, [%r120+28];
	setp.lt.s32 	%p80, %r505, 0;
	@%p80 bra 	$L__BB5_107;
	add.s32 	%r506, %r1014, 7;
	add.s32 	%r135, %r1016, 1;
	shl.b32 	%r507, %r1016, 2;
	add.s32 	%r508, %r25, %r507;
	st.shared.u32 	[%r508+8], %r506;
	mov.u32 	%r1016, %r135;
$L__BB5_107:
	add.s32 	%r1014, %r1014, 8;
	setp.ne.s32 	%p81, %r1014, %r1032;
	@%p81 bra 	$L__BB5_91;
$L__BB5_108:
	setp.eq.s32 	%p82, %r116, 0;
	@%p82 bra 	$L__BB5_129;
	and.b32  	%r141, %r315, 3;
	setp.lt.u32 	%p83, %r116, 4;
	@%p83 bra 	$L__BB5_119;
	shl.b32 	%r510, %r1032, 2;
	mov.u32 	%r511, _ZN8nvinfer125sparse_fipnn_shared_multi9smem_poolE;
	add.s32 	%r142, %r511, %r510;
	ld.shared.u32 	%r512, [%r142];
	setp.lt.s32 	%p84, %r512, 0;
	@%p84 bra 	$L__BB5_112;
	add.s32 	%r143, %r1016, 1;
	shl.b32 	%r513, %r1016, 2;
	add.s32 	%r514, %r25, %r513;
	st.shared.u32 	[%r514+8], %r1032;
	mov.u32 	%r1016, %r143;
$L__BB5_112:
	ld.shared.u32 	%r515, [%r142+4];
	setp.lt.s32 	%p85, %r515, 0;
	@%p85 bra 	$L__BB5_114;
	add.s32 	%r516, %r1032, 1;
	add.s32 	%r145, %r1016, 1;
	shl.b32 	%r517, %r1016, 2;
	add.s32 	%r518, %r25, %r517;
	st.shared.u32 	[%r518+8], %r516;
	mov.u32 	%r1016, %r145;
$L__BB5_114:
	ld.shared.u32 	%r519, [%r142+8];
	setp.lt.s32 	%p86, %r519, 0;
	@%p86 bra 	$L__BB5_116;
	add.s32 	%r520, %r1032, 2;
	add.s32 	%r147, %r1016, 1;
	shl.b32 	%r521, %r1016, 2;
	add.s32 	%r522, %r25, %r521;
	st.shared.u32 	[%r522+8], %r520;
	mov.u32 	%r1016, %r147;
$L__BB5_116:
	ld.shared.u32 	%r523, [%r142+12];
	setp.lt.s32 	%p87, %r523, 0;
	@%p87 bra 	$L__BB5_118;
	add.s32 	%r524, %r1032, 3;
	add.s32 	%r149, %r1016, 1;
	shl.b32 	%r525, %r1016, 2;
	add.s32 	%r526, %r25, %r525;
	st.shared.u32 	[%r526+8], %r524;
	mov.u32 	%r1016, %r149;
$L__BB5_118:
	add.s32 	%r1032, %r1032, 4;
$L__BB5_119:
	setp.eq.s32 	%p88, %r141, 0;
	@%p88 bra 	$L__BB5_129;
	setp.eq.s32 	%p89, %r141, 1;
	@%p89 bra 	$L__BB5_126;
	shl.b32 	%r528, %r1032, 2;
	mov.u32 	%r529, _ZN8nvinfer125sparse_fipnn_shared_multi9smem_poolE;
	add.s32 	%r155, %r529, %r528;
	ld.shared.u32 	%r530, [%r155];
	setp.lt.s32 	%p90, %r530, 0;
	@%p90 bra 	$L__BB5_123;
	add.s32 	%r156, %r1016, 1;
	shl.b32 	%r531, %r1016, 2;
	add.s32 	%r532, %r25, %r531;
	st.shared.u32 	[%r532+8], %r1032;
	mov.u32 	%r1016, %r156;
$L__BB5_123:
	ld.shared.u32 	%r533, [%r155+4];
	setp.lt.s32 	%p91, %r533, 0;
	@%p91 bra 	$L__BB5_125;
	add.s32 	%r534, %r1032, 1;
	add.s32 	%r158, %r1016, 1;
	shl.b32 	%r535, %r1016, 2;
	add.s32 	%r536, %r25, %r535;
	st.shared.u32 	[%r536+8], %r534;
	mov.u32 	%r1016, %r158;
$L__BB5_125:
	add.s32 	%r1032, %r1032, 2;
$L__BB5_126:
	and.b32  	%r537, %r315, 1;
	setp.eq.b32 	%p92, %r537, 1;
	not.pred 	%p93, %p92;
	@%p93 bra 	$L__BB5_129;
	shl.b32 	%r538, %r1032, 2;
	mov.u32 	%r539, _ZN8nvinfer125sparse_fipnn_shared_multi9smem_poolE;
	add.s32 	%r540, %r539, %r538;
	ld.shared.u32 	%r541, [%r540];
	setp.lt.s32 	%p94, %r541, 0;
	@%p94 bra 	$L__BB5_129;
	add.s32 	%r164, %r1016, 1;
	shl.b32 	%r542, %r1016, 2;
	add.s32 	%r543, %r25, %r542;
	st.shared.u32 	[%r543+8], %r1032;
	mov.u32 	%r1016, %r164;
$L__BB5_129:
	st.shared.u32 	[%r115+8], %r1016;
$L__BB5_130:
	bar.sync 	0;
	add.s32 	%r166, %r115, 8;
	add.s32 	%r545, %r166, %r471;
	ld.shared.u32 	%r167, [%r545+4];
	ld.shared.u32 	%r168, [%r115+8];
	setp.ge.s32 	%p95, %r1050, %r168;
	@%p95 bra 	$L__BB5_197;
	cvt.u32.u64 	%r548, %rd6;
	mov.b32 	%r546, 0;
	// begin inline asm
	cvt.rn.f16.s32 %rs322, %r546;
	// end inline asm
	add.s32 	%r169, %r28, %r9;
	add.s32 	%r170, %r548, %r9;
	// begin inline asm
	{mov.u32 %r547, WARP_SZ;
}
	// end inline asm
	shl.b32 	%r549, %r547, 8;
	add.s32 	%r171, %r549, -8161;
	add.s32 	%r172, %r27, -1;
	and.b32  	%r173, %r27, 7;
	and.b32  	%r174, %r27, 2147483640;
	and.b32  	%r175, %r27, 3;
	and.b32  	%r176, %r27, 1;
	mov.u32 	%r1040, %r1050;
$L__BB5_132:
	setp.lt.s32 	%p96, %r27, 1;
	shl.b32 	%r550, %r1040, 2;
	add.s32 	%r551, %r25, %r550;
	ld.shared.u32 	%r552, [%r551+8];
	cvt.s64.s32 	%rd17, %r552;
	shl.b32 	%r553, %r552, 2;
	mov.u32 	%r554, _ZN8nvinfer125sparse_fipnn_shared_multi9smem_poolE;
	add.s32 	%r555, %r554, %r553;
	ld.shared.u32 	%r556, [%r555];
	mad.lo.s32 	%r557, %r552, %r552, %r552;
	shr.u32 	%r558, %r557, 31;
	add.s32 	%r559, %r557, %r558;
	shr.s32 	%r181, %r559, 1;
	mul.lo.s32 	%r182, %r556, %r315;
	add.s32 	%r183, %r182, %r552;
	mov.u16 	%rs827, %rs322;
	@%p96 bra 	$L__BB5_174;
	cvt.u32.u64 	%r561, %rd17;
	setp.lt.u32 	%p97, %r27, 8;
	mad.lo.s32 	%r184, %r183, %r313, %r9;
	mad.lo.s32 	%r185, %r561, %r313, %r170;
	mov.f64 	%fd1, 0d3FE0000000000000;
	// begin inline asm
	{  cvt.rn.f16.f64 %rs323, %fd1;}

	// end inline asm
	mov.b32 	%r1042, 0;
	mov.u16 	%rs827, %rs322;
	@%p97 bra 	$L__BB5_152;
	mov.b32 	%r1044, 0;
	mov.u16 	%rs827, %rs322;
$L__BB5_135:
	.pragma "nounroll";
	mul.lo.s32 	%r201, %r1044, %r11;
	add.s32 	%r202, %r169, %r201;
	setp.ge.u32 	%p98, %r202, %r312;
	mov.u16 	%rs811, %rs322;
	mov.u16 	%rs812, %rs322;
	@%p98 bra 	$L__BB5_137;
	add.s32 	%r563, %r184, %r201;
	shl.b32 	%r564, %r563, 1;
	add.s32 	%r565, %r36, %r564;
	ld.shared.u16 	%rs811, [%r565+8];
	add.s32 	%r566, %r185, %r201;
	shl.b32 	%r567, %r566, 1;
	add.s32 	%r568, %r36, %r567;
	ld.shared.u16 	%rs812, [%r568+8];
$L__BB5_137:
	// begin inline asm
	{mul.f16 %rs325,%rs811,%rs811;
}
	// end inline asm
	// begin inline asm
	{sub.f16 %rs328,%rs325,%rs812;
}
	// end inline asm
	// begin inline asm
	{mul.f16 %rs331,%rs323,%rs328;
}
	// end inline asm
	// begin inline asm
	{add.f16 %rs334,%rs827,%rs331;
}
	// end inline asm
	add.s32 	%r203, %r201, %r11;
	add.s32 	%r204, %r202, %r11;
	setp.ge.u32 	%p99, %r204, %r312;
	mov.u16 	%rs813, %rs322;
	mov.u16 	%rs814, %rs322;
	@%p99 bra 	$L__BB5_139;
	add.s32 	%r569, %r184, %r203;
	shl.b32 	%r570, %r569, 1;
	add.s32 	%r571, %r36, %r570;
	ld.shared.u16 	%rs813, [%r571+8];
	add.s32 	%r572, %r185, %r203;
	shl.b32 	%r573, %r572, 1;
	add.s32 	%r574, %r36, %r573;
	ld.shared.u16 	%rs814, [%r574+8];
$L__BB5_139:
	// begin inline asm
	{mul.f16 %rs337,%rs813,%rs813;
}
	// end inline asm
	// begin inline asm
	{sub.f16 %rs340,%rs337,%rs814;
}
	// end inline asm
	// begin inline asm
	{mul.f16 %rs343,%rs323,%rs340;
}
	// end inline asm
	// begin inline asm
	{add.f16 %rs346,%rs334,%rs343;
}
	// end inline asm
	add.s32 	%r205, %r203, %r11;
	add.s32 	%r206, %r204, %r11;
	setp.ge.u32 	%p100, %r206, %r312;
	mov.u16 	%rs815, %rs322;
	mov.u16 	%rs816, %rs322;
	@%p100 bra 	$L__BB5_141;
	add.s32 	%r575, %r184, %r205;
	shl.b32 	%r576, %r575, 1;
	add.s32 	%r577, %r36, %r576;
	ld.shared.u16 	%rs815, [%r577+8];
	add.s32 	%r578, %r185, %r205;
	shl.b32 	%r579, %r578, 1;
	add.s32 	%r580, %r36, %r579;
	ld.shared.u16 	%rs816, [%r580+8];
$L__BB5_141:
	// begin inline asm
	{mul.f16 %rs349,%rs815,%rs815;
}
	// end inline asm
	// begin inline asm
	{sub.f16 %rs352,%rs349,%rs816;
}
	// end inline asm
	// begin inline asm
	{mul.f16 %rs355,%rs323,%rs352;
}
	// end inline asm
	// begin inline asm
	{add.f16 %rs358,%rs346,%rs355;
}
	// end inline asm
	add.s32 	%r207, %r205, %r11;
	add.s32 	%r208, %r206, %r11;
	setp.ge.u32 	%p101, %r208, %r312;
	mov.u16 	%rs817, %rs322;
	mov.u16 	%rs818, %rs322;
	@%p101 bra 	$L__BB5_143;
	add.s32 	%r581, %r184, %r207;
	shl.b32 	%r582, %r581, 1;
	add.s32 	%r583, %r36, %r582;
	ld.shared.u16 	%rs817, [%r583+8];
	add.s32 	%r584, %r185, %r207;
	shl.b32 	%r585, %r584, 1;
	add.s32 	%r586, %r36, %r585;
	ld.shared.u16 	%rs818, [%r586+8];
$L__BB5_143:
	// begin inline asm
	{mul.f16 %rs361,%rs817,%rs817;
}
	// end inline asm
	// begin inline asm
	{sub.f16 %rs364,%rs361,%rs818;
}
	// end inline asm
	// begin inline asm
	{mul.f16 %rs367,%rs323,%rs364;
}
	// end inline asm
	// begin inline asm
	{add.f16 %rs370,%rs358,%rs367;
}
	// end inline asm
	add.s32 	%r209, %r207, %r11;
	add.s32 	%r210, %r208, %r11;
	setp.ge.u32 	%p102, %r210, %r312;
	mov.u16 	%rs819, %rs322;
	mov.u16 	%rs820, %rs322;
	@%p102 bra 	$L__BB5_145;
	add.s32 	%r587, %r184, %r209;
	shl.b32 	%r588, %r587, 1;
	add.s32 	%r589, %r36, %r588;
	ld.shared.u16 	%rs819, [%r589+8];
	add.s32 	%r590, %r185, %r209;
	shl.b32 	%r591, %r590, 1;
	add.s32 	%r592, %r36, %r591;
	ld.shared.u16 	%rs820, [%r592+8];
$L__BB5_145:
	// begin inline asm
	{mul.f16 %rs373,%rs819,%rs819;
}
	// end inline asm
	// begin inline asm
	{sub.f16 %rs376,%rs373,%rs820;
}
	// end inline asm
	// begin inline asm
	{mul.f16 %rs379,%rs323,%rs376;
}
	// end inline asm
	// begin inline asm
	{add.f16 %rs382,%rs370,%rs379;
}
	// end inline asm
	add.s32 	%r211, %r209, %r11;
	add.s32 	%r212, %r210, %r11;
	setp.ge.u32 	%p103, %r212, %r312;
	mov.u16 	%rs821, %rs322;
	mov.u16 	%rs822, %rs322;
	@%p103 bra 	$L__BB5_147;
	add.s32 	%r593, %r184, %r211;
	shl.b32 	%r594, %r593, 1;
	add.s32 	%r595, %r36, %r594;
	ld.shared.u16 	%rs821, [%r595+8];
	add.s32 	%r596, %r185, %r211;
	shl.b32 	%r597, %r596, 1;
	add.s32 	%r598, %r36, %r597;
	ld.shared.u16 	%rs822, [%r598+8];
$L__BB5_147:
	// begin inline asm
	{mul.f16 %rs385,%rs821,%rs821;
}
	// end inline asm
	// begin inline asm
	{sub.f16 %rs388,%rs385,%rs822;
}
	// end inline asm
	// begin inline asm
	{mul.f16 %rs391,%rs323,%rs388;
}
	// end inline asm
	// begin inline asm
	{add.f16 %rs394,%rs382,%rs391;
}
	// end inline asm
	add.s32 	%r213, %r211, %r11;
	add.s32 	%r214, %r212, %r11;
	setp.ge.u32 	%p104, %r214, %r312;
	mov.u16 	%rs823, %rs322;
	mov.u16 	%rs824, %rs322;
	@%p104 bra 	$L__BB5_149;
	add.s32 	%r599, %r184, %r213;
	shl.b32 	%r600, %r599, 1;
	add.s32 	%r601, %r36, %r600;
	ld.shared.u16 	%rs823, [%r601+8];
	add.s32 	%r602, %r185, %r213;
	shl.b32 	%r603, %r602, 1;
	add.s32 	%r604, %r36, %r603;
	ld.shared.u16 	%rs824, [%r604+8];
$L__BB5_149:
	// begin inline asm
	{mul.f16 %rs397,%rs823,%rs823;
}
	// end inline asm
	// begin inline asm
	{sub.f16 %rs400,%rs397,%rs824;
}
	// end inline asm
	// begin inline asm
	{mul.f16 %rs403,%rs323,%rs400;
}
	// end inline asm
	// begin inline asm
	{add.f16 %rs406,%rs394,%rs403;
}
	// end inline asm
	add.s32 	%r605, %r214, %r11;
	setp.ge.u32 	%p105, %r605, %r312;
	mov.u16 	%rs825, %rs322;
	mov.u16 	%rs826, %rs322;
	@%p105 bra 	$L__BB5_151;
	add.s32 	%r606, %r213, %r11;
	add.s32 	%r607, %r184, %r606;
	shl.b32 	%r608, %r607, 1;
	add.s32 	%r609, %r36, %r608;
	ld.shared.u16 	%rs825, [%r609+8];
	add.s32 	%r610, %r185, %r606;
	shl.b32 	%r611, %r610, 1;
	add.s32 	%r612, %r36, %r611;
	ld.shared.u16 	%rs826, [%r612+8];
$L__BB5_151:
	// begin inline asm
	{mul.f16 %rs409,%rs825,%rs825;
}
	// end inline asm
	// begin inline asm
	{sub.f16 %rs412,%rs409,%rs826;
}
	// end inline asm
	// begin inline asm
	{mul.f16 %rs415,%rs323,%rs412;
}
	// end inline asm
	// begin inline asm
	{add.f16 %rs827,%rs406,%rs415;
}
	// end inline asm
	add.s32 	%r1044, %r1044, 8;
	setp.eq.s32 	%p106, %r1044, %r174;
	mov.u32 	%r1042, %r174;
	@%p106 bra 	$L__BB5_152;
	bra.uni 	$L__BB5_135;
$L__BB5_152:
	setp.eq.s32 	%p107, %r173, 0;
	@%p107 bra 	$L__BB5_174;
	setp.lt.u32 	%p108, %r173, 4;
	@%p108 bra 	$L__BB5_163;
	mul.lo.s32 	%r187, %r1042, %r11;
	add.s32 	%r188, %r169, %r187;
	setp.ge.u32 	%p109, %r188, %r312;
	mov.u16 	%rs792, %rs322;
	mov.u16 	%rs793, %rs322;
	@%p109 bra 	$L__BB5_156;
	add.s32 	%r613, %r184, %r187;
	shl.b32 	%r614, %r613, 1;
	add.s32 	%r615, %r36, %r614;
	ld.shared.u16 	%rs792, [%r615+8];
	add.s32 	%r616, %r185, %r187;
	shl.b32 	%r617, %r616, 1;
	add.s32 	%r618, %r36, %r617;
	ld.shared.u16 	%rs793, [%r618+8];
$L__BB5_156:
	// begin inline asm
	{mul.f16 %rs422,%rs792,%rs792;
}
	// end inline asm
	// begin inline asm
	{sub.f16 %rs425,%rs422,%rs793;
}
	// end inline asm
	// begin inline asm
	{mul.f16 %rs428,%rs323,%rs425;
}
	// end inline asm
	// begin inline asm
	{add.f16 %rs431,%rs827,%rs428;
}
	// end inline asm
	add.s32 	%r189, %r187, %r11;
	add.s32 	%r190, %r188, %r11;
	setp.ge.u32 	%p110, %r190, %r312;
	mov.u16 	%rs794, %rs322;
	mov.u16 	%rs795, %rs322;
	@%p110 bra 	$L__BB5_158;
	add.s32 	%r619, %r184, %r189;
	shl.b32 	%r620, %r619, 1;
	add.s32 	%r621, %r36, %r620;
	ld.shared.u16 	%rs794, [%r621+8];
	add.s32 	%r622, %r185, %r189;
	shl.b32 	%r623, %r622, 1;
	add.s32 	%r624, %r36, %r623;
	ld.shared.u16 	%rs795, [%r624+8];
$L__BB5_158:
	// begin inline asm
	{mul.f16 %rs434,%rs794,%rs794;
}
	// end inline asm
	// begin inline asm
	{sub.f16 %rs437,%rs434,%rs795;
}
	// end inline asm
	// begin inline asm
	{mul.f16 %rs440,%rs323,%rs437;
}
	// end inline asm
	// begin inline asm
	{add.f16 %rs443,%rs431,%rs440;
}
	// end inline asm
	add.s32 	%r191, %r189, %r11;
	add.s32 	%r192, %r190, %r11;
	setp.ge.u32 	%p111, %r192, %r312;
	mov.u16 	%rs796, %rs322;
	mov.u16 	%rs797, %rs322;
	@%p111 bra 	$L__BB5_160;
	add.s32 	%r625, %r184, %r191;
	shl.b32 	%r626, %r625, 1;
	add.s32 	%r627, %r36, %r626;
	ld.shared.u16 	%rs796, [%r627+8];
	add.s32 	%r628, %r185, %r191;
	shl.b32 	%r629, %r628, 1;
	add.s32 	%r630, %r36, %r629;
	ld.shared.u16 	%rs797, [%r630+8];
$L__BB5_160:
	// begin inline asm
	{mul.f16 %rs446,%rs796,%rs796;
}
	// end inline asm
	// begin inline asm
	{sub.f16 %rs449,%rs446,%rs797;
}
	// end inline asm
	// begin inline asm
	{mul.f16 %rs452,%rs323,%rs449;
}
	// end inline asm
	// begin inline asm
	{add.f16 %rs455,%rs443,%rs452;
}
	// end inline asm
	add.s32 	%r631, %r192, %r11;
	setp.ge.u32 	%p112, %r631, %r312;
	mov.u16 	%rs798, %rs322;
	mov.u16 	%rs799, %rs322;
	@%p112 bra 	$L__BB5_162;
	add.s32 	%r632, %r191, %r11;
	add.s32 	%r633, %r184, %r632;
	shl.b32 	%r634, %r633, 1;
	add.s32 	%r635, %r36, %r634;
	ld.shared.u16 	%rs798, [%r635+8];
	add.s32 	%r636, %r185, %r632;
	shl.b32 	%r637, %r636, 1;
	add.s32 	%r638, %r36, %r637;
	ld.shared.u16 	%rs799, [%r638+8];
$L__BB5_162:
	// begin inline asm
	{mul.f16 %rs458,%rs798,%rs798;
}
	// end inline asm
	// begin inline asm
	{sub.f16 %rs461,%rs458,%rs799;
}
	// end inline asm
	// begin inline asm
	{mul.f16 %rs464,%rs323,%rs461;
}
	// end inline asm
	// begin inline asm
	{add.f16 %rs827,%rs455,%rs464;
}
	// end inline asm
	add.s32 	%r1042, %r1042, 4;
$L__BB5_163:
	setp.eq.s32 	%p113, %r175, 0;
	@%p113 bra 	$L__BB5_174;
	setp.eq.s32 	%p114, %r175, 1;
	@%p114 bra 	$L__BB5_170;
	mul.lo.s32 	%r195, %r1042, %r11;
	add.s32 	%r196, %r169, %r195;
	setp.ge.u32 	%p115, %r196, %r312;
	mov.u16 	%rs802, %rs322;
	mov.u16 	%rs803, %rs322;
	@%p115 bra 	$L__BB5_167;
	add.s32 	%r639, %r184, %r195;
	shl.b32 	%r640, %r639, 1;
	add.s32 	%r641, %r36, %r640;
	ld.shared.u16 	%rs802, [%r641+8];
	add.s32 	%r642, %r185, %r195;
	shl.b32 	%r643, %r642, 1;
	add.s32 	%r644, %r36, %r643;
	ld.shared.u16 	%rs803, [%r644+8];
$L__BB5_167:
	// begin inline asm
	{mul.f16 %rs471,%rs802,%rs802;
}
	// end inline asm
	// begin inline asm
	{sub.f16 %rs474,%rs471,%rs803;
}
	// end inline asm
	// begin inline asm
	{mul.f16 %rs477,%rs323,%rs474;
}
	// end inline asm
	// begin inline asm
	{add.f16 %rs480,%rs827,%rs477;
}
	// end inline asm
	add.s32 	%r645, %r196, %r11;
	setp.ge.u32 	%p116, %r645, %r312;
	mov.u16 	%rs804, %rs322;
	mov.u16 	%rs805, %rs322;
	@%p116 bra 	$L__BB5_169;
	add.s32 	%r646, %r195, %r11;
	add.s32 	%r647, %r184, %r646;
	shl.b32 	%r648, %r647, 1;
	add.s32 	%r649, %r36, %r648;
	ld.shared.u16 	%rs804, [%r649+8];
	add.s32 	%r650, %r185, %r646;
	shl.b32 	%r651, %r650, 1;
	add.s32 	%r652, %r36, %r651;
	ld.shared.u16 	%rs805, [%r652+8];
$L__BB5_169:
	// begin inline asm
	{mul.f16 %rs483,%rs804,%rs804;
}
	// end inline asm
	// begin inline asm
	{sub.f16 %rs486,%rs483,%rs805;
}
	// end inline asm
	// begin inline asm
	{mul.f16 %rs489,%rs323,%rs486;
}
	// end inline asm
	// begin inline asm
	{add.f16 %rs827,%rs480,%rs489;
}
	// end inline asm
	add.s32 	%r1042, %r1042, 2;
$L__BB5_170:
	setp.eq.s32 	%p117, %r176, 0;
	@%p117 bra 	$L__BB5_174;
	mul.lo.s32 	%r199, %r1042, %r11;
	add.s32 	%r653, %r169, %r199;
	setp.ge.u32 	%p118, %r653, %r312;
	mov.u16 	%rs808, %rs322;
	mov.u16 	%rs809, %rs322;
	@%p118 bra 	$L__BB5_173;
	add.s32 	%r654, %r184, %r199;
	shl.b32 	%r655, %r654, 1;
	add.s32 	%r656, %r36, %r655;
	ld.shared.u16 	%rs808, [%r656+8];
	add.s32 	%r657, %r185, %r199;
	shl.b32 	%r658, %r657, 1;
	add.s32 	%r659, %r36, %r658;
	ld.shared.u16 	%rs809, [%r659+8];
$L__BB5_173:
	// begin inline asm
	{mul.f16 %rs495,%rs808,%rs808;
}
	// end inline asm
	// begin inline asm
	{sub.f16 %rs498,%rs495,%rs809;
}
	// end inline asm
	// begin inline asm
	{mul.f16 %rs501,%rs323,%rs498;
}
	// end inline asm
	// begin inline asm
	{add.f16 %rs827,%rs827,%rs501;
}
	// end inline asm
$L__BB5_174:
	setp.ne.s32 	%p119, %r9, 0;
	// begin inline asm
	{  mov.b32 %r660, {%rs827,%rs827};}

	// end inline asm
	mov.b32 	%r663, 1;
	mov.b32 	%r693, -1;
	// begin inline asm
	{shfl.sync.bfly.b32 %r661,%r660,%r663,%r171,%r693;
}
	// end inline asm
	// begin inline asm
	{.reg .f16 low,high;
 mov.b32 {low,high}, %r661;
 mov.b16 %rs509, low;}
	// end inline asm
	// begin inline asm
	{add.f16 %rs510,%rs827,%rs509;
}
	// end inline asm
	// begin inline asm
	{  mov.b32 %r667, {%rs510,%rs510};}

	// end inline asm
	mov.b32 	%r670, 2;
	// begin inline asm
	{shfl.sync.bfly.b32 %r668,%r667,%r670,%r171,%r693;
}
	// end inline asm
	// begin inline asm
	{.reg .f16 low,high;
 mov.b32 {low,high}, %r668;
 mov.b16 %rs515, low;}
	// end inline asm
	// begin inline asm
	{add.f16 %rs516,%rs510,%rs515;
}
	// end inline asm
	// begin inline asm
	{  mov.b32 %r674, {%rs516,%rs516};}

	// end inline asm
	mov.b32 	%r677, 4;
	// begin inline asm
	{shfl.sync.bfly.b32 %r675,%r674,%r677,%r171,%r693;
}
	// end inline asm
	// begin inline asm
	{.reg .f16 low,high;
 mov.b32 {low,high}, %r675;
 mov.b16 %rs521, low;}
	// end inline asm
	// begin inline asm
	{add.f16 %rs522,%rs516,%rs521;
}
	// end inline asm
	// begin inline asm
	{  mov.b32 %r681, {%rs522,%rs522};}

	// end inline asm
	mov.b32 	%r684, 8;
	// begin inline asm
	{shfl.sync.bfly.b32 %r682,%r681,%r684,%r171,%r693;
}
	// end inline asm
	// begin inline asm
	{.reg .f16 low,high;
 mov.b32 {low,high}, %r682;
 mov.b16 %rs527, low;}
	// end inline asm
	// begin inline asm
	{add.f16 %rs528,%rs522,%rs527;
}
	// end inline asm
	// begin inline asm
	{  mov.b32 %r688, {%rs528,%rs528};}

	// end inline asm
	mov.b32 	%r691, 16;
	// begin inline asm
	{shfl.sync.bfly.b32 %r689,%r688,%r691,%r171,%r693;
}
	// end inline asm
	// begin inline asm
	{.reg .f16 low,high;
 mov.b32 {low,high}, %r689;
 mov.b16 %rs533, low;}
	// end inline asm
	// begin inline asm
	{add.f16 %rs534,%rs528,%rs533;
}
	// end inline asm
	@%p119 bra 	$L__BB5_176;
	cvt.s64.s32 	%rd226, %r181;
	add.s64 	%rd227, %rd226, %rd17;
	shl.b64 	%rd228, %rd227, 1;
	add.s64 	%rd225, %rd7, %rd228;
	// begin inline asm
	{ atom.add.noftz.f16 %rs537,[%rd225],%rs534; }

	// end inline asm
$L__BB5_176:
	bar.warp.sync 	-1;
	setp.lt.s32 	%p120, %r1040, 1;
	@%p120 bra 	$L__BB5_274;
	cvt.s64.s32 	%rd18, %r181;
	mov.b32 	%r1045, 0;
$L__BB5_178:
	setp.lt.s32 	%p121, %r27, 1;
	shl.b32 	%r696, %r1045, 2;
	add.s32 	%r697, %r25, %r696;
	ld.shared.u32 	%r217, [%r697+8];
	mov.u16 	%rs865, %rs322;
	@%p121 bra 	$L__BB5_271;
	shl.b32 	%r699, %r217, 2;
	mov.u32 	%r700, _ZN8nvinfer125sparse_fipnn_shared_multi9smem_poolE;
	add.s32 	%r701, %r700, %r699;
	ld.shared.u32 	%r702, [%r701];
	setp.lt.u32 	%p122, %r172, 7;
	add.s32 	%r703, %r217, %r182;
	mad.lo.s32 	%r218, %r703, %r313, %r9;
	cvt.u32.u64 	%r704, %rd17;
	mad.lo.s32 	%r705, %r702, %r315, %r704;
	mad.lo.s32 	%r219, %r705, %r313, %r9;
	mov.b32 	%r1047, 0;
	mov.u16 	%rs865, %rs322;
	@%p122 bra 	$L__BB5_249;
	mov.b32 	%r1049, 0;
	mov.u16 	%rs865, %rs322;
$L__BB5_181:
	.pragma "nounroll";
	mul.lo.s32 	%r235, %r1049, %r11;
	add.s32 	%r236, %r169, %r235;
	setp.ge.u32 	%p123, %r236, %r312;
	mov.u16 	%rs849, %rs322;
	mov.u16 	%rs850, %rs322;
	@%p123 bra 	$L__BB5_183;
	add.s32 	%r707, %r218, %r235;
	shl.b32 	%r708, %r707, 1;
	add.s32 	%r709, %r36, %r708;
	ld.shared.u16 	%rs849, [%r709+8];
	add.s32 	%r710, %r219, %r235;
	shl.b32 	%r711, %r710, 1;
	add.s32 	%r712, %r36, %r711;
	ld.shared.u16 	%rs850, [%r712+8];
$L__BB5_183:
	// begin inline asm
	{mul.f16 %rs540,%rs849,%rs850;
}
	// end inline asm
	// begin inline asm
	{add.f16 %rs543,%rs865,%rs540;
}
	// end inline asm
	add.s32 	%r237, %r235, %r11;
	add.s32 	%r238, %r236, %r11;
	setp.ge.u32 	%p124, %r238, %r312;
	mov.u16 	%rs851, %rs322;
	mov.u16 	%rs852, %rs322;
	@%p124 bra 	$L__BB5_185;
	add.s32 	%r713, %r218, %r237;
	shl.b32 	%r714, %r713, 1;
	add.s32 	%r715, %r36, %r714;
	ld.shared.u16 	%rs851, [%r715+8];
	add.s32 	%r716, %r219, %r237;
	shl.b32 	%r717, %r716, 1;
	add.s32 	%r718, %r36, %r717;
	ld.shared.u16 	%rs852, [%r718+8];
$L__BB5_185:
	// begin inline asm
	{mul.f16 %rs546,%rs851,%rs852;
}
	// end inline asm
	// begin inline asm
	{add.f16 %rs549,%rs543,%rs546;
}
	// end inline asm
	add.s32 	%r239, %r237, %r11;
	add.s32 	%r240, %r238, %r11;
	setp.ge.u32 	%p125, %r240, %r312;
	mov.u16 	%rs853, %rs322;
	mov.u16 	%rs854, %rs322;
	@%p125 bra 	$L__BB5_187;
	add.s32 	%r719, %r218, %r239;
	shl.b32 	%r720, %r719, 1;
	add.s32 	%r721, %r36, %r720;
	ld.shared.u16 	%rs853, [%r721+8];
	add.s32 	%r722, %r219, %r239;
	shl.b32 	%r723, %r722, 1;
	add.s32 	%r724, %r36, %r723;
	ld.shared.u16 	%rs854, [%r724+8];
$L__BB5_187:
	// begin inline asm
	{mul.f16 %rs552,%rs853,%rs854;
}
	// end inline asm
	// begin inline asm
	{add.f16 %rs555,%rs549,%rs552;
}
	// end inline asm
	add.s32 	%r241, %r239, %r11;
	add.s32 	%r242, %r240, %r11;
	setp.ge.u32 	%p126, %r242, %r312;
	mov.u16 	%rs855, %rs322;
	mov.u16 	%rs856, %rs322;
	@%p126 bra 	$L__BB5_189;
	add.s32 	%r725, %r218, %r241;
	shl.b32 	%r726, %r725, 1;
	add.s32 	%r727, %r36, %r726;
	ld.shared.u16 	%rs855, [%r727+8];
	add.s32 	%r728, %r219, %r241;
	shl.b32 	%r729, %r728, 1;
	add.s32 	%r730, %r36, %r729;
	ld.shared.u16 	%rs856, [%r730+8];
$L__BB5_189:
	// begin inline asm
	{mul.f16 %rs558,%rs855,%rs856;
}
	// end inline asm
	// begin inline asm
	{add.f16 %rs561,%rs555,%rs558;
}
	// end inline asm
	add.s32 	%r243, %r241, %r11;
	add.s32 	%r244, %r242, %r11;
	setp.ge.u32 	%p127, %r244, %r312;
	mov.u16 	%rs857, %rs322;
	mov.u16 	%rs858, %rs322;
	@%p127 bra 	$L__BB5_191;
	add.s32 	%r731, %r218, %r243;
	shl.b32 	%r732, %r731, 1;
	add.s32 	%r733, %r36, %r732;
	ld.shared.u16 	%rs857, [%r733+8];
	add.s32 	%r734, %r219, %r243;
	shl.b32 	%r735, %r734, 1;
	add.s32 	%r736, %r36, %r735;
	ld.shared.u16 	%rs858, [%r736+8];
$L__BB5_191:
	// begin inline asm
	{mul.f16 %rs564,%rs857,%rs858;
}
	// end inline asm
	// begin inline asm
	{add.f16 %rs567,%rs561,%rs564;
}
	// end inline asm
	add.s32 	%r245, %r243, %r11;
	add.s32 	%r246, %r244, %r11;
	setp.ge.u32 	%p128, %r246, %r312;
	mov.u16 	%rs859, %rs322;
	mov.u16 	%rs860, %rs322;
	@%p128 bra 	$L__BB5_193;
	add.s32 	%r737, %r218, %r245;
	shl.b32 	%r738, %r737, 1;
	add.s32 	%r739, %r36, %r738;
	ld.shared.u16 	%rs859, [%r739+8];
	add.s32 	%r740, %r219, %r245;
	shl.b32 	%r741, %r740, 1;
	add.s32 	%r742, %r36, %r741;
	ld.shared.u16 	%rs860, [%r742+8];
$L__BB5_193:
	// begin inline asm
	{mul.f16 %rs570,%rs859,%rs860;
}
	// end inline asm
	// begin inline asm
	{add.f16 %rs573,%rs567,%rs570;
}
	// end inline asm
	add.s32 	%r247, %r245, %r11;
	add.s32 	%r248, %r246, %r11;
	setp.ge.u32 	%p129, %r248, %r312;
	mov.u16 	%rs861, %rs322;
	mov.u16 	%rs862, %rs322;
	@%p129 bra 	$L__BB5_195;
	add.s32 	%r743, %r218, %r247;
	shl.b32 	%r744, %r743, 1;
	add.s32 	%r745, %r36, %r744;
	ld.shared.u16 	%rs861, [%r745+8];
	add.s32 	%r746, %r219, %r247;
	shl.b32 	%r747, %r746, 1;
	add.s32 	%r748, %r36, %r747;
	ld.shared.u16 	%rs862, [%r748+8];
$L__BB5_195:
	// begin inline asm
	{mul.f16 %rs576,%rs861,%rs862;
}
	// end inline asm
	// begin inline asm
	{add.f16 %rs579,%rs573,%rs576;
}
	// end inline asm
	add.s32 	%r749, %r248, %r11;
	setp.ge.u32 	%p130, %r749, %r312;
	mov.u16 	%rs863, %rs322;
	mov.u16 	%rs864, %rs322;
	@%p130 bra 	$L__BB5_248;
	add.s32 	%r750, %r247, %r11;
	add.s32 	%r751, %r218, %r750;
	shl.b32 	%r752, %r751, 1;
	add.s32 	%r753, %r36, %r752;
	ld.shared.u16 	%rs863, [%r753+8];
	add.s32 	%r754, %r219, %r750;
	shl.b32 	%r755, %r754, 1;
	add.s32 	%r756, %r36, %r755;
	ld.shared.u16 	%rs864, [%r756+8];
	bra.uni 	$L__BB5_248;
$L__BB5_197:
	setp.ge.s32 	%p147, %r1050, %r167;
	@%p147 bra 	$L__BB5_247;
	add.s32 	%r177, %r28, %r9;
	and.b32  	%r178, %r27, 2147483640;
	shl.b32 	%r179, %r11, 4;
$L__BB5_199:
	setp.lt.s32 	%p148, %r168, 1;
	shl.b32 	%r839, %r1050, 2;
	add.s32 	%r840, %r166, %r839;
	ld.shared.u32 	%r1052, [%r840+4];
	@%p148 bra 	$L__BB5_246;
	add.s32 	%r844, %r315, %r1052;
	shl.b32 	%r845, %r844, 2;
	mov.u32 	%r846, _ZN8nvinfer125sparse_fipnn_shared_multi9smem_poolE;
	add.s32 	%r847, %r846, %r845;
	ld.shared.u32 	%r848, [%r847+4];
	mul.lo.s32 	%r254, %r848, %r315;
	mov.b32 	%r1051, 0;
	// begin inline asm
	cvt.rn.f16.s32 %rs664, %r1051;
	// end inline asm
	// begin inline asm
	{mov.u32 %r842, WARP_SZ;
}
	// end inline asm
	shl.b32 	%r849, %r842, 8;
	add.s32 	%r255, %r849, -8161;
$L__BB5_201:
	setp.lt.s32 	%p149, %r27, 1;
	shl.b32 	%r850, %r1051, 2;
	add.s32 	%r851, %r25, %r850;
	ld.shared.u32 	%r852, [%r851+8];
	shl.b32 	%r853, %r852, 2;
	mov.u32 	%r854, _ZN8nvinfer125sparse_fipnn_shared_multi9smem_poolE;
	add.s32 	%r855, %r854, %r853;
	ld.shared.u32 	%r856, [%r855];
	add.s32 	%r857, %r852, %r254;
	mul.lo.s32 	%r258, %r857, %r313;
	mad.lo.s32 	%r858, %r856, %r315, %r1052;
	mul.lo.s32 	%r259, %r858, %r313;
	mad.lo.s32 	%r859, %r852, %r852, %r852;
	setp.lt.s32 	%p150, %r852, %r1052;
	mad.lo.s32 	%r860, %r1052, %r1052, %r1052;
	min.s32 	%r1052, %r852, %r1052;
	selp.b32 	%r261, %r860, %r859, %p150;
	mov.u16 	%rs903, %rs664;
	@%p149 bra 	$L__BB5_243;
	add.s32 	%r862, %r27, -1;
	setp.lt.u32 	%p151, %r862, 7;
	add.s32 	%r262, %r258, %r9;
	add.s32 	%r263, %r259, %r9;
	mov.b32 	%r1054, 0;
	mov.u16 	%rs903, %rs664;
	@%p151 bra 	$L__BB5_221;
	shl.b32 	%r863, %r315, 4;
	mov.u32 	%r864, _ZN8nvinfer125sparse_fipnn_shared_multi9smem_poolE;
	add.s32 	%r865, %r863, %r864;
	add.s32 	%r1057, %r865, 16;
	and.b32  	%r866, %r27, 2147483640;
	neg.s32 	%r1058, %r866;
	add.s32 	%r867, %r9, %r11;
	add.s32 	%r868, %r867, %r258;
	shl.b32 	%r266, %r868, 1;
	add.s32 	%r869, %r867, %r259;
	shl.b32 	%r267, %r869, 1;
	shl.b32 	%r870, %r11, 1;
	add.s32 	%r871, %r9, %r870;
	add.s32 	%r872, %r871, %r258;
	shl.b32 	%r268, %r872, 1;
	add.s32 	%r873, %r871, %r259;
	shl.b32 	%r269, %r873, 1;
	mad.lo.s32 	%r874, %r11, 3, %r9;
	add.s32 	%r875, %r874, %r258;
	shl.b32 	%r270, %r875, 1;
	add.s32 	%r876, %r874, %r259;
	shl.b32 	%r271, %r876, 1;
	shl.b32 	%r877, %r11, 2;
	add.s32 	%r878, %r9, %r877;
	add.s32 	%r879, %r878, %r258;
	shl.b32 	%r272, %r879, 1;
	add.s32 	%r880, %r878, %r259;
	shl.b32 	%r273, %r880, 1;
	mad.lo.s32 	%r881, %r11, 5, %r9;
	add.s32 	%r882, %r881, %r258;
	shl.b32 	%r274, %r882, 1;
	add.s32 	%r883, %r881, %r259;
	shl.b32 	%r275, %r883, 1;
	mad.lo.s32 	%r884, %r11, 6, %r9;
	add.s32 	%r885, %r884, %r258;
	shl.b32 	%r276, %r885, 1;
	add.s32 	%r886, %r884, %r259;
	shl.b32 	%r277, %r886, 1;
	mad.lo.s32 	%r887, %r11, 7, %r9;
	add.s32 	%r888, %r887, %r258;
	shl.b32 	%r278, %r888, 1;
	add.s32 	%r889, %r887, %r259;
	shl.b32 	%r279, %r889, 1;
	mov.u32 	%r1056, %r177;
	mov.u16 	%rs903, %rs664;
$L__BB5_204:
	.pragma "nounroll";
	setp.ge.u32 	%p152, %r1056, %r312;
	mov.u16 	%rs887, %rs664;
	mov.u16 	%rs888, %rs664;
	@%p152 bra 	$L__BB5_206;
	shl.b32 	%r890, %r262, 1;
	add.s32 	%r891, %r1057, %r890;
	ld.shared.u16 	%rs887, [%r891];
	shl.b32 	%r892, %r263, 1;
	add.s32 	%r893, %r1057, %r892;
	ld.shared.u16 	%rs888, [%r893];
$L__BB5_206:
	// begin inline asm
	{mul.f16 %rs666,%rs887,%rs888;
}
	// end inline asm
	// begin inline asm
	{add.f16 %rs669,%rs903,%rs666;
}
	// end inline asm
	add.s32 	%r298, %r11, %r1056;
	setp.ge.u32 	%p153, %r298, %r312;
	mov.u16 	%rs889, %rs664;
	mov.u16 	%rs890, %rs664;
	@%p153 bra 	$L__BB5_208;
	add.s32 	%r894, %r1057, %r266;
	ld.shared.u16 	%rs889, [%r894];
	add.s32 	%r895, %r1057, %r267;
	ld.shared.u16 	%rs890, [%r895];
$L__BB5_208:
	// begin inline asm
	{mul.f16 %rs672,%rs889,%rs890;
}
	// end inline asm
	// begin inline asm
	{add.f16 %rs675,%rs669,%rs672;
}
	// end inline asm
	add.s32 	%r299, %r11, %r298;
	setp.ge.u32 	%p154, %r299, %r312;
	mov.u16 	%rs891, %rs664;
	mov.u16 	%rs892, %rs664;
	@%p154 bra 	$L__BB5_210;
	add.s32 	%r896, %r1057, %r268;
	ld.shared.u16 	%rs891, [%r896];
	add.s32 	%r897, %r1057, %r269;
	ld.shared.u16 	%rs892, [%r897];
$L__BB5_210:
	// begin inline asm
	{mul.f16 %rs678,%rs891,%rs892;
}
	// end inline asm
	// begin inline asm
	{add.f16 %rs681,%rs675,%rs678;
}
	// end inline asm
	add.s32 	%r300, %r11, %r299;
	setp.ge.u32 	%p155, %r300, %r312;
	mov.u16 	%rs893, %rs664;
	mov.u16 	%rs894, %rs664;
	@%p155 bra 	$L__BB5_212;
	add.s32 	%r898, %r1057, %r270;
	ld.shared.u16 	%rs893, [%r898];
	add.s32 	%r899, %r1057, %r271;
	ld.shared.u16 	%rs894, [%r899];
$L__BB5_212:
	// begin inline asm
	{mul.f16 %rs684,%rs893,%rs894;
}
	// end inline asm
	// begin inline asm
	{add.f16 %rs687,%rs681,%rs684;
}
	// end inline asm
	add.s32 	%r301, %r11, %r300;
	setp.ge.u32 	%p156, %r301, %r312;
	mov.u16 	%rs895, %rs664;
	mov.u16 	%rs896, %rs664;
	@%p156 bra 	$L__BB5_214;
	add.s32 	%r900, %r1057, %r272;
	ld.shared.u16 	%rs895, [%r900];
	add.s32 	%r901, %r1057, %r273;
	ld.shared.u16 	%rs896, [%r901];
$L__BB5_214:
	// begin inline asm
	{mul.f16 %rs690,%rs895,%rs896;
}
	// end inline asm
	// begin inline asm
	{add.f16 %rs693,%rs687,%rs690;
}
	// end inline asm
	add.s32 	%r302, %r11, %r301;
	setp.ge.u32 	%p157, %r302, %r312;
	mov.u16 	%rs897, %rs664;
	mov.u16 	%rs898, %rs664;
	@%p157 bra 	$L__BB5_216;
	add.s32 	%r902, %r1057, %r274;
	ld.shared.u16 	%rs897, [%r902];
	add.s32 	%r903, %r1057, %r275;
	ld.shared.u16 	%rs898, [%r903];
$L__BB5_216:
	// begin inline asm
	{mul.f16 %rs696,%rs897,%rs898;
}
	// end inline asm
	// begin inline asm
	{add.f16 %rs699,%rs693,%rs696;
}
	// end inline asm
	add.s32 	%r303, %r11, %r302;
	setp.ge.u32 	%p158, %r303, %r312;
	mov.u16 	%rs899, %rs664;
	mov.u16 	%rs900, %rs664;
	@%p158 bra 	$L__BB5_218;
	add.s32 	%r904, %r1057, %r276;
	ld.shared.u16 	%rs899, [%r904];
	add.s32 	%r905, %r1057, %r277;
	ld.shared.u16 	%rs900, [%r905];
$L__BB5_218:
	// begin inline asm
	{mul.f16 %rs702,%rs899,%rs900;
}
	// end inline asm
	// begin inline asm
	{add.f16 %rs705,%rs699,%rs702;
}
	// end inline asm
	add.s32 	%r906, %r11, %r303;
	setp.ge.u32 	%p159, %r906, %r312;
	mov.u16 	%rs901, %rs664;
	mov.u16 	%rs902, %rs664;
	@%p159 bra 	$L__BB5_220;
	add.s32 	%r907, %r1057, %r278;
	ld.shared.u16 	%rs901, [%r907];
	add.s32 	%r908, %r1057, %r279;
	ld.shared.u16 	%rs902, [%r908];
$L__BB5_220:
	// begin inline asm
	{mul.f16 %rs708,%rs901,%rs902;
}
	// end inline asm
	// begin inline asm
	{add.f16 %rs903,%rs705,%rs708;
}
	// end inline asm
	add.s32 	%r1058, %r1058, 8;
	add.s32 	%r1057, %r1057, %r179;
	shl.b32 	%r909, %r11, 3;
	add.s32 	%r1056, %r1056, %r909;
	setp.eq.s32 	%p160, %r1058, 0;
	mov.u32 	%r1054, %r178;
	@%p160 bra 	$L__BB5_221;
	bra.uni 	$L__BB5_204;
$L__BB5_221:
	and.b32  	%r281, %r27, 7;
	setp.eq.s32 	%p161, %r281, 0;
	@%p161 bra 	$L__BB5_243;
	setp.lt.u32 	%p162, %r281, 4;
	@%p162 bra 	$L__BB5_232;
	mul.lo.s32 	%r282, %r1054, %r11;
	add.s32 	%r283, %r177, %r282;
	setp.ge.u32 	%p163, %r283, %r312;
	mov.u16 	%rs868, %rs664;
	mov.u16 	%rs869, %rs664;
	@%p163 bra 	$L__BB5_225;
	add.s32 	%r910, %r262, %r282;
	shl.b32 	%r911, %r910, 1;
	add.s32 	%r912, %r36, %r911;
	ld.shared.u16 	%rs868, [%r912+8];
	add.s32 	%r913, %r263, %r282;
	shl.b32 	%r914, %r913, 1;
	add.s32 	%r915, %r36, %r914;
	ld.shared.u16 	%rs869, [%r915+8];
$L__BB5_225:
	// begin inline asm
	{mul.f16 %rs715,%rs868,%rs869;
}
	// end inline asm
	// begin inline asm
	{add.f16 %rs718,%rs903,%rs715;
}
	// end inline asm
	add.s32 	%r284, %r282, %r11;
	add.s32 	%r285, %r283, %r11;
	setp.ge.u32 	%p164, %r285, %r312;
	mov.u16 	%rs870, %rs664;
	mov.u16 	%rs871, %rs664;
	@%p164 bra 	$L__BB5_227;
	add.s32 	%r916, %r262, %r284;
	shl.b32 	%r917, %r916, 1;
	add.s32 	%r918, %r36, %r917;
	ld.shared.u16 	%rs870, [%r918+8];
	add.s32 	%r919, %r263, %r284;
	shl.b32 	%r920, %r919, 1;
	add.s32 	%r921, %r36, %r920;
	ld.shared.u16 	%rs871, [%r921+8];
$L__BB5_227:
	// begin inline asm
	{mul.f16 %rs721,%rs870,%rs871;
}
	// end inline asm
	// begin inline asm
	{add.f16 %rs724,%rs718,%rs721;
}
	// end inline asm
	add.s32 	%r286, %r284, %r11;
	add.s32 	%r287, %r285, %r11;
	setp.ge.u32 	%p165, %r287, %r312;
	mov.u16 	%rs872, %rs664;
	mov.u16 	%rs873, %rs664;
	@%p165 bra 	$L__BB5_229;
	add.s32 	%r922, %r262, %r286;
	shl.b32 	%r923, %r922, 1;
	add.s32 	%r924, %r36, %r923;
	ld.shared.u16 	%rs872, [%r924+8];
	add.s32 	%r925, %r263, %r286;
	shl.b32 	%r926, %r925, 1;
	add.s32 	%r927, %r36, %r926;
	ld.shared.u16 	%rs873, [%r927+8];
$L__BB5_229:
	// begin inline asm
	{mul.f16 %rs727,%rs872,%rs873;
}
	// end inline asm
	// begin inline asm
	{add.f16 %rs730,%rs724,%rs727;
}
	// end inline asm
	add.s32 	%r928, %r287, %r11;
	setp.ge.u32 	%p166, %r928, %r312;
	mov.u16 	%rs874, %rs664;
	mov.u16 	%rs875, %rs664;
	@%p166 bra 	$L__BB5_231;
	add.s32 	%r929, %r286, %r11;
	add.s32 	%r930, %r262, %r929;
	shl.b32 	%r931, %r930, 1;
	add.s32 	%r932, %r36, %r931;
	ld.shared.u16 	%rs874, [%r932+8];
	add.s32 	%r933, %r263, %r929;
	shl.b32 	%r934, %r933, 1;
	add.s32 	%r935, %r36, %r934;
	ld.shared.u16 	%rs875, [%r935+8];
$L__BB5_231:
	// begin inline asm
	{mul.f16 %rs733,%rs874,%rs875;
}
	// end inline asm
	// begin inline asm
	{add.f16 %rs903,%rs730,%rs733;
}
	// end inline asm
	add.s32 	%r1054, %r1054, 4;
$L__BB5_232:
	and.b32  	%r936, %r27, 3;
	setp.eq.s32 	%p167, %r936, 0;
	@%p167 bra 	$L__BB5_243;
	setp.eq.s32 	%p168, %r936, 1;
	@%p168 bra 	$L__BB5_239;
	mul.lo.s32 	%r290, %r1054, %r11;
	add.s32 	%r291, %r177, %r290;
	setp.ge.u32 	%p169, %r291, %r312;
	mov.u16 	%rs878, %rs664;
	mov.u16 	%rs879, %rs664;
	@%p169 bra 	$L__BB5_236;
	add.s32 	%r937, %r262, %r290;
	shl.b32 	%r938, %r937, 1;
	add.s32 	%r939, %r36, %r938;
	ld.shared.u16 	%rs878, [%r939+8];
	add.s32 	%r940, %r263, %r290;
	shl.b32 	%r941, %r940, 1;
	add.s32 	%r942, %r36, %r941;
	ld.shared.u16 	%rs879, [%r942+8];
$L__BB5_236:
	// begin inline asm
	{mul.f16 %rs740,%rs878,%rs879;
}
	// end inline asm
	// begin inline asm
	{add.f16 %rs743,%rs903,%rs740;
}
	// end inline asm
	add.s32 	%r943, %r291, %r11;
	setp.ge.u32 	%p170, %r943, %r312;
	mov.u16 	%rs880, %rs664;
	mov.u16 	%rs881, %rs664;
	@%p170 bra 	$L__BB5_238;
	add.s32 	%r944, %r290, %r11;
	add.s32 	%r945, %r262, %r944;
	shl.b32 	%r946, %r945, 1;
	add.s32 	%r947, %r36, %r946;
	ld.shared.u16 	%rs880, [%r947+8];
	add.s32 	%r948, %r263, %r944;
	shl.b32 	%r949, %r948, 1;
	add.s32 	%r950, %r36, %r949;
	ld.shared.u16 	%rs881, [%r950+8];
$L__BB5_238:
	// begin inline asm
	{mul.f16 %rs746,%rs880,%rs881;
}
	// end inline asm
	// begin inline asm
	{add.f16 %rs903,%rs743,%rs746;
}
	// end inline asm
	add.s32 	%r1054, %r1054, 2;
$L__BB5_239:
	and.b32  	%r951, %r27, 1;
	setp.eq.b32 	%p171, %r951, 1;
	not.pred 	%p172, %p171;
	@%p172 bra 	$L__BB5_243;
	mul.lo.s32 	%r294, %r1054, %r11;
	add.s32 	%r952, %r177, %r294;
	setp.ge.u32 	%p173, %r952, %r312;
	mov.u16 	%rs884, %rs664;
	mov.u16 	%rs885, %rs664;
	@%p173 bra 	$L__BB5_242;
	add.s32 	%r953, %r262, %r294;
	shl.b32 	%r954, %r953, 1;
	add.s32 	%r955, %r36, %r954;
	ld.shared.u16 	%rs884, [%r955+8];
	add.s32 	%r956, %r263, %r294;
	shl.b32 	%r957, %r956, 1;
	add.s32 	%r958, %r36, %r957;
	ld.shared.u16 	%rs885, [%r958+8];
$L__BB5_242:
	// begin inline asm
	{mul.f16 %rs752,%rs884,%rs885;
}
	// end inline asm
	// begin inline asm
	{add.f16 %rs903,%rs903,%rs752;
}
	// end inline asm
$L__BB5_243:
	setp.ne.s32 	%p174, %r9, 0;
	// begin inline asm
	{  mov.b32 %r959, {%rs903,%rs903};}

	// end inline asm
	mov.b32 	%r962, 1;
	mov.b32 	%r992, -1;
	// begin inline asm
	{shfl.sync.bfly.b32 %r960,%r959,%r962,%r255,%r992;
}
	// end inline asm
	// begin inline asm
	{.reg .f16 low,high;
 mov.b32 {low,high}, %r960;
 mov.b16 %rs760, low;}
	// end inline asm
	// begin inline asm
	{add.f16 %rs761,%rs903,%rs760;
}
	// end inline asm
	// begin inline asm
	{  mov.b32 %r966, {%rs761,%rs761};}

	// end inline asm
	mov.b32 	%r969, 2;
	// begin inline asm
	{shfl.sync.bfly.b32 %r967,%r966,%r969,%r255,%r992;
}
	// end inline asm
	// begin inline asm
	{.reg .f16 low,high;
 mov.b32 {low,high}, %r967;
 mov.b16 %rs766, low;}
	// end inline asm
	// begin inline asm
	{add.f16 %rs767,%rs761,%rs766;
}
	// end inline asm
	// begin inline asm
	{  mov.b32 %r973, {%rs767,%rs767};}

	// end inline asm
	mov.b32 	%r976, 4;
	// begin inline asm
	{shfl.sync.bfly.b32 %r974,%r973,%r976,%r255,%r992;
}
	// end inline asm
	// begin inline asm
	{.reg .f16 low,high;
 mov.b32 {low,high}, %r974;
 mov.b16 %rs772, low;}
	// end inline asm
	// begin inline asm
	{add.f16 %rs773,%rs767,%rs772;
}
	// end inline asm
	// begin inline asm
	{  mov.b32 %r980, {%rs773,%rs773};}

	// end inline asm
	mov.b32 	%r983, 8;
	// begin inline asm
	{shfl.sync.bfly.b32 %r981,%r980,%r983,%r255,%r992;
}
	// end inline asm
	// begin inline asm
	{.reg .f16 low,high;
 mov.b32 {low,high}, %r981;
 mov.b16 %rs778, low;}
	// end inline asm
	// begin inline asm
	{add.f16 %rs779,%rs773,%rs778;
}
	// end inline asm
	// begin inline asm
	{  mov.b32 %r987, {%rs779,%rs779};}

	// end inline asm
	mov.b32 	%r990, 16;
	// begin inline asm
	{shfl.sync.bfly.b32 %r988,%r987,%r990,%r255,%r992;
}
	// end inline asm
	// begin inline asm
	{.reg .f16 low,high;
 mov.b32 {low,high}, %r988;
 mov.b16 %rs784, low;}
	// end inline asm
	// begin inline asm
	{add.f16 %rs785,%rs779,%rs784;
}
	// end inline asm
	@%p174 bra 	$L__BB5_245;
	shr.u32 	%r994, %r261, 31;
	add.s32 	%r995, %r261, %r994;
	shr.s32 	%r996, %r995, 1;
	cvt.s64.s32 	%rd234, %r996;
	cvt.s64.s32 	%rd235, %r1052;
	add.s64 	%rd236, %rd234, %rd235;
	shl.b64 	%rd237, %rd236, 1;
	add.s64 	%rd233, %rd7, %rd237;
	// begin inline asm
	{ atom.add.noftz.f16 %rs788,[%rd233],%rs785; }

	// end inline asm
$L__BB5_245:
	bar.warp.sync 	-1;
	add.s32 	%r1051, %r1051, 1;
	setp.ne.s32 	%p175, %r1051, %r168;
	@%p175 bra 	$L__BB5_201;
$L__BB5_246:
	add.s32 	%r1050, %r1050, %r13;
	setp.lt.s32 	%p176, %r1050, %r167;
	@%p176 bra 	$L__BB5_199;
$L__BB5_247:
	ret;
$L__BB5_248:
	// begin inline asm
	{mul.f16 %rs582,%rs863,%rs864;
}
	// end inline asm
	// begin inline asm
	{add.f16 %rs865,%rs579,%rs582;
}
	// end inline asm
	add.s32 	%r1049, %r1049, 8;
	setp.eq.s32 	%p131, %r1049, %r174;
	mov.u32 	%r1047, %r174;
	@%p131 bra 	$L__BB5_249;
	bra.uni 	$L__BB5_181;
$L__BB5_249:
	setp.eq.s32 	%p132, %r173, 0;
	@%p132 bra 	$L__BB5_271;
	setp.lt.u32 	%p133, %r173, 4;
	@%p133 bra 	$L__BB5_260;
	mul.lo.s32 	%r221, %r1047, %r11;
	add.s32 	%r222, %r169, %r221;
	setp.ge.u32 	%p134, %r222, %r312;
	mov.u16 	%rs830, %rs322;
	mov.u16 	%rs831, %rs322;
	@%p134 bra 	$L__BB5_253;
	add.s32 	%r757, %r218, %r221;
	shl.b32 	%r758, %r757, 1;
	add.s32 	%r759, %r36, %r758;
	ld.shared.u16 	%rs830, [%r759+8];
	add.s32 	%r760, %r219, %r221;
	shl.b32 	%r761, %r760, 1;
	add.s32 	%r762, %r36, %r761;
	ld.shared.u16 	%rs831, [%r762+8];
$L__BB5_253:
	// begin inline asm
	{mul.f16 %rs589,%rs830,%rs831;
}
	// end inline asm
	// begin inline asm
	{add.f16 %rs592,%rs865,%rs589;
}
	// end inline asm
	add.s32 	%r223, %r221, %r11;
	add.s32 	%r224, %r222, %r11;
	setp.ge.u32 	%p135, %r224, %r312;
	mov.u16 	%rs832, %rs322;
	mov.u16 	%rs833, %rs322;
	@%p135 bra 	$L__BB5_255;
	add.s32 	%r763, %r218, %r223;
	shl.b32 	%r764, %r763, 1;
	add.s32 	%r765, %r36, %r764;
	ld.shared.u16 	%rs832, [%r765+8];
	add.s32 	%r766, %r219, %r223;
	shl.b32 	%r767, %r766, 1;
	add.s32 	%r768, %r36, %r767;
	ld.shared.u16 	%rs833, [%r768+8];
$L__BB5_255:
	// begin inline asm
	{mul.f16 %rs595,%rs832,%rs833;
}
	// end inline asm
	// begin inline asm
	{add.f16 %rs598,%rs592,%rs595;
}
	// end inline asm
	add.s32 	%r225, %r223, %r11;
	add.s32 	%r226, %r224, %r11;
	setp.ge.u32 	%p136, %r226, %r312;
	mov.u16 	%rs834, %rs322;
	mov.u16 	%rs835, %rs322;
	@%p136 bra 	$L__BB5_257;
	add.s32 	%r769, %r218, %r225;
	shl.b32 	%r770, %r769, 1;
	add.s32 	%r771, %r36, %r770;
	ld.shared.u16 	%rs834, [%r771+8];
	add.s32 	%r772, %r219, %r225;
	shl.b32 	%r773, %r772, 1;
	add.s32 	%r774, %r36, %r773;
	ld.shared.u16 	%rs835, [%r774+8];
$L__BB5_257:
	// begin inline asm
	{mul.f16 %rs601,%rs834,%rs835;
}
	// end inline asm
	// begin inline asm
	{add.f16 %rs604,%rs598,%rs601;
}
	// end inline asm
	add.s32 	%r775, %r226, %r11;
	setp.ge.u32 	%p137, %r775, %r312;
	mov.u16 	%rs836, %rs322;
	mov.u16 	%rs837, %rs322;
	@%p137 bra 	$L__BB5_259;
	add.s32 	%r776, %r225, %r11;
	add.s32 	%r777, %r218, %r776;
	shl.b32 	%r778, %r777, 1;
	add.s32 	%r779, %r36, %r778;
	ld.shared.u16 	%rs836, [%r779+8];
	add.s32 	%r780, %r219, %r776;
	shl.b32 	%r781, %r780, 1;
	add.s32 	%r782, %r36, %r781;
	ld.shared.u16 	%rs837, [%r782+8];
$L__BB5_259:
	// begin inline asm
	{mul.f16 %rs607,%rs836,%rs837;
}
	// end inline asm
	// begin inline asm
	{add.f16 %rs865,%rs604,%rs607;
}
	// end inline asm
	add.s32 	%r1047, %r1047, 4;
$L__BB5_260:
	setp.eq.s32 	%p138, %r175, 0;
	@%p138 bra 	$L__BB5_271;
	setp.eq.s32 	%p139, %r175, 1;
	@%p139 bra 	$L__BB5_267;
	mul.lo.s32 	%r229, %r1047, %r11;
	add.s32 	%r230, %r169, %r229;
	setp.ge.u32 	%p140, %r230, %r312;
	mov.u16 	%rs840, %rs322;
	mov.u16 	%rs841, %rs322;
	@%p140 bra 	$L__BB5_264;
	add.s32 	%r783, %r218, %r229;
	shl.b32 	%r784, %r783, 1;
	add.s32 	%r785, %r36, %r784;
	ld.shared.u16 	%rs840, [%r785+8];
	add.s32 	%r786, %r219, %r229;
	shl.b32 	%r787, %r786, 1;
	add.s32 	%r788, %r36, %r787;
	ld.shared.u16 	%rs841, [%r788+8];
$L__BB5_264:
	// begin inline asm
	{mul.f16 %rs614,%rs840,%rs841;
}
	// end inline asm
	// begin inline asm
	{add.f16 %rs617,%rs865,%rs614;
}
	// end inline asm
	add.s32 	%r789, %r230, %r11;
	setp.ge.u32 	%p141, %r789, %r312;
	mov.u16 	%rs842, %rs322;
	mov.u16 	%rs843, %rs322;
	@%p141 bra 	$L__BB5_266;
	add.s32 	%r790, %r229, %r11;
	add.s32 	%r791, %r218, %r790;
	shl.b32 	%r792, %r791, 1;
	add.s32 	%r793, %r36, %r792;
	ld.shared.u16 	%rs842, [%r793+8];
	add.s32 	%r794, %r219, %r790;
	shl.b32 	%r795, %r794, 1;
	add.s32 	%r796, %r36, %r795;
	ld.shared.u16 	%rs843, [%r796+8];
$L__BB5_266:
	// begin inline asm
	{mul.f16 %rs620,%rs842,%rs843;
}
	// end inline asm
	// begin inline asm
	{add.f16 %rs865,%rs617,%rs620;
}
	// end inline asm
	add.s32 	%r1047, %r1047, 2;
$L__BB5_267:
	setp.eq.s32 	%p142, %r176, 0;
	@%p142 bra 	$L__BB5_271;
	mul.lo.s32 	%r233, %r1047, %r11;
	add.s32 	%r797, %r169, %r233;
	setp.ge.u32 	%p143, %r797, %r312;
	mov.u16 	%rs846, %rs322;
	mov.u16 	%rs847, %rs322;
	@%p143 bra 	$L__BB5_270;
	add.s32 	%r798, %r218, %r233;
	shl.b32 	%r799, %r798, 1;
	add.s32 	%r800, %r36, %r799;
	ld.shared.u16 	%rs846, [%r800+8];
	add.s32 	%r801, %r219, %r233;
	shl.b32 	%r802, %r801, 1;
	add.s32 	%r803, %r36, %r802;
	ld.shared.u16 	%rs847, [%r803+8];
$L__BB5_270:
	// begin inline asm
	{mul.f16 %rs626,%rs846,%rs847;
}
	// end inline asm
	// begin inline asm
	{add.f16 %rs865,%rs865,%rs626;
}
	// end inline asm
$L__BB5_271:
	setp.ne.s32 	%p144, %r9, 0;
	// begin inline asm
	{  mov.b32 %r804, {%rs865,%rs865};}

	// end inline asm
	mov.b32 	%r807, 1;
	mov.b32 	%r837, -1;
	// begin inline asm
	{shfl.sync.bfly.b32 %r805,%r804,%r807,%r171,%r837;
}
	// end inline asm
	// begin inline asm
	{.reg .f16 low,high;
 mov.b32 {low,high}, %r805;
 mov.b16 %rs634, low;}
	// end inline asm
	// begin inline asm
	{add.f16 %rs635,%rs865,%rs634;
}
	// end inline asm
	// begin inline asm
	{  mov.b32 %r811, {%rs635,%rs635};}

	// end inline asm
	mov.b32 	%r814, 2;
	// begin inline asm
	{shfl.sync.bfly.b32 %r812,%r811,%r814,%r171,%r837;
}
	// end inline asm
	// begin inline asm
	{.reg .f16 low,high;
 mov.b32 {low,high}, %r812;
 mov.b16 %rs640, low;}
	// end inline asm
	// begin inline asm
	{add.f16 %rs641,%rs635,%rs640;
}
	// end inline asm
	// begin inline asm
	{  mov.b32 %r818, {%rs641,%rs641};}

	// end inline asm
	mov.b32 	%r821, 4;
	// begin inline asm
	{shfl.sync.bfly.b32 %r819,%r818,%r821,%r171,%r837;
}
	// end inline asm
	// begin inline asm
	{.reg .f16 low,high;
 mov.b32 {low,high}, %r819;
 mov.b16 %rs646, low;}
	// end inline asm
	// begin inline asm
	{add.f16 %rs647,%rs641,%rs646;
}
	// end inline asm
	// begin inline asm
	{  mov.b32 %r825, {%rs647,%rs647};}

	// end inline asm
	mov.b32 	%r828, 8;
	// begin inline asm
	{shfl.sync.bfly.b32 %r826,%r825,%r828,%r171,%r837;
}
	// end inline asm
	// begin inline asm
	{.reg .f16 low,high;
 mov.b32 {low,high}, %r826;
 mov.b16 %rs652, low;}
	// end inline asm
	// begin inline asm
	{add.f16 %rs653,%rs647,%rs652;
}
	// end inline asm
	// begin inline asm
	{  mov.b32 %r832, {%rs653,%rs653};}

	// end inline asm
	mov.b32 	%r835, 16;
	// begin inline asm
	{shfl.sync.bfly.b32 %r833,%r832,%r835,%r171,%r837;
}
	// end inline asm
	// begin inline asm
	{.reg .f16 low,high;
 mov.b32 {low,high}, %r833;
 mov.b16 %rs658, low;}
	// end inline asm
	// begin inline asm
	{add.f16 %rs659,%rs653,%rs658;
}
	// end inline asm
	@%p144 bra 	$L__BB5_273;
	cvt.s64.s32 	%rd230, %r217;
	add.s64 	%rd231, %rd230, %rd18;
	shl.b64 	%rd232, %rd231, 1;
	add.s64 	%rd229, %rd7, %rd232;
	// begin inline asm
	{ atom.add.noftz.f16 %rs662,[%rd229],%rs659; }

	// end inline asm
$L__BB5_273:
	bar.warp.sync 	-1;
	add.s32 	%r1045, %r1045, 1;
	setp.ne.s32 	%p145, %r1045, %r1040;
	@%p145 bra 	$L__BB5_178;
$L__BB5_274:
	add.s32 	%r1040, %r1040, %r13;
	setp.lt.s32 	%p146, %r1040, %r168;
	@%p146 bra 	$L__BB5_132;
	bra.uni 	$L__BB5_197;
$L__BB5_275:
	shl.b32 	%r381, %r1003, 2;
	mov.u32 	%r382, _ZN8nvinfer125sparse_fipnn_shared_multi9smem_poolE;
	add.s32 	%r383, %r382, %r381;
	mov.b32 	%r384, -1;
	st.shared.u32 	[%r383], %r384;
	mul.wide.u32 	%rd80, %r1003, 4;
	add.s64 	%rd81, %rd8, %rd80;
	ld.global.u32 	%r385, [%rd81];
	add.s32 	%r386, %r1003, %r315;
	shl.b32 	%r387, %r315, 2;
	add.s32 	%r388, %r383, %r387;
	st.shared.u32 	[%r388+4], %r385;
	cvt.s64.s32 	%rd82, %r1003;
	cvt.s64.s32 	%rd83, %r315;
	add.s64 	%rd84, %rd82, %rd83;
	shl.b64 	%rd85, %rd84, 2;
	add.s64 	%rd86, %rd8, %rd85;
	ld.global.u32 	%r389, [%rd86+4];
	shl.b32 	%r390, %r386, 2;
	add.s32 	%r391, %r26, %r390;
	st.shared.u32 	[%r391+4], %r389;
	add.s32 	%r392, %r1003, %r14;
	shl.b32 	%r393, %r14, 2;
	add.s32 	%r394, %r383, %r393;
	st.shared.u32 	[%r394], %r384;
	mul.wide.u32 	%rd87, %r392, 4;
	add.s64 	%rd88, %rd8, %rd87;
	ld.global.u32 	%r395, [%rd88];
	add.s32 	%r396, %r394, %r387;
	st.shared.u32 	[%r396+4], %r395;
	cvt.s64.s32 	%rd89, %r392;
	add.s64 	%rd90, %rd89, %rd83;
	shl.b64 	%rd91, %rd90, 2;
	add.s64 	%rd92, %rd8, %rd91;
	ld.global.u32 	%r397, [%rd92+4];
	add.s32 	%r398, %r391, %r393;
	st.shared.u32 	[%r398+4], %r397;
	add.s32 	%r399, %r392, %r14;
	add.s32 	%r400, %r394, %r393;
	st.shared.u32 	[%r400], %r384;
	mul.wide.u32 	%rd93, %r399, 4;
	add.s64 	%rd94, %rd8, %rd93;
	ld.global.u32 	%r401, [%rd94];
	add.s32 	%r402, %r400, %r387;
	st.shared.u32 	[%r402+4], %r401;
	cvt.s64.s32 	%rd95, %r399;
	add.s64 	%rd96, %rd95, %rd83;
	shl.b64 	%rd97, %rd96, 2;
	add.s64 	%rd98, %rd8, %rd97;
	ld.global.u32 	%r403, [%rd98+4];
	add.s32 	%r404, %r398, %r393;
	st.shared.u32 	[%r404+4], %r403;
	add.s32 	%r405, %r399, %r14;
	add.s32 	%r406, %r400, %r393;
	st.shared.u32 	[%r406], %r384;
	mul.wide.u32 	%rd99, %r405, 4;
	add.s64 	%rd100, %rd8, %rd99;
	ld.global.u32 	%r407, [%rd100];
	add.s32 	%r408, %r406, %r387;
	st.shared.u32 	[%r408+4], %r407;
	cvt.s64.s32 	%rd101, %r405;
	add.s64 	%rd102, %rd101, %rd83;
	shl.b64 	%rd103, %rd102, 2;
	add.s64 	%rd104, %rd8, %rd103;
	ld.global.u32 	%r409, [%rd104+4];
	add.s32 	%r410, %r404, %r393;
	st.shared.u32 	[%r410+4], %r409;
	add.s32 	%r1003, %r405, %r14;
	setp.gt.s32 	%p15, %r1003, %r315;
	@%p15 bra 	$L__BB5_12;
	bra.uni 	$L__BB5_275;

}


// ===== COMPILED SASS (sm_100) =====

	.target	sm_100

	.elftype	@"ET_EXEC"


//--------------------- .note.nv.tkinfo           --------------------------
	.section	.note.nv.tkinfo,"",@"SHT_NOTE"
	.sectionflags	@"SHF_NOTE_NV_TKINFO"
	.tkinfo
        /*0018*/ 	.word	0x00000002
        /*0030*/ 	.string	""
        /*0030*/ 	.string	"ptxas"
        /*0030*/ 	.string	"Cuda compilation tools, release 13.0, V13.0.88"
        /*0030*/ 	.string	"Build cuda_13.0.r13.0/compiler.36424714_0"
        /*0030*/ 	.string	"-arch sm_100 -m 64 "



//--------------------- .note.nv.cuinfo           --------------------------
	.section	.note.nv.cuinfo,"",@"SHT_NOTE"
	.sectionflags	@"SHF_NOTE_NV_CUINFO"
        /*0018*/ 	.short	0x0002
        /*001a*/ 	.short	0x0064
        /*001c*/ 	.short	0x0082
	.zero		2


//--------------------- .nv.info                  --------------------------
	.section	.nv.info,"",@"SHT_CUDA_INFO"
	.align	4


	//----- nvinfo : EIATTR_REGCOUNT
	.align		4
        /*0000*/ 	.byte	0x04, 0x2f
        /*0002*/ 	.short	(.L_46 - .L_45)
	.align		4
.L_45:
        /*0004*/ 	.word	index@(_ZN3cub18CUB_300001_SM_10006detail11EmptyKernelIvEEvv)
        /*0008*/ 	.word	0x00000004


	//----- nvinfo : EIATTR_FRAME_SIZE
	.align		4
.L_46:
        /*000c*/ 	.byte	0x04, 0x11
        /*000e*/ 	.short	(.L_48 - .L_47)
	.align		4
.L_47:
        /*0010*/ 	.word	index@(_ZN3cub18CUB_300001_SM_10006detail11EmptyKernelIvEEvv)
        /*0014*/ 	.word	0x00000000


	//----- nvinfo : EIATTR_REGCOUNT
	.align		4
.L_48:
        /*0018*/ 	.byte	0x04, 0x2f
        /*001a*/ 	.short	(.L_50 - .L_49)
	.align		4
.L_49:
        /*001c*/ 	.word	index@(_ZN8nvinfer125sparse_fipnn_shared_multi20ComputeBatchBoundaryEPKiPvS2_S2_S2_S2_)
        /*0020*/ 	.word	0x00000016


	//----- nvinfo : EIATTR_FRAME_SIZE
	.align		4
.L_50:
        /*0024*/ 	.byte	0x04, 0x11
        /*0026*/ 	.short	(.L_52 - .L_51)
	.align		4
.L_51:
        /*0028*/ 	.word	index@(_ZN8nvinfer125sparse_fipnn_shared_multi20ComputeBatchBoundaryEPKiPvS2_S2_S2_S2_)
        /*002c*/ 	.word	0x00000000


	//----- nvinfo : EIATTR_REGCOUNT
	.align		4
.L_52:
        /*0030*/ 	.byte	0x04, 0x2f
        /*0032*/ 	.short	(.L_54 - .L_53)
	.align		4
.L_53:
        /*0034*/ 	.word	index@(_ZN8nvinfer125sparse_fipnn_shared_multi23ComputeCommonPartOutputIfEEvPKT_PKiPvS6_S6_jjjjjijjj)
        /*0038*/ 	.word	0x00000020


	//----- nvinfo : EIATTR_FRAME_SIZE
	.align		4
.L_54:
        /*003c*/ 	.byte	0x04, 0x11
        /*003e*/ 	.short	(.L_56 - .L_55)
	.align		4
.L_55:
        /*0040*/ 	.word	index@(_ZN8nvinfer125sparse_fipnn_shared_multi23ComputeCommonPartOutputIfEEvPKT_PKiPvS6_S6_jjjjjijjj)
        /*0044*/ 	.word	0x00000000


	//----- nvinfo : EIATTR_REGCOUNT
	.align		4
.L_56:
        /*0048*/ 	.byte	0x04, 0x2f
        /*004a*/ 	.short	(.L_58 - .L_57)
	.align		4
.L_57:
        /*004c*/ 	.word	index@(_ZN8nvinfer125sparse_fipnn_shared_multi21SparseFIPNNGpuShareV2IfEEvPKT_PKiPvS6_S6_S6_jjjiiiiiPS2_)
        /*0050*/ 	.word	0x00000030


	//----- nvinfo : EIATTR_FRAME_SIZE
	.align		4
.L_58:
        /*0054*/ 	.byte	0x04, 0x11
        /*0056*/ 	.short	(.L_60 - .L_59)
	.align		4
.L_59:
        /*0058*/ 	.word	index@(_ZN8nvinfer125sparse_fipnn_shared_multi21SparseFIPNNGpuShareV2IfEEvPKT_PKiPvS6_S6_S6_jjjiiiiiPS2_)
        /*005c*/ 	.word	0x00000000


	//----- nvinfo : EIATTR_REGCOUNT
	.align		4
.L_60:
        /*0060*/ 	.byte	0x04, 0x2f
        /*0062*/ 	.short	(.L_62 - .L_61)
	.align		4
.L_61:
        /*0064*/ 	.word	index@(_ZN8nvinfer125sparse_fipnn_shared_multi23ComputeCommonPartOutputI6__halfEEvPKT_PKiPvS7_S7_jjjjjijjj)
        /*0068*/ 	.word	0x00000028


	//----- nvinfo : EIATTR_FRAME_SIZE
	.align		4
.L_62:
        /*006c*/ 	.byte	0x04, 0x11
        /*006e*/ 	.short	(.L_64 - .L_63)
	.align		4
.L_63:
        /*0070*/ 	.word	index@(_ZN8nvinfer125sparse_fipnn_shared_multi23ComputeCommonPartOutputI6__halfEEvPKT_PKiPvS7_S7_jjjjjijjj)
        /*0074*/ 	.word	0x00000000


	//----- nvinfo : EIATTR_REGCOUNT
	.align		4
.L_64:
        /*0078*/ 	.byte	0x04, 0x2f
        /*007a*/ 	.short	(.L_66 - .L_65)
	.align		4
.L_65:
        /*007c*/ 	.word	index@(_ZN8nvinfer125sparse_fipnn_shared_multi21SparseFIPNNGpuShareV2I6__halfEEvPKT_PKiPvS7_S7_S7_jjjiiiiiPS3_)
        /*0080*/ 	.word	0x00000028


	//----- nvinfo : EIATTR_FRAME_SIZE
	.align		4
.L_66:
        /*0084*/ 	.byte	0x04, 0x11
        /*0086*/ 	.short	(.L_68 - .L_67)
	.align		4
.L_67:
        /*0088*/ 	.word	index@(_ZN8nvinfer125sparse_fipnn_shared_multi21SparseFIPNNGpuShareV2I6__halfEEvPKT_PKiPvS7_S7_S7_jjjiiiiiPS3_)
        /*008c*/ 	.word	0x00000000


	//----- nvinfo : EIATTR_MIN_STACK_SIZE
	.align		4
.L_68:
        /*0090*/ 	.byte	0x04, 0x12
        /*0092*/ 	.short	(.L_70 - .L_69)
	.align		4
.L_69:
        /*0094*/ 	.word	index@(_ZN8nvinfer125sparse_fipnn_shared_multi21SparseFIPNNGpuShareV2I6__halfEEvPKT_PKiPvS7_S7_S7_jjjiiiiiPS3_)
        /*0098*/ 	.word	0x00000000


	//----- nvinfo : EIATTR_MIN_STACK_SIZE
	.align		4
.L_70:
        /*009c*/ 	.byte	0x04, 0x12
        /*009e*/ 	.short	(.L_72 - .L_71)
	.align		4
.L_71:
        /*00a0*/ 	.word	index@(_ZN8nvinfer125sparse_fipnn_shared_multi23ComputeCommonPartOutputI6__halfEEvPKT_PKiPvS7_S7_jjjjjijjj)
        /*00a4*/ 	.word	0x00000000


	//----- nvinfo : EIATTR_MIN_STACK_SIZE
	.align		4
.L_72:
        /*00a8*/ 	.byte	0x04, 0x12
        /*00aa*/ 	.short	(.L_74 - .L_73)
	.align		4
.L_73:
        /*00ac*/ 	.word	index@(_ZN8nvinfer125sparse_fipnn_shared_multi21SparseFIPNNGpuShareV2IfEEvPKT_PKiPvS6_S6_S6_jjjiiiiiPS2_)
        /*00b0*/ 	.word	0x00000000


	//----- nvinfo : EIATTR_MIN_STACK_SIZE
	.align		4
.L_74:
        /*00b4*/ 	.byte	0x04, 0x12
        /*00b6*/ 	.short	(.L_76 - .L_75)
	.align		4
.L_75:
        /*00b8*/ 	.word	index@(_ZN8nvinfer125sparse_fipnn_shared_multi23ComputeCommonPartOutputIfEEvPKT_PKiPvS6_S6_jjjjjijjj)
        /*00bc*/ 	.word	0x00000000


	//----- nvinfo : EIATTR_MIN_STACK_SIZE
	.align		4
.L_76:
        /*00c0*/ 	.byte	0x04, 0x12
        /*00c2*/ 	.short	(.L_78 - .L_77)
	.align		4
.L_77:
        /*00c4*/ 	.word	index@(_ZN8nvinfer125sparse_fipnn_shared_multi20ComputeBatchBoundaryEPKiPvS2_S2_S2_S2_)
        /*00c8*/ 	.word	0x00000000


	//----- nvinfo : EIATTR_MIN_STACK_SIZE
	.align		4
.L_78:
        /*00cc*/ 	.byte	0x04, 0x12
        /*00ce*/ 	.short	(.L_80 - .L_79)
	.align		4
.L_79:
        /*00d0*/ 	.word	index@(_ZN3cub18CUB_300001_SM_10006detail11EmptyKernelIvEEvv)
        /*00d4*/ 	.word	0x00000000
.L_80:


//--------------------- .nv.compat                --------------------------
	.section	.nv.compat,"",@"SHT_CUDA_COMPAT_INFO"
	.align	4
        /*0000*/ 	.byte	0x02, 0x09, 0x00, 0x00, 0x02, 0x02, 0x01, 0x00, 0x02, 0x05, 0x05, 0x00, 0x03, 0x07, 0x01, 0x01
        /*0010*/ 	.byte	0x02, 0x03, 0x00, 0x00, 0x02, 0x06, 0x01, 0x00, 0x04, 0x0b, 0x08, 0x00, 0x09, 0x00, 0x00, 0x00
        /*0020*/ 	.byte	0x00, 0x00, 0x00, 0x00


//--------------------- .nv.info._ZN8nvinfer125sparse_fipnn_shared_multi21SparseFIPNNGpuShareV2I6__halfEEvPKT_PKiPvS7_S7_S7_jjjiiiiiPS3_ --------------------------
	.section	.nv.info._ZN8nvinfer125sparse_fipnn_shared_multi21SparseFIPNNGpuShareV2I6__halfEEvPKT_PKiPvS7_S7_S7_jjjiiiiiPS3_,"",@"SHT_CUDA_INFO"
	.sectionflags	@""
	.align	4


	//----- nvinfo : EIATTR_CUDA_API_VERSION
	.align		4
        /*0000*/ 	.byte	0x04, 0x37
        /*0002*/ 	.short	(.L_82 - .L_81)
.L_81:
        /*0004*/ 	.word	0x00000082


	//----- nvinfo : EIATTR_KPARAM_INFO
	.align		4
.L_82:
        /*0008*/ 	.byte	0x04, 0x17
        /*000a*/ 	.short	(.L_84 - .L_83)
.L_83:
        /*000c*/ 	.word	0x00000000
        /*0010*/ 	.short	0x000e
        /*0012*/ 	.short	0x0050
        /*0014*/ 	.byte	0x00, 0xf5, 0x21, 0x00


	//----- nvinfo : EIATTR_KPARAM_INFO
	.align		4
.L_84:
        /*0018*/ 	.byte	0x04, 0x17
        /*001a*/ 	.short	(.L_86 - .L_85)
.L_85:
        /*001c*/ 	.word	0x00000000
        /*0020*/ 	.short	0x000d
        /*0022*/ 	.short	0x004c
        /*0024*/ 	.byte	0x00, 0xf0, 0x11, 0x00


	//----- nvinfo : EIATTR_KPARAM_INFO
	.align		4
.L_86:
        /*0028*/ 	.byte	0x04, 0x17
        /*002a*/ 	.short	(.L_88 - .L_87)
.L_87:
        /*002c*/ 	.word	0x00000000
        /*0030*/ 	.short	0x000c
        /*0032*/ 	.short	0x0048
        /*0034*/ 	.byte	0x00, 0xf0, 0x11, 0x00


	//----- nvinfo : EIATTR_KPARAM_INFO
	.align		4
.L_88:
        /*0038*/ 	.byte	0x04, 0x17
        /*003a*/ 	.short	(.L_90 - .L_89)
.L_89:
        /*003c*/ 	.word	0x00000000
        /*0040*/ 	.short	0x000b
        /*0042*/ 	.short	0x0044
        /*0044*/ 	.byte	0x00, 0xf0, 0x11, 0x00


	//----- nvinfo : EIATTR_KPARAM_INFO
	.align		4
.L_90:
        /*0048*/ 	.byte	0x04, 0x17
        /*004a*/ 	.short	(.L_92 - .L_91)
.L_91:
        /*004c*/ 	.word	0x00000000
        /*0050*/ 	.short	0x000a
        /*0052*/ 	.short	0x0040
        /*0054*/ 	.byte	0x00, 0xf0, 0x11, 0x00


	//----- nvinfo : EIATTR_KPARAM_INFO
	.align		4
.L_92:
        /*0058*/ 	.byte	0x04, 0x17
        /*005a*/ 	.short	(.L_94 - .L_93)
.L_93:
        /*005c*/ 	.word	0x00000000
        /*0060*/ 	.short	0x0009
        /*0062*/ 	.short	0x003c
        /*0064*/ 	.byte	0x00, 0xf0, 0x11, 0x00


	//----- nvinfo : EIATTR_KPARAM_INFO
	.align		4
.L_94:
        /*0068*/ 	.byte	0x04, 0x17
        /*006a*/ 	.short	(.L_96 - .L_95)
.L_95:
        /*006c*/ 	.word	0x00000000
        /*0070*/ 	.short	0x0008
        /*0072*/ 	.short	0x0038
        /*0074*/ 	.byte	0x00, 0xf0, 0x11, 0x00


	//----- nvinfo : EIATTR_KPARAM_INFO
	.align		4
.L_96:
        /*0078*/ 	.byte	0x04, 0x17
        /*007a*/ 	.short	(.L_98 - .L_97)
.L_97:
        /*007c*/ 	.word	0x00000000
        /*0080*/ 	.short	0x0007
        /*0082*/ 	.short	0x0034
        /*0084*/ 	.byte	0x00, 0xf0, 0x11, 0x00


	//----- nvinfo : EIATTR_KPARAM_INFO
	.align		4
.L_98:
        /*0088*/ 	.byte	0x04, 0x17
        /*008a*/ 	.short	(.L_100 - .L_99)
.L_99:
        /*008c*/ 	.word	0x00000000
        /*0090*/ 	.short	0x0006
        /*0092*/ 	.short	0x0030
        /*0094*/ 	.byte	0x00, 0xf0, 0x11, 0x00


	//----- nvinfo : EIATTR_KPARAM_INFO
	.align		4
.L_100:
        /*0098*/ 	.byte	0x04, 0x17
        /*009a*/ 	.short	(.L_102 - .L_101)
.L_101:
        /*009c*/ 	.word	0x00000000
        /*00a0*/ 	.short	0x0005
        /*00a2*/ 	.short	0x0028
        /*00a4*/ 	.byte	0x00, 0xf5, 0x21, 0x00


	//----- nvinfo : EIATTR_KPARAM_INFO
	.align		4
.L_102:
        /*00a8*/ 	.byte	0x04, 0x17
        /*00aa*/ 	.short	(.L_104 - .L_103)
.L_103:
        /*00ac*/ 	.word	0x00000000
        /*00b0*/ 	.short	0x0004
        /*00b2*/ 	.short	0x0020
        /*00b4*/ 	.byte	0x00, 0xf5, 0x21, 0x00


	//----- nvinfo : EIATTR_KPARAM_INFO
	.align		4
.L_104:
        /*00b8*/ 	.byte	0x04, 0x17
        /*00ba*/ 	.short	(.L_106 - .L_105)
.L_105:
        /*00bc*/ 	.word	0x00000000
        /*00c0*/ 	.short	0x0003
        /*00c2*/ 	.short	0x0018
        /*00c4*/ 	.byte	0x00, 0xf5, 0x21, 0x00


	//----- nvinfo : EIATTR_KPARAM_INFO
	.align		4
.L_106:
        /*00c8*/ 	.byte	0x04, 0x17
        /*00ca*/ 	.short	(.L_108 - .L_107)
.L_107:
        /*00cc*/ 	.word	0x00000000
        /*00d0*/ 	.short	0x0002
        /*00d2*/ 	.short	0x0010
        /*00d4*/ 	.byte	0x00, 0xf5, 0x21, 0x00


	//----- nvinfo : EIATTR_KPARAM_INFO
	.align		4
.L_108:
        /*00d8*/ 	.byte	0x04, 0x17
        /*00da*/ 	.short	(.L_110 - .L_109)
.L_109:
        /*00dc*/ 	.word	0x00000000
        /*00e0*/ 	.short	0x0001
        /*00e2*/ 	.short	0x0008
        /*00e4*/ 	.byte	0x00, 0xf5, 0x21, 0x00


	//----- nvinfo : EIATTR_KPARAM_INFO
	.align		4
.L_110:
        /*00e8*/ 	.byte	0x04, 0x17
        /*00ea*/ 	.short	(.L_112 - .L_111)
.L_111:
        /*00ec*/ 	.word	0x00000000
        /*00f0*/ 	.short	0x0000
        /*00f2*/ 	.short	0x0000
        /*00f4*/ 	.byte	0x00, 0xf5, 0x21, 0x00


	//----- nvinfo : EIATTR_SPARSE_MMA_MASK
	.align		4
.L_112:
        /*00f8*/ 	.byte	0x03, 0x50
        /*00fa*/ 	.short	0x0000


	//----- nvinfo : EIATTR_MAXREG_COUNT
	.align		4
        /*00fc*/ 	.byte	0x03, 0x1b
        /*00fe*/ 	.short	0x00ff


	//----- nvinfo : EIATTR_NUM_BARRIERS
	.align		4
        /*0100*/ 	.byte	0x02, 0x4c
        /*0102*/ 	.byte	0x01
	.zero		1


	//----- nvinfo : EIATTR_MERCURY_ISA_VERSION
	.align		4
        /*0104*/ 	.byte	0x03, 0x5f
        /*0106*/ 	.short	0x0101


	//----- nvinfo : EIATTR_COOP_GROUP_MASK_REGIDS
	.align		4
        /*0108*/ 	.byte	0x04, 0x29
        /*010a*/ 	.short	(.L_114 - .L_113)


	//   ....[0]....
.L_113:
        /*010c*/ 	.word	0xffffffff


	//   ....[1]....
        /*0110*/ 	.word	0xffffffff


	//   ....[2]....
        /*0114*/ 	.word	0xffffffff


	//   ....[3]....
        /*0118*/ 	.word	0xffffffff


	//   ....[4]....
        /*011c*/ 	.word	0xffffffff


	//   ....[5]....
        /*0120*/ 	.word	0xffffffff


	//   ....[6]....
        /*0124*/ 	.word	0xffffffff


	//   ....[7]....
        /*0128*/ 	.word	0xffffffff


	//   ....[8]....
        /*012c*/ 	.word	0xffffffff


	//   ....[9]....
        /*0130*/ 	.word	0xffffffff


	//   ....[10]....
        /*0134*/ 	.word	0xffffffff


	//   ....[11]....
        /*0138*/ 	.word	0xffffffff


	//   ....[12]....
        /*013c*/ 	.word	0xffffffff


	//   ....[13]....
        /*0140*/ 	.word	0xffffffff


	//   ....[14]....
        /*0144*/ 	.word	0xffffffff


	//   ....[15]....
        /*0148*/ 	.word	0xffffffff


	//   ....[16]....
        /*014c*/ 	.word	0xffffffff


	//   ....[17]....
        /*0150*/ 	.word	0xffffffff


	//   ....[18]....
        /*0154*/ 	.word	0x05000010


	//   ....[19]....
        /*0158*/ 	.word	0x05000010


	//   ....[20]....
        /*015c*/ 	.word	0x05000010


	//   ....[21]....
        /*0160*/ 	.word	0x05000010


	//   ....[22]....
        /*0164*/ 	.word	0x05000010


	//   ....[23]....
        /*0168*/ 	.word	0x05000010


	//   ....[24]....
        /*016c*/ 	.word	0x05000010


	//   ....[25]....
        /*0170*/ 	.word	0x05000010


	//   ....[26]....
        /*0174*/ 	.word	0x05000010


	//   ....[27]....
        /*0178*/ 	.word	0x05000010


	//   ....[28]....
        /*017c*/ 	.word	0x05000010


	//   ....[29]....
        /*0180*/ 	.word	0x05000010


	//   ....[30]....
        /*0184*/ 	.word	0x05000010


	//   ....[31]....
        /*0188*/ 	.word	0x05000010


	//   ....[32]....
        /*018c*/ 	.word	0x05000010


	//   ....[33]....
        /*0190*/ 	.word	0x05000010


	//   ....[34]....
        /*0194*/ 	.word	0x05000010


	//   ....[35]....
        /*0198*/ 	.word	0x05000010


	//----- nvinfo : EIATTR_COOP_GROUP_INSTR_OFFSETS
	.align		4
.L_114:
        /*019c*/ 	.byte	0x04, 0x28
        /*019e*/ 	.short	(.L_116 - .L_115)


	//   ....[0]....
.L_115:
        /*01a0*/ 	.word	0x00005800


	//   ....[1]....
        /*01a4*/ 	.word	0x00005820


	//   ....[2]....
        /*01a8*/ 	.word	0x00005850


	//   ....[3]....
        /*01ac*/ 	.word	0x00005870


	//   ....[4]....
        /*01b0*/ 	.word	0x000058a0


	//   ....[5]....
        /*01b4*/ 	.word	0x00005a20


	//   ....[6]....
        /*01b8*/ 	.word	0x000068e0


	//   ....[7]....
        /*01bc*/ 	.word	0x00006910


	//   ....[8]....
        /*01c0*/ 	.word	0x00006940


	//   ....[9]....
        /*01c4*/ 	.word	0x00006970


	//   ....[10]....
        /*01c8*/ 	.word	0x000069a0


	//   ....[11]....
        /*01cc*/ 	.word	0x00006b20


	//   ....[12]....
        /*01d0*/ 	.word	0x00007c30


	//   ....[13]....
        /*01d4*/ 	.word	0x00007c60


	//   ....[14]....
        /*01d8*/ 	.word	0x00007c90


	//   ....[15]....
        /*01dc*/ 	.word	0x00007cc0


	//   ....[16]....
        /*01e0*/ 	.word	0x00007cf0


	//   ....[17]....
        /*01e4*/ 	.word	0x00007ea0


	//   ....[18]....
        /*01e8*/ 	.word	0x00007f60


	//   ....[19]....
        /*01ec*/ 	.word	0x00008000


	//   ....[20]....
        /*01f0*/ 	.word	0x00008070


	//   ....[21]....
        /*01f4*/ 	.word	0x000080e0


	//   ....[22]....
        /*01f8*/ 	.word	0x00008150


	//   ....[23]....
        /*01fc*/ 	.word	0x000081c0


	//   ....[24]....
        /*0200*/ 	.word	0x00008260


	//   ....[25]....
        /*0204*/ 	.word	0x00008300


	//   ....[26]....
        /*0208*/ 	.word	0x00008370


	//   ....[27]....
        /*020c*/ 	.word	0x000083e0


	//   ....[28]....
        /*0210*/ 	.word	0x00008450


	//   ....[29]....
        /*0214*/ 	.word	0x000084c0


	//   ....[30]....
        /*0218*/ 	.word	0x00008560


	//   ....[31]....
        /*021c*/ 	.word	0x00008600


	//   ....[32]....
        /*0220*/ 	.word	0x00008670


	//   ....[33]....
        /*0224*/ 	.word	0x000086e0


	//   ....[34]....
        /*0228*/ 	.word	0x00008750


	//   ....[35]....
        /*022c*/ 	.word	0x000087c0


	//----- nvinfo : EIATTR_VRC_CTA_INIT_COUNT
	.align		4
.L_116:
        /*0230*/ 	.byte	0x02, 0x4a
	.zero		1
	.zero		1


	//----- nvinfo : EIATTR_ATOM16_EMUL_INSTR_REG_MAP
	.align		4
        /*0234*/ 	.byte	0x04, 0x2e
        /*0236*/ 	.short	(.L_118 - .L_117)


	//   ....[0]....
.L_117:
        /*0238*/ 	.word	0x00000750
        /*023c*/ 	.short	0x000c
        /*023e*/ 	.short	0x0000


	//   ....[1]....
        /*0240*/ 	.word	0x000007b0
        /*0244*/ 	.short	0x000c
        /*0246*/ 	.short	0x0000


	//   ....[2]....
        /*0248*/ 	.word	0x00000920
        /*024c*/ 	.short	0x000c
        /*024e*/ 	.short	0x0000


	//   ....[3]....
        /*0250*/ 	.word	0x00000980
        /*0254*/ 	.short	0x000c
        /*0256*/ 	.short	0x0000


	//   ....[4]....
        /*0258*/ 	.word	0x00000a80
        /*025c*/ 	.short	0x000e
        /*025e*/ 	.short	0x0000


	//   ....[5]....
        /*0260*/ 	.word	0x00000ad0
        /*0264*/ 	.short	0x000e
        /*0266*/ 	.short	0x0000


	//   ....[6]....
        /*0268*/ 	.word	0x00000bd0
        /*026c*/ 	.short	0x000e
        /*026e*/ 	.short	0x0000


	//   ....[7]....
        /*0270*/ 	.word	0x00000c20
        /*0274*/ 	.short	0x000e
        /*0276*/ 	.short	0x0000


	//   ....[8]....
        /*0278*/ 	.word	0x00000d20
        /*027c*/ 	.short	0x000c
        /*027e*/ 	.short	0x0000


	//   ....[9]....
        /*0280*/ 	.word	0x00000d70
        /*0284*/ 	.short	0x000c
        /*0286*/ 	.short	0x0000


	//   ....[10]....
        /*0288*/ 	.word	0x000025b0
        /*028c*/ 	.short	0x001f
        /*028e*/ 	.short	0x0000


	//   ....[11]....
        /*0290*/ 	.word	0x00002620
        /*0294*/ 	.short	0x001f
        /*0296*/ 	.short	0x0000


	//   ....[12]....
        /*0298*/ 	.word	0x000027b0
        /*029c*/ 	.short	0x001f
        /*029e*/ 	.short	0x0000


	//   ....[13]....
        /*02a0*/ 	.word	0x00002820
        /*02a4*/ 	.short	0x001f
        /*02a6*/ 	.short	0x0000


	//   ....[14]....
        /*02a8*/ 	.word	0x00002910
        /*02ac*/ 	.short	0x001f
        /*02ae*/ 	.short	0x0000


	//   ....[15]....
        /*02b0*/ 	.word	0x00002980
        /*02b4*/ 	.short	0x001f
        /*02b6*/ 	.short	0x0000


	//   ....[16]....
        /*02b8*/ 	.word	0x00002a70
        /*02bc*/ 	.short	0x001d
        /*02be*/ 	.short	0x0000


	//   ....[17]....
        /*02c0*/ 	.word	0x00002ad0
        /*02c4*/ 	.short	0x001d
        /*02c6*/ 	.short	0x0000


	//   ....[18]....
        /*02c8*/ 	.word	0x00002c50
        /*02cc*/ 	.short	0x001f
        /*02ce*/ 	.short	0x0000


	//   ....[19]....
        /*02d0*/ 	.word	0x00002cc0
        /*02d4*/ 	.short	0x001f
        /*02d6*/ 	.short	0x0000


	//   ....[20]....
        /*02d8*/ 	.word	0x00002e00
        /*02dc*/ 	.short	0x001d
        /*02de*/ 	.short	0x0000


	//   ....[21]....
        /*02e0*/ 	.word	0x00002e70
        /*02e4*/ 	.short	0x001d
        /*02e6*/ 	.short	0x0000


	//   ....[22]....
        /*02e8*/ 	.word	0x00002fa0
        /*02ec*/ 	.short	0x0019
        /*02ee*/ 	.short	0x0000


	//   ....[23]....
        /*02f0*/ 	.word	0x00003000
        /*02f4*/ 	.short	0x0019
        /*02f6*/ 	.short	0x0000


	//   ....[24]....
        /*02f8*/ 	.word	0x00003350
        /*02fc*/ 	.short	0x001f
        /*02fe*/ 	.short	0x0000


	//   ....[25]....
        /*0300*/ 	.word	0x000033c0
        /*0304*/ 	.short	0x001f
        /*0306*/ 	.short	0x0000


	//   ....[26]....
        /*0308*/ 	.word	0x000034b0
        /*030c*/ 	.short	0x001b
        /*030e*/ 	.short	0x0000


	//   ....[27]....
        /*0310*/ 	.word	0x00003530
        /*0314*/ 	.short	0x001b
        /*0316*/ 	.short	0x0000


	//   ....[28]....
        /*0318*/ 	.word	0x00003620
        /*031c*/ 	.short	0x001f
        /*031e*/ 	.short	0x0000


	//   ....[29]....
        /*0320*/ 	.word	0x000036a0
        /*0324*/ 	.short	0x001f
        /*0326*/ 	.short	0x0000


	//   ....[30]....
        /*0328*/ 	.word	0x00003790
        /*032c*/ 	.short	0x001b
        /*032e*/ 	.short	0x0000


	//   ....[31]....
        /*0330*/ 	.word	0x00003800
        /*0334*/ 	.short	0x001b
        /*0336*/ 	.short	0x0000


	//   ....[32]....
        /*0338*/ 	.word	0x00003970
        /*033c*/ 	.short	0x001d
        /*033e*/ 	.short	0x0000


	//   ....[33]....
        /*0340*/ 	.word	0x000039f0
        /*0344*/ 	.short	0x001d
        /*0346*/ 	.short	0x0000


	//   ....[34]....
        /*0348*/ 	.word	0x00003b30
        /*034c*/ 	.short	0x001d
        /*034e*/ 	.short	0x0000


	//   ....[35]....
        /*0350*/ 	.word	0x00003bb0
        /*0354*/ 	.short	0x001d
        /*0356*/ 	.short	0x0000


	//   ....[36]....
        /*0358*/ 	.word	0x00003cf0
        /*035c*/ 	.short	0x0017
        /*035e*/ 	.short	0x0000


	//   ....[37]....
        /*0360*/ 	.word	0x00003d50
        /*0364*/ 	.short	0x0017
        /*0366*/ 	.short	0x0000


	//   ....[38]....
        /*0368*/ 	.word	0x00005950
        /*036c*/ 	.short	0x0013
        /*036e*/ 	.short	0x0000


	//   ....[39]....
        /*0370*/ 	.word	0x000059b0
        /*0374*/ 	.short	0x0013
        /*0376*/ 	.short	0x0000


	//   ....[40]....
        /*0378*/ 	.word	0x00006a60
        /*037c*/ 	.short	0x0015
        /*037e*/ 	.short	0x0000


	//   ....[41]....
        /*0380*/ 	.word	0x00006ab0
        /*0384*/ 	.short	0x0015
        /*0386*/ 	.short	0x0000


	//   ....[42]....
        /*0388*/ 	.word	0x00007dd0
        /*038c*/ 	.short	0x0011
        /*038e*/ 	.short	0x0000


	//   ....[43]....
        /*0390*/ 	.word	0x00007e30
        /*0394*/ 	.short	0x0011
        /*0396*/ 	.short	0x0000


	//----- nvinfo : EIATTR_EXIT_INSTR_OFFSETS
	.align		4
.L_118:
        /*0398*/ 	.byte	0x04, 0x1c
        /*039a*/ 	.short	(.L_120 - .L_119)


	//   ....[0]....
.L_119:
        /*039c*/ 	.word	0x000000a0


	//   ....[1]....
        /*03a0*/ 	.word	0x00006ba0


	//   ....[2]....
        /*03a4*/ 	.word	0x00007f00


	//----- nvinfo : EIATTR_CRS_STACK_SIZE
	.align		4
.L_120:
        /*03a8*/ 	.byte	0x04, 0x1e
        /*03aa*/ 	.short	(.L_122 - .L_121)
.L_121:
        /*03ac*/ 	.word	0x00000000


	//----- nvinfo : EIATTR_CBANK_PARAM_SIZE
	.align		4
.L_122:
        /*03b0*/ 	.byte	0x03, 0x19
        /*03b2*/ 	.short	0x0058


	//----- nvinfo : EIATTR_PARAM_CBANK
	.align		4
        /*03b4*/ 	.byte	0x04, 0x0a
        /*03b6*/ 	.short	(.L_124 - .L_123)
	.align		4
.L_123:
        /*03b8*/ 	.word	index@(.nv.constant0._ZN8nvinfer125sparse_fipnn_shared_multi21SparseFIPNNGpuShareV2I6__halfEEvPKT_PKiPvS7_S7_S7_jjjiiiiiPS3_)
        /*03bc*/ 	.short	0x0380
        /*03be*/ 	.short	0x0058


	//----- nvinfo : EIATTR_SW_WAR
	.align		4
.L_124:
        /*03c0*/ 	.byte	0x04, 0x36
        /*03c2*/ 	.short	(.L_126 - .L_125)
.L_125:
        /*03c4*/ 	.word	0x00000008
.L_126:


//--------------------- .nv.info._ZN8nvinfer125sparse_fipnn_shared_multi23ComputeCommonPartOutputI6__halfEEvPKT_PKiPvS7_S7_jjjjjijjj --------------------------
	.section	.nv.info._ZN8nvinfer125sparse_fipnn_shared_multi23ComputeCommonPartOutputI6__halfEEvPKT_PKiPvS7_S7_jjjjjijjj,"",@"SHT_CUDA_INFO"
	.sectionflags	@""
	.align	4


	//----- nvinfo : EIATTR_CUDA_API_VERSION
	.align		4
        /*0000*/ 	.byte	0x04, 0x37
        /*0002*/ 	.short	(.L_128 - .L_127)
.L_127:
        /*0004*/ 	.word	0x00000082


	//----- nvinfo : EIATTR_KPARAM_INFO
	.align		4
.L_128:
        /*0008*/ 	.byte	0x04, 0x17
        /*000a*/ 	.short	(.L_130 - .L_129)
.L_129:
        /*000c*/ 	.word	0x00000000
        /*0010*/ 	.short	0x000d
        /*0012*/ 	.short	0x0048
        /*0014*/ 	.byte	0x00, 0xf0, 0x11, 0x00


	//----- nvinfo : EIATTR_KPARAM_INFO
	.align		4
.L_130:
        /*0018*/ 	.byte	0x04, 0x17
        /*001a*/ 	.short	(.L_132 - .L_131)
.L_131:
        /*001c*/ 	.word	0x00000000
        /*0020*/ 	.short	0x000c
        /*0022*/ 	.short	0x0044
        /*0024*/ 	.byte	0x00, 0xf0, 0x11, 0x00


	//----- nvinfo : EIATTR_KPARAM_INFO
	.align		4
.L_132:
        /*0028*/ 	.byte	0x04, 0x17
        /*002a*/ 	.short	(.L_134 - .L_133)
.L_133:
        /*002c*/ 	.word	0x00000000
        /*0030*/ 	.short	0x000b
        /*0032*/ 	.short	0x0040
        /*0034*/ 	.byte	0x00, 0xf0, 0x11, 0x00


	//----- nvinfo : EIATTR_KPARAM_INFO
	.align		4
.L_134:
        /*0038*/ 	.byte	0x04, 0x17
        /*003a*/ 	.short	(.L_136 - .L_135)
.L_135:
        /*003c*/ 	.word	0x00000000
        /*0040*/ 	.short	0x000a
        /*0042*/ 	.short	0x003c
        /*0044*/ 	.byte	0x00, 0xf0, 0x11, 0x00


	//----- nvinfo : EIATTR_KPARAM_INFO
	.align		4
.L_136:
        /*0048*/ 	.byte	0x04, 0x17
        /*004a*/ 	.short	(.L_138 - .L_137)
.L_137:
        /*004c*/ 	.word	0x00000000
        /*0050*/ 	.short	0x0009
        /*0052*/ 	.short	0x0038
        /*0054*/ 	.byte	0x00, 0xf0, 0x11, 0x00


	//----- nvinfo : EIATTR_KPARAM_INFO
	.align		4
.L_138:
        /*0058*/ 	.byte	0x04, 0x17
        /*005a*/ 	.short	(.L_140 - .L_139)
.L_139:
        /*005c*/ 	.word	0x00000000
        /*0060*/ 	.short	0x0008
        /*0062*/ 	.short	0x0034
        /*0064*/ 	.byte	0x00, 0xf0, 0x11, 0x00


	//----- nvinfo : EIATTR_KPARAM_INFO
	.align		4
.L_140:
        /*0068*/ 	.byte	0x04, 0x17
        /*006a*/ 	.short	(.L_142 - .L_141)
.L_141:
        /*006c*/ 	.word	0x00000000
        /*0070*/ 	.short	0x0007
        /*0072*/ 	.short	0x0030
        /*0074*/ 	.byte	0x00, 0xf0, 0x11, 0x00


	//----- nvinfo : EIATTR_KPARAM_INFO
	.align		4
.L_142:
        /*0078*/ 	.byte	0x04, 0x17
        /*007a*/ 	.short	(.L_144 - .L_143)
.L_143:
        /*007c*/ 	.word	0x00000000
        /*0080*/ 	.short	0x0006
        /*0082*/ 	.short	0x002c
        /*0084*/ 	.byte	0x00, 0xf0, 0x11, 0x00


	//----- nvinfo : EIATTR_KPARAM_INFO
	.align		4
.L_144:
        /*0088*/ 	.byte	0x04, 0x17
        /*008a*/ 	.short	(.L_146 - .L_145)
.L_145:
        /*008c*/ 	.word	0x00000000
        /*0090*/ 	.short	0x0005
        /*0092*/ 	.short	0x0028
        /*0094*/ 	.byte	0x00, 0xf0, 0x11, 0x00


	//----- nvinfo : EIATTR_KPARAM_INFO
	.align		4
.L_146:
        /*0098*/ 	.byte	0x04, 0x17
        /*009a*/ 	.short	(.L_148 - .L_147)
.L_147:
        /*009c*/ 	.word	0x00000000
        /*00a0*/ 	.short	0x0004
        /*00a2*/ 	.short	0x0020
        /*00a4*/ 	.byte	0x00, 0xf5, 0x21, 0x00


	//----- nvinfo : EIATTR_KPARAM_INFO
	.align		4
.L_148:
        /*00a8*/ 	.byte	0x04, 0x17
        /*00aa*/ 	.short	(.L_150 - .L_149)
.L_149:
        /*00ac*/ 	.word	0x00000000
        /*00b0*/ 	.short	0x0003
        /*00b2*/ 	.short	0x0018
        /*00b4*/ 	.byte	0x00, 0xf5, 0x21, 0x00


	//----- nvinfo : EIATTR_KPARAM_INFO
	.align		4
.L_150:
        /*00b8*/ 	.byte	0x04, 0x17
        /*00ba*/ 	.short	(.L_152 - .L_151)
.L_151:
        /*00bc*/ 	.word	0x00000000
        /*00c0*/ 	.short	0x0002
        /*00c2*/ 	.short	0x0010
        /*00c4*/ 	.byte	0x00, 0xf5, 0x21, 0x00


	//----- nvinfo : EIATTR_KPARAM_INFO
	.align		4
.L_152:
        /*00c8*/ 	.byte	0x04, 0x17
        /*00ca*/ 	.short	(.L_154 - .L_153)
.L_153:
        /*00cc*/ 	.word	0x00000000
        /*00d0*/ 	.short	0x0001
        /*00d2*/ 	.short	0x0008
        /*00d4*/ 	.byte	0x00, 0xf5, 0x21, 0x00


	//----- nvinfo : EIATTR_KPARAM_INFO
	.align		4
.L_154:
        /*00d8*/ 	.byte	0x04, 0x17
        /*00da*/ 	.short	(.L_156 - .L_155)
.L_155:
        /*00dc*/ 	.word	0x00000000
        /*00e0*/ 	.short	0x0000
        /*00e2*/ 	.short	0x0000
        /*00e4*/ 	.byte	0x00, 0xf5, 0x21, 0x00


	//----- nvinfo : EIATTR_SPARSE_MMA_MASK
	.align		4
.L_156:
        /*00e8*/ 	.byte	0x03, 0x50
        /*00ea*/ 	.short	0x0000


	//----- nvinfo : EIATTR_MAXREG_COUNT
	.align		4
        /*00ec*/ 	.byte	0x03, 0x1b
        /*00ee*/ 	.short	0x00ff


	//----- nvinfo : EIATTR_NUM_BARRIERS
	.align		4
        /*00f0*/ 	.byte	0x02, 0x4c
        /*00f2*/ 	.byte	0x01
	.zero		1


	//----- nvinfo : EIATTR_MERCURY_ISA_VERSION
	.align		4
        /*00f4*/ 	.byte	0x03, 0x5f
        /*00f6*/ 	.short	0x0101


	//----- nvinfo : EIATTR_COOP_GROUP_MASK_REGIDS
	.align		4
        /*00f8*/ 	.byte	0x04, 0x29
        /*00fa*/ 	.short	(.L_158 - .L_157)


	//   ....[0]....
.L_157:
        /*00fc*/ 	.word	0xffffffff


	//   ....[1]....
        /*0100*/ 	.word	0xffffffff


	//   ....[2]....
        /*0104*/ 	.word	0xffffffff


	//   ....[3]....
        /*0108*/ 	.word	0xffffffff


	//   ....[4]....
        /*010c*/ 	.word	0xffffffff


	//   ....[5]....
        /*0110*/ 	.word	0xffffffff


	//   ....[6]....
        /*0114*/ 	.word	0xffffffff


	//   ....[7]....
        /*0118*/ 	.word	0xffffffff


	//   ....[8]....
        /*011c*/ 	.word	0xffffffff


	//   ....[9]....
        /*0120*/ 	.word	0xffffffff


	//   ....[10]....
        /*0124*/ 	.word	0x05000014


	//   ....[11]....
        /*0128*/ 	.word	0x05000014


	//   ....[12]....
        /*012c*/ 	.word	0x05000014


	//   ....[13]....
        /*0130*/ 	.word	0x05000014


	//   ....[14]....
        /*0134*/ 	.word	0x05000014


	//   ....[15]....
        /*0138*/ 	.word	0x05000014


	//   ....[16]....
        /*013c*/ 	.word	0x05000014


	//   ....[17]....
        /*0140*/ 	.word	0x05000014


	//   ....[18]....
        /*0144*/ 	.word	0x05000014


	//   ....[19]....
        /*0148*/ 	.word	0x05000014


	//----- nvinfo : EIATTR_COOP_GROUP_INSTR_OFFSETS
	.align		4
.L_158:
        /*014c*/ 	.byte	0x04, 0x28
        /*014e*/ 	.short	(.L_160 - .L_159)


	//   ....[0]....
.L_159:
        /*0150*/ 	.word	0x00004db0


	//   ....[1]....
        /*0154*/ 	.word	0x00004de0


	//   ....[2]....
        /*0158*/ 	.word	0x00004e10


	//   ....[3]....
        /*015c*/ 	.word	0x00004e40


	//   ....[4]....
        /*0160*/ 	.word	0x00004e70


	//   ....[5]....
        /*0164*/ 	.word	0x00005d70


	//   ....[6]....
        /*0168*/ 	.word	0x00005da0


	//   ....[7]....
        /*016c*/ 	.word	0x00005dd0


	//   ....[8]....
        /*0170*/ 	.word	0x00005e00


	//   ....[9]....
        /*0174*/ 	.word	0x00005e30


	//   ....[10]....
        /*0178*/ 	.word	0x00007b00


	//   ....[11]....
        /*017c*/ 	.word	0x00007bb0


	//   ....[12]....
        /*0180*/ 	.word	0x00007c30


	//   ....[13]....
        /*0184*/ 	.word	0x00007cb0


	//   ....[14]....
        /*0188*/ 	.word	0x00007d30


	//   ....[15]....
        /*018c*/ 	.word	0x00007de0


	//   ....[16]....
        /*0190*/ 	.word	0x00007e90


	//   ....[17]....
        /*0194*/ 	.word	0x00007f10


	//   ....[18]....
        /*0198*/ 	.word	0x00007f90


	//   ....[19]....
        /*019c*/ 	.word	0x00008000


	//----- nvinfo : EIATTR_VRC_CTA_INIT_COUNT
	.align		4
.L_160:
        /*01a0*/ 	.byte	0x02, 0x4a
	.zero		1
	.zero		1


	//----- nvinfo : EIATTR_ATOM16_EMUL_INSTR_REG_MAP
	.align		4
        /*01a4*/ 	.byte	0x04, 0x2e
        /*01a6*/ 	.short	(.L_162 - .L_161)


	//   ....[0]....
.L_161:
        /*01a8*/ 	.word	0x00001800
        /*01ac*/ 	.short	0x0021
        /*01ae*/ 	.short	0x0000


	//   ....[1]....
        /*01b0*/ 	.word	0x00001870
        /*01b4*/ 	.short	0x0021
        /*01b6*/ 	.short	0x0000


	//   ....[2]....
        /*01b8*/ 	.word	0x00001a00
        /*01bc*/ 	.short	0x001d
        /*01be*/ 	.short	0x0000


	//   ....[3]....
        /*01c0*/ 	.word	0x00001a70
        /*01c4*/ 	.short	0x001d
        /*01c6*/ 	.short	0x0000


	//   ....[4]....
        /*01c8*/ 	.word	0x00001b80
        /*01cc*/ 	.short	0x001f
        /*01ce*/ 	.short	0x0000


	//   ....[5]....
        /*01d0*/ 	.word	0x00001bf0
        /*01d4*/ 	.short	0x001f
        /*01d6*/ 	.short	0x0000


	//   ....[6]....
        /*01d8*/ 	.word	0x00001d00
        /*01dc*/ 	.short	0x001d
        /*01de*/ 	.short	0x0000


	//   ....[7]....
        /*01e0*/ 	.word	0x00001d60
        /*01e4*/ 	.short	0x001d
        /*01e6*/ 	.short	0x0000


	//   ....[8]....
        /*01e8*/ 	.word	0x00001f20
        /*01ec*/ 	.short	0x001f
        /*01ee*/ 	.short	0x0000


	//   ....[9]....
        /*01f0*/ 	.word	0x00001f90
        /*01f4*/ 	.short	0x001f
        /*01f6*/ 	.short	0x0000


	//   ....[10]....
        /*01f8*/ 	.word	0x00002100
        /*01fc*/ 	.short	0x0021
        /*01fe*/ 	.short	0x0000


	//   ....[11]....
        /*0200*/ 	.word	0x00002160
        /*0204*/ 	.short	0x0021
        /*0206*/ 	.short	0x0000


	//   ....[12]....
        /*0208*/ 	.word	0x000022b0
        /*020c*/ 	.short	0x0019
        /*020e*/ 	.short	0x0000


	//   ....[13]....
        /*0210*/ 	.word	0x00002310
        /*0214*/ 	.short	0x0019
        /*0216*/ 	.short	0x0000


	//   ....[14]....
        /*0218*/ 	.word	0x00002650
        /*021c*/ 	.short	0x001d
        /*021e*/ 	.short	0x0000


	//   ....[15]....
        /*0220*/ 	.word	0x000026d0
        /*0224*/ 	.short	0x001d
        /*0226*/ 	.short	0x0000


	//   ....[16]....
        /*0228*/ 	.word	0x000027f0
        /*022c*/ 	.short	0x001d
        /*022e*/ 	.short	0x0000


	//   ....[17]....
        /*0230*/ 	.word	0x00002870
        /*0234*/ 	.short	0x001d
        /*0236*/ 	.short	0x0000


	//   ....[18]....
        /*0238*/ 	.word	0x000029a0
        /*023c*/ 	.short	0x001d
        /*023e*/ 	.short	0x0000


	//   ....[19]....
        /*0240*/ 	.word	0x00002a20
        /*0244*/ 	.short	0x001d
        /*0246*/ 	.short	0x0000


	//   ....[20]....
        /*0248*/ 	.word	0x00002b50
        /*024c*/ 	.short	0x001d
        /*024e*/ 	.short	0x0000


	//   ....[21]....
        /*0250*/ 	.word	0x00002bd0
        /*0254*/ 	.short	0x001d
        /*0256*/ 	.short	0x0000


	//   ....[22]....
        /*0258*/ 	.word	0x00002d70
        /*025c*/ 	.short	0x001d
        /*025e*/ 	.short	0x0000


	//   ....[23]....
        /*0260*/ 	.word	0x00002df0
        /*0264*/ 	.short	0x001d
        /*0266*/ 	.short	0x0000


	//   ....[24]....
        /*0268*/ 	.word	0x00002f50
        /*026c*/ 	.short	0x001d
        /*026e*/ 	.short	0x0000


	//   ....[25]....
        /*0270*/ 	.word	0x00002fd0
        /*0274*/ 	.short	0x001d
        /*0276*/ 	.short	0x0000


	//   ....[26]....
        /*0278*/ 	.word	0x00003140
        /*027c*/ 	.short	0x0017
        /*027e*/ 	.short	0x0000


	//   ....[27]....
        /*0280*/ 	.word	0x00003190
        /*0284*/ 	.short	0x0017
        /*0286*/ 	.short	0x0000


	//   ....[28]....
        /*0288*/ 	.word	0x000073d0
        /*028c*/ 	.short	0x000d
        /*028e*/ 	.short	0x0000


	//   ....[29]....
        /*0290*/ 	.word	0x00007430
        /*0294*/ 	.short	0x000d
        /*0296*/ 	.short	0x0000


	//   ....[30]....
        /*0298*/ 	.word	0x000075e0
        /*029c*/ 	.short	0x000d
        /*029e*/ 	.short	0x0000


	//   ....[31]....
        /*02a0*/ 	.word	0x00007640
        /*02a4*/ 	.short	0x000d
        /*02a6*/ 	.short	0x0000


	//   ....[32]....
        /*02a8*/ 	.word	0x00007730
        /*02ac*/ 	.short	0x000d
        /*02ae*/ 	.short	0x0000


	//   ....[33]....
        /*02b0*/ 	.word	0x00007780
        /*02b4*/ 	.short	0x000d
        /*02b6*/ 	.short	0x0000


	//   ....[34]....
        /*02b8*/ 	.word	0x00007870
        /*02bc*/ 	.short	0x000d
        /*02be*/ 	.short	0x0000


	//   ....[35]....
        /*02c0*/ 	.word	0x000078c0
        /*02c4*/ 	.short	0x000d
        /*02c6*/ 	.short	0x0000


	//   ....[36]....
        /*02c8*/ 	.word	0x000079b0
        /*02cc*/ 	.short	0x000d
        /*02ce*/ 	.short	0x0000


	//   ....[37]....
        /*02d0*/ 	.word	0x00007a00
        /*02d4*/ 	.short	0x000d
        /*02d6*/ 	.short	0x0000


	//----- nvinfo : EIATTR_EXIT_INSTR_OFFSETS
	.align		4
.L_162:
        /*02d8*/ 	.byte	0x04, 0x1c
        /*02da*/ 	.short	(.L_164 - .L_163)


	//   ....[0]....
.L_163:
        /*02dc*/ 	.word	0x00007050


	//   ....[1]....
        /*02e0*/ 	.word	0x00007530


	//   ....[2]....
        /*02e4*/ 	.word	0x00007a90


	//----- nvinfo : EIATTR_CRS_STACK_SIZE
	.align		4
.L_164:
        /*02e8*/ 	.byte	0x04, 0x1e
        /*02ea*/ 	.short	(.L_166 - .L_165)
.L_165:
        /*02ec*/ 	.word	0x00000000


	//----- nvinfo : EIATTR_CBANK_PARAM_SIZE
	.align		4
.L_166:
        /*02f0*/ 	.byte	0x03, 0x19
        /*02f2*/ 	.short	0x004c


	//----- nvinfo : EIATTR_PARAM_CBANK
	.align		4
        /*02f4*/ 	.byte	0x04, 0x0a
        /*02f6*/ 	.short	(.L_168 - .L_167)
	.align		4
.L_167:
        /*02f8*/ 	.word	index@(.nv.constant0._ZN8nvinfer125sparse_fipnn_shared_multi23ComputeCommonPartOutputI6__halfEEvPKT_PKiPvS7_S7_jjjjjijjj)
        /*02fc*/ 	.short	0x0380
        /*02fe*/ 	.short	0x004c


	//----- nvinfo : EIATTR_SW_WAR
	.align		4
.L_168:
        /*0300*/ 	.byte	0x04, 0x36
        /*0302*/ 	.short	(.L_170 - .L_169)
.L_169:
        /*0304*/ 	.word	0x00000008
.L_170:


//--------------------- .nv.info._ZN8nvinfer125sparse_fipnn_shared_multi21SparseFIPNNGpuShareV2IfEEvPKT_PKiPvS6_S6_S6_jjjiiiiiPS2_ --------------------------
	.section	.nv.info._ZN8nvinfer125sparse_fipnn_shared_multi21SparseFIPNNGpuShareV2IfEEvPKT_PKiPvS6_S6_S6_jjjiiiiiPS2_,"",@"SHT_CUDA_INFO"
	.sectionflags	@""
	.align	4


	//----- nvinfo : EIATTR_CUDA_API_VERSION
	.align		4
        /*0000*/ 	.byte	0x04, 0x37
        /*0002*/ 	.short	(.L_172 - .L_171)
.L_171:
        /*0004*/ 	.word	0x00000082


	//----- nvinfo : EIATTR_KPARAM_INFO
	.align		4
.L_172:
        /*0008*/ 	.byte	0x04, 0x17
        /*000a*/ 	.short	(.L_174 - .L_173)
.L_173:
        /*000c*/ 	.word	0x00000000
        /*0010*/ 	.short	0x000e
        /*0012*/ 	.short	0x0050
        /*0014*/ 	.byte	0x00, 0xf5, 0x21, 0x00


	//----- nvinfo : EIATTR_KPARAM_INFO
	.align		4
.L_174:
        /*0018*/ 	.byte	0x04, 0x17
        /*001a*/ 	.short	(.L_176 - .L_175)
.L_175:
        /*001c*/ 	.word	0x00000000
        /*0020*/ 	.short	0x000d
        /*0022*/ 	.short	0x004c
        /*0024*/ 	.byte	0x00, 0xf0, 0x11, 0x00


	//----- nvinfo : EIATTR_KPARAM_INFO
	.align		4
.L_176:
        /*0028*/ 	.byte	0x04, 0x17
        /*002a*/ 	.short	(.L_178 - .L_177)
.L_177:
        /*002c*/ 	.word	0x00000000
        /*0030*/ 	.short	0x000c
        /*0032*/ 	.short	0x0048
        /*0034*/ 	.byte	0x00, 0xf0, 0x11, 0x00


	//----- nvinfo : EIATTR_KPARAM_INFO
	.align		4
.L_178:
        /*0038*/ 	.byte	0x04, 0x17
        /*003a*/ 	.short	(.L_180 - .L_179)
.L_179:
        /*003c*/ 	.word	0x00000000
        /*0040*/ 	.short	0x000b
        /*0042*/ 	.short	0x0044
        /*0044*/ 	.byte	0x00, 0xf0, 0x11, 0x00


	//----- nvinfo : EIATTR_KPARAM_INFO
	.align		4
.L_180:
        /*0048*/ 	.byte	0x04, 0x17
        /*004a*/ 	.short	(.L_182 - .L_181)
.L_181:
        /*004c*/ 	.word	0x00000000
        /*0050*/ 	.short	0x000a
        /*0052*/ 	.short	0x0040
        /*0054*/ 	.byte	0x00, 0xf0, 0x11, 0x00


	//----- nvinfo : EIATTR_KPARAM_INFO
	.align		4
.L_182:
        /*0058*/ 	.byte	0x04, 0x17
        /*005a*/ 	.short	(.L_184 - .L_183)
.L_183:
        /*005c*/ 	.word	0x00000000
        /*0060*/ 	.short	0x0009
        /*0062*/ 	.short	0x003c
        /*0064*/ 	.byte	0x00, 0xf0, 0x11, 0x00


	//----- nvinfo : EIATTR_KPARAM_INFO
	.align		4
.L_184:
        /*0068*/ 	.byte	0x04, 0x17
        /*006a*/ 	.short	(.L_186 - .L_185)
.L_185:
        /*006c*/ 	.word	0x00000000
        /*0070*/ 	.short	0x0008
        /*0072*/ 	.short	0x0038
        /*0074*/ 	.byte	0x00, 0xf0, 0x11, 0x00


	//----- nvinfo : EIATTR_KPARAM_INFO
	.align		4
.L_186:
        /*0078*/ 	.byte	0x04, 0x17
        /*007a*/ 	.short	(.L_188 - .L_187)
.L_187:
        /*007c*/ 	.word	0x00000000
        /*0080*/ 	.short	0x0007
        /*0082*/ 	.short	0x0034
        /*0084*/ 	.byte	0x00, 0xf0, 0x11, 0x00


	//----- nvinfo : EIATTR_KPARAM_INFO
	.align		4
.L_188:
        /*0088*/ 	.byte	0x04, 0x17
        /*008a*/ 	.short	(.L_190 - .L_189)
.L_189:
        /*008c*/ 	.word	0x00000000
        /*0090*/ 	.short	0x0006
        /*0092*/ 	.short	0x0030
        /*0094*/ 	.byte	0x00, 0xf0, 0x11, 0x00


	//----- nvinfo : EIATTR_KPARAM_INFO
	.align		4
.L_190:
        /*0098*/ 	.byte	0x04, 0x17
        /*009a*/ 	.short	(.L_192 - .L_191)
.L_191:
        /*009c*/ 	.word	0x00000000
        /*00a0*/ 	.short	0x0005
        /*00a2*/ 	.short	0x0028
        /*00a4*/ 	.byte	0x00, 0xf5, 0x21, 0x00


	//----- nvinfo : EIATTR_KPARAM_INFO
	.align		4
.L_192:
        /*00a8*/ 	.byte	0x04, 0x17
        /*00aa*/ 	.short	(.L_194 - .L_193)
.L_193:
        /*00ac*/ 	.word	0x00000000
        /*00b0*/ 	.short	0x0004
        /*00b2*/ 	.short	0x0020
        /*00b4*/ 	.byte	0x00, 0xf5, 0x21, 0x00


	//----- nvinfo : EIATTR_KPARAM_INFO
	.align		4
.L_194:
        /*00b8*/ 	.byte	0x04, 0x17
        /*00ba*/ 	.short	(.L_196 - .L_195)
.L_195:
        /*00bc*/ 	.word	0x00000000
        /*00c0*/ 	.short	0x0003
        /*00c2*/ 	.short	0x0018
        /*00c4*/ 	.byte	0x00, 0xf5, 0x21, 0x00


	//----- nvinfo : EIATTR_KPARAM_INFO
	.align		4
.L_196:
        /*00c8*/ 	.byte	0x04, 0x17
        /*00ca*/ 	.short	(.L_198 - .L_197)
.L_197:
        /*00cc*/ 	.word	0x00000000
        /*00d0*/ 	.short	0x0002
        /*00d2*/ 	.short	0x0010
        /*00d4*/ 	.byte	0x00, 0xf5, 0x21, 0x00


	//----- nvinfo : EIATTR_KPARAM_INFO
	.align		4
.L_198:
        /*00d8*/ 	.byte	0x04, 0x17
        /*00da*/ 	.short	(.L_200 - .L_199)
.L_199:
        /*00dc*/ 	.word	0x00000000
        /*00e0*/ 	.short	0x0001
        /*00e2*/ 	.short	0x0008
        /*00e4*/ 	.byte	0x00, 0xf5, 0x21, 0x00


	//----- nvinfo : EIATTR_KPARAM_INFO
	.align		4
.L_200:
        /*00e8*/ 	.byte	0x04, 0x17
        /*00ea*/ 	.short	(.L_202 - .L_201)
.L_201:
        /*00ec*/ 	.word	0x00000000
        /*00f0*/ 	.short	0x0000
        /*00f2*/ 	.short	0x0000
        /*00f4*/ 	.byte	0x00, 0xf5, 0x21, 0x00


	//----- nvinfo : EIATTR_SPARSE_MMA_MASK
	.align		4
.L_202:
        /*00f8*/ 	.byte	0x03, 0x50
        /*00fa*/ 	.short	0x0000


	//----- nvinfo : EIATTR_MAXREG_COUNT
	.align		4
        /*00fc*/ 	.byte	0x03, 0x1b
        /*00fe*/ 	.short	0x00ff


	//----- nvinfo : EIATTR_NUM_BARRIERS
	.align		4
        /*0100*/ 	.byte	0x02, 0x4c
        /*0102*/ 	.byte	0x01
	.zero		1


	//----- nvinfo : EIATTR_MERCURY_ISA_VERSION
	.align		4
        /*0104*/ 	.byte	0x03, 0x5f
        /*0106*/ 	.short	0x0101


	//----- nvinfo : EIATTR_COOP_GROUP_MASK_REGIDS
	.align		4
        /*0108*/ 	.byte	0x04, 0x29
        /*010a*/ 	.short	(.L_204 - .L_203)


	//   ....[0]....
.L_203:
        /*010c*/ 	.word	0xffffffff


	//   ....[1]....
        /*0110*/ 	.word	0xffffffff


	//   ....[2]....
        /*0114*/ 	.word	0xffffffff


	//   ....[3]....
        /*0118*/ 	.word	0xffffffff


	//   ....[4]....
        /*011c*/ 	.word	0xffffffff


	//   ....[5]....
        /*0120*/ 	.word	0xffffffff


	//   ....[6]....
        /*0124*/ 	.word	0xffffffff


	//   ....[7]....
        /*0128*/ 	.word	0xffffffff


	//   ....[8]....
        /*012c*/ 	.word	0xffffffff


	//   ....[9]....
        /*0130*/ 	.word	0xffffffff


	//   ....[10]....
        /*0134*/ 	.word	0xffffffff


	//   ....[11]....
        /*0138*/ 	.word	0xffffffff


	//   ....[12]....
        /*013c*/ 	.word	0xffffffff


	//   ....[13]....
        /*0140*/ 	.word	0xffffffff


	//   ....[14]....
        /*0144*/ 	.word	0xffffffff


	//   ....[15]....
        /*0148*/ 	.word	0xffffffff


	//   ....[16]....
        /*014c*/ 	.word	0xffffffff


	//   ....[17]....
        /*0150*/ 	.word	0xffffffff


	//   ....[18]....
        /*0154*/ 	.word	0x05000016


	//   ....[19]....
        /*0158*/ 	.word	0x05000016


	//   ....[20]....
        /*015c*/ 	.word	0x05000016


	//   ....[21]....
        /*0160*/ 	.word	0x05000016


	//   ....[22]....
        /*0164*/ 	.word	0x05000016


	//   ....[23]....
        /*0168*/ 	.word	0x05000016


	//   ....[24]....
        /*016c*/ 	.word	0x05000016


	//   ....[25]....
        /*0170*/ 	.word	0x05000016


	//   ....[26]....
        /*0174*/ 	.word	0x05000016


	//   ....[27]....
        /*0178*/ 	.word	0x05000016


	//   ....[28]....
        /*017c*/ 	.word	0x05000016


	//   ....[29]....
        /*0180*/ 	.word	0x05000016


	//   ....[30]....
        /*0184*/ 	.word	0x05000016


	//   ....[31]....
        /*0188*/ 	.word	0x05000016


	//   ....[32]....
        /*018c*/ 	.word	0x05000016


	//   ....[33]....
        /*0190*/ 	.word	0x05000016


	//   ....[34]....
        /*0194*/ 	.word	0x05000016


	//   ....[35]....
        /*0198*/ 	.word	0x05000016


	//----- nvinfo : EIATTR_COOP_GROUP_INSTR_OFFSETS
	.align		4
.L_204:
        /*019c*/ 	.byte	0x04, 0x28
        /*019e*/ 	.short	(.L_206 - .L_205)


	//   ....[0]....
.L_205:
        /*01a0*/ 	.word	0x000060f0


	//   ....[1]....
        /*01a4*/ 	.word	0x00006110


	//   ....[2]....
        /*01a8*/ 	.word	0x00006130


	//   ....[3]....
        /*01ac*/ 	.word	0x00006150


	//   ....[4]....
        /*01b0*/ 	.word	0x00006170


	//   ....[5]....
        /*01b4*/ 	.word	0x00006230


	//   ....[6]....
        /*01b8*/ 	.word	0x000070d0


	//   ....[7]....
        /*01bc*/ 	.word	0x000070f0


	//   ....[8]....
        /*01c0*/ 	.word	0x00007110


	//   ....[9]....
        /*01c4*/ 	.word	0x00007130


	//   ....[10]....
        /*01c8*/ 	.word	0x00007150


	//   ....[11]....
        /*01cc*/ 	.word	0x00007210


	//   ....[12]....
        /*01d0*/ 	.word	0x000083a0


	//   ....[13]....
        /*01d4*/ 	.word	0x000083c0


	//   ....[14]....
        /*01d8*/ 	.word	0x000083e0


	//   ....[15]....
        /*01dc*/ 	.word	0x00008400


	//   ....[16]....
        /*01e0*/ 	.word	0x00008420


	//   ....[17]....
        /*01e4*/ 	.word	0x00008510


	//   ....[18]....
        /*01e8*/ 	.word	0x000085e0


	//   ....[19]....
        /*01ec*/ 	.word	0x00008660


	//   ....[20]....
        /*01f0*/ 	.word	0x000086c0


	//   ....[21]....
        /*01f4*/ 	.word	0x00008720


	//   ....[22]....
        /*01f8*/ 	.word	0x00008780


	//   ....[23]....
        /*01fc*/ 	.word	0x000087e0


	//   ....[24]....
        /*0200*/ 	.word	0x00008870


	//   ....[25]....
        /*0204*/ 	.word	0x00008900


	//   ....[26]....
        /*0208*/ 	.word	0x00008960


	//   ....[27]....
        /*020c*/ 	.word	0x000089c0


	//   ....[28]....
        /*0210*/ 	.word	0x00008a20


	//   ....[29]....
        /*0214*/ 	.word	0x00008a80


	//   ....[30]....
        /*0218*/ 	.word	0x00008b20


	//   ....[31]....
        /*021c*/ 	.word	0x00008bb0


	//   ....[32]....
        /*0220*/ 	.word	0x00008c00


	//   ....[33]....
        /*0224*/ 	.word	0x00008c60


	//   ....[34]....
        /*0228*/ 	.word	0x00008cc0


	//   ....[35]....
        /*022c*/ 	.word	0x00008d20


	//----- nvinfo : EIATTR_VRC_CTA_INIT_COUNT
	.align		4
.L_206:
        /*0230*/ 	.byte	0x02, 0x4a
	.zero		1
	.zero		1


	//----- nvinfo : EIATTR_EXIT_INSTR_OFFSETS
	.align		4
        /*0234*/ 	.byte	0x04, 0x1c
        /*0236*/ 	.short	(.L_208 - .L_207)


	//   ....[0]....
.L_207:
        /*0238*/ 	.word	0x00000080


	//   ....[1]....
        /*023c*/ 	.word	0x00007290


	//   ....[2]....
        /*0240*/ 	.word	0x00008570


	//----- nvinfo : EIATTR_CRS_STACK_SIZE
	.align		4
.L_208:
        /*0244*/ 	.byte	0x04, 0x1e
        /*0246*/ 	.short	(.L_210 - .L_209)
.L_209:
        /*0248*/ 	.word	0x00000000


	//----- nvinfo : EIATTR_CBANK_PARAM_SIZE
	.align		4
.L_210:
        /*024c*/ 	.byte	0x03, 0x19
        /*024e*/ 	.short	0x0058


	//----- nvinfo : EIATTR_PARAM_CBANK
	.align		4
        /*0250*/ 	.byte	0x04, 0x0a
        /*0252*/ 	.short	(.L_212 - .L_211)
	.align		4
.L_211:
        /*0254*/ 	.word	index@(.nv.constant0._ZN8nvinfer125sparse_fipnn_shared_multi21SparseFIPNNGpuShareV2IfEEvPKT_PKiPvS6_S6_S6_jjjiiiiiPS2_)
        /*0258*/ 	.short	0x0380
        /*025a*/ 	.short	0x0058


	//----- nvinfo : EIATTR_SW_WAR
	.align		4
.L_212:
        /*025c*/ 	.byte	0x04, 0x36
        /*025e*/ 	.short	(.L_214 - .L_213)
.L_213:
        /*0260*/ 	.word	0x00000008
.L_214:


//--------------------- .nv.info._ZN8nvinfer125sparse_fipnn_shared_multi23ComputeCommonPartOutputIfEEvPKT_PKiPvS6_S6_jjjjjijjj --------------------------
	.section	.nv.info._ZN8nvinfer125sparse_fipnn_shared_multi23ComputeCommonPartOutputIfEEvPKT_PKiPvS6_S6_jjjjjijjj,"",@"SHT_CUDA_INFO"
	.sectionflags	@""
	.align	4


	//----- nvinfo : EIATTR_CUDA_API_VERSION
	.align		4
        /*0000*/ 	.byte	0x04, 0x37
        /*0002*/ 	.short	(.L_216 - .L_215)
.L_215:
        /*0004*/ 	.word	0x00000082


	//----- nvinfo : EIATTR_KPARAM_INFO
	.align		4
.L_216:
        /*0008*/ 	.byte	0x04, 0x17
        /*000a*/ 	.short	(.L_218 - .L_217)
.L_217:
        /*000c*/ 	.word	0x00000000
        /*0010*/ 	.short	0x000d
        /*0012*/ 	.short	0x0048
        /*0014*/ 	.byte	0x00, 0xf0, 0x11, 0x00


	//----- nvinfo : EIATTR_KPARAM_INFO
	.align		4
.L_218:
        /*0018*/ 	.byte	0x04, 0x17
        /*001a*/ 	.short	(.L_220 - .L_219)
.L_219:
        /*001c*/ 	.word	0x00000000
        /*0020*/ 	.short	0x000c
        /*0022*/ 	.short	0x0044
        /*0024*/ 	.byte	0x00, 0xf0, 0x11, 0x00


	//----- nvinfo : EIATTR_KPARAM_INFO
	.align		4
.L_220:
        /*0028*/ 	.byte	0x04, 0x17
        /*002a*/ 	.short	(.L_222 - .L_221)
.L_221:
        /*002c*/ 	.word	0x00000000
        /*0030*/ 	.short	0x000b
        /*0032*/ 	.short	0x0040
        /*0034*/ 	.byte	0x00, 0xf0, 0x11, 0x00


	//----- nvinfo : EIATTR_KPARAM_INFO
	.align		4
.L_222:
        /*0038*/ 	.byte	0x04, 0x17
        /*003a*/ 	.short	(.L_224 - .L_223)
.L_223:
        /*003c*/ 	.word	0x00000000
        /*0040*/ 	.short	0x000a
        /*0042*/ 	.short	0x003c
        /*0044*/ 	.byte	0x00, 0xf0, 0x11, 0x00


	//----- nvinfo : EIATTR_KPARAM_INFO
	.align		4
.L_224:
        /*0048*/ 	.byte	0x04, 0x17
        /*004a*/ 	.short	(.L_226 - .L_225)
.L_225:
        /*004c*/ 	.word	0x00000000
        /*0050*/ 	.short	0x0009
        /*0052*/ 	.short	0x0038
        /*0054*/ 	.byte	0x00, 0xf0, 0x11, 0x00


	//----- nvinfo : EIATTR_KPARAM_INFO
	.align		4
.L_226:
        /*0058*/ 	.byte	0x04, 0x17
        /*005a*/ 	.short	(.L_228 - .L_227)
.L_227:
        /*005c*/ 	.word	0x00000000
        /*0060*/ 	.short	0x0008
        /*0062*/ 	.short	0x0034
        /*0064*/ 	.byte	0x00, 0xf0, 0x11, 0x00


	//----- nvinfo : EIATTR_KPARAM_INFO
	.align		4
.L_228:
        /*0068*/ 	.byte	0x04, 0x17
        /*006a*/ 	.short	(.L_230 - .L_229)
.L_229:
        /*006c*/ 	.word	0x00000000
        /*0070*/ 	.short	0x0007
        /*0072*/ 	.short	0x0030
        /*0074*/ 	.byte	0x00, 0xf0, 0x11, 0x00


	//----- nvinfo : EIATTR_KPARAM_INFO
	.align		4
.L_230:
        /*0078*/ 	.byte	0x04, 0x17
        /*007a*/ 	.short	(.L_232 - .L_231)
.L_231:
        /*007c*/ 	.word	0x00000000
        /*0080*/ 	.short	0x0006
        /*0082*/ 	.short	0x002c
        /*0084*/ 	.byte	0x00, 0xf0, 0x11, 0x00


	//----- nvinfo : EIATTR_KPARAM_INFO
	.align		4
.L_232:
        /*0088*/ 	.byte	0x04, 0x17
        /*008a*/ 	.short	(.L_234 - .L_233)
.L_233:
        /*008c*/ 	.word	0x00000000
        /*0090*/ 	.short	0x0005
        /*0092*/ 	.short	0x0028
        /*0094*/ 	.byte	0x00, 0xf0, 0x11, 0x00


	//----- nvinfo : EIATTR_KPARAM_INFO
	.align		4
.L_234:
        /*0098*/ 	.byte	0x04, 0x17
        /*009a*/ 	.short	(.L_236 - .L_235)
.L_235:
        /*009c*/ 	.word	0x00000000
        /*00a0*/ 	.short	0x0004
        /*00a2*/ 	.short	0x0020
        /*00a4*/ 	.byte	0x00, 0xf5, 0x21, 0x00


	//----- nvinfo : EIATTR_KPARAM_INFO
	.align		4
.L_236:
        /*00a8*/ 	.byte	0x04, 0x17
        /*00aa*/ 	.short	(.L_238 - .L_237)
.L_237:
        /*00ac*/ 	.word	0x00000000
        /*00b0*/ 	.short	0x0003
        /*00b2*/ 	.short	0x0018
        /*00b4*/ 	.byte	0x00, 0xf5, 0x21, 0x00


	//----- nvinfo : EIATTR_KPARAM_INFO
	.align		4
.L_238:
        /*00b8*/ 	.byte	0x04, 0x17
        /*00ba*/ 	.short	(.L_240 - .L_239)
.L_239:
        /*00bc*/ 	.word	0x00000000
        /*00c0*/ 	.short	0x0002
        /*00c2*/ 	.short	0x0010
        /*00c4*/ 	.byte	0x00, 0xf5, 0x21, 0x00


	//----- nvinfo : EIATTR_KPARAM_INFO
	.align		4
.L_240:
        /*00c8*/ 	.byte	0x04, 0x17
        /*00ca*/ 	.short	(.L_242 - .L_241)
.L_241:
        /*00cc*/ 	.word	0x00000000
        /*00d0*/ 	.short	0x0001
        /*00d2*/ 	.short	0x0008
        /*00d4*/ 	.byte	0x00, 0xf5, 0x21, 0x00


	//----- nvinfo : EIATTR_KPARAM_INFO
	.align		4
.L_242:
        /*00d8*/ 	.byte	0x04, 0x17
        /*00da*/ 	.short	(.L_244 - .L_243)
.L_243:
        /*00dc*/ 	.word	0x00000000
        /*00e0*/ 	.short	0x0000
        /*00e2*/ 	.short	0x0000
        /*00e4*/ 	.byte	0x00, 0xf5, 0x21, 0x00


	//----- nvinfo : EIATTR_SPARSE_MMA_MASK
	.align		4
.L_244:
        /*00e8*/ 	.byte	0x03, 0x50
        /*00ea*/ 	.short	0x0000


	//----- nvinfo : EIATTR_MAXREG_COUNT
	.align		4
        /*00ec*/ 	.byte	0x03, 0x1b
        /*00ee*/ 	.short	0x00ff


	//----- nvinfo : EIATTR_NUM_BARRIERS
	.align		4
        /*00f0*/ 	.byte	0x02, 0x4c
        /*00f2*/ 	.byte	0x01
	.zero		1


	//----- nvinfo : EIATTR_MERCURY_ISA_VERSION
	.align		4
        /*00f4*/ 	.byte	0x03, 0x5f
        /*00f6*/ 	.short	0x0101


	//----- nvinfo : EIATTR_COOP_GROUP_MASK_REGIDS
	.align		4
        /*00f8*/ 	.byte	0x04, 0x29
        /*00fa*/ 	.short	(.L_246 - .L_245)


	//   ....[0]....
.L_245:
        /*00fc*/ 	.word	0xffffffff


	//   ....[1]....
        /*0100*/ 	.word	0xffffffff


	//   ....[2]....
        /*0104*/ 	.word	0xffffffff


	//   ....[3]....
        /*0108*/ 	.word	0xffffffff


	//   ....[4]....
        /*010c*/ 	.word	0xffffffff


	//   ....[5]....
        /*0110*/ 	.word	0xffffffff


	//   ....[6]....
        /*0114*/ 	.word	0xffffffff


	//   ....[7]....
        /*0118*/ 	.word	0xffffffff


	//   ....[8]....
        /*011c*/ 	.word	0xffffffff


	//   ....[9]....
        /*0120*/ 	.word	0xffffffff


	//   ....[10]....
        /*0124*/ 	.word	0x0500000f


	//   ....[11]....
        /*0128*/ 	.word	0x0500000f


	//   ....[12]....
        /*012c*/ 	.word	0x0500000f


	//   ....[13]....
        /*0130*/ 	.word	0x0500000f


	//   ....[14]....
        /*0134*/ 	.word	0x0500000f


	//   ....[15]....
        /*0138*/ 	.word	0x0500000f


	//   ....[16]....
        /*013c*/ 	.word	0x0500000f


	//   ....[17]....
        /*0140*/ 	.word	0x0500000f


	//   ....[18]....
        /*0144*/ 	.word	0x0500000f


	//   ....[19]....
        /*0148*/ 	.word	0x0500000f


	//----- nvinfo : EIATTR_COOP_GROUP_INSTR_OFFSETS
	.align		4
.L_246:
        /*014c*/ 	.byte	0x04, 0x28
        /*014e*/ 	.short	(.L_248 - .L_247)


	//   ....[0]....
.L_247:
        /*0150*/ 	.word	0x00004e20


	//   ....[1]....
        /*0154*/ 	.word	0x00004e40


	//   ....[2]....
        /*0158*/ 	.word	0x00004e60


	//   ....[3]....
        /*015c*/ 	.word	0x00004e80


	//   ....[4]....
        /*0160*/ 	.word	0x00004ea0


	//   ....[5]....
        /*0164*/ 	.word	0x00005d90


	//   ....[6]....
        /*0168*/ 	.word	0x00005db0


	//   ....[7]....
        /*016c*/ 	.word	0x00005dd0


	//   ....[8]....
        /*0170*/ 	.word	0x00005df0


	//   ....[9]....
        /*0174*/ 	.word	0x00005e10


	//   ....[10]....
        /*0178*/ 	.word	0x00007700


	//   ....[11]....
        /*017c*/ 	.word	0x00007790


	//   ....[12]....
        /*0180*/ 	.word	0x000077e0


	//   ....[13]....
        /*0184*/ 	.word	0x00007840


	//   ....[14]....
        /*0188*/ 	.word	0x000078a0


	//   ....[15]....
        /*018c*/ 	.word	0x00007920


	//   ....[16]....
        /*0190*/ 	.word	0x000079b0


	//   ....[17]....
        /*0194*/ 	.word	0x00007a10


	//   ....[18]....
        /*0198*/ 	.word	0x00007a70


	//   ....[19]....
        /*019c*/ 	.word	0x00007ad0


	//----- nvinfo : EIATTR_VRC_CTA_INIT_COUNT
	.align		4
.L_248:
        /*01a0*/ 	.byte	0x02, 0x4a
	.zero		1
	.zero		1


	//----- nvinfo : EIATTR_EXIT_INSTR_OFFSETS
	.align		4
        /*01a4*/ 	.byte	0x04, 0x1c
        /*01a6*/ 	.short	(.L_250 - .L_249)


	//   ....[0]....
.L_249:
        /*01a8*/ 	.word	0x00007040


	//   ....[1]....
        /*01ac*/ 	.word	0x00007460


	//   ....[2]....
        /*01b0*/ 	.word	0x00007690


	//----- nvinfo : EIATTR_CRS_STACK_SIZE
	.align		4
.L_250:
        /*01b4*/ 	.byte	0x04, 0x1e
        /*01b6*/ 	.short	(.L_252 - .L_251)
.L_251:
        /*01b8*/ 	.word	0x00000000


	//----- nvinfo : EIATTR_CBANK_PARAM_SIZE
	.align		4
.L_252:
        /*01bc*/ 	.byte	0x03, 0x19
        /*01be*/ 	.short	0x004c


	//----- nvinfo : EIATTR_PARAM_CBANK
	.align		4
        /*01c0*/ 	.byte	0x04, 0x0a
        /*01c2*/ 	.short	(.L_254 - .L_253)
	.align		4
.L_253:
        /*01c4*/ 	.word	index@(.nv.constant0._ZN8nvinfer125sparse_fipnn_shared_multi23ComputeCommonPartOutputIfEEvPKT_PKiPvS6_S6_jjjjjijjj)
        /*01c8*/ 	.short	0x0380
        /*01ca*/ 	.short	0x004c


	//----- nvinfo : EIATTR_SW_WAR
	.align		4
.L_254:
        /*01cc*/ 	.byte	0x04, 0x36
        /*01ce*/ 	.short	(.L_256 - .L_255)
.L_255:
        /*01d0*/ 	.word	0x00000008
.L_256:


//--------------------- .nv.info._ZN8nvinfer125sparse_fipnn_shared_multi20ComputeBatchBoundaryEPKiPvS2_S2_S2_S2_ --------------------------
	.section	.nv.info._ZN8nvinfer125sparse_fipnn_shared_multi20ComputeBatchBoundaryEPKiPvS2_S2_S2_S2_,"",@"SHT_CUDA_INFO"
	.sectionflags	@""
	.align	4


	//----- nvinfo : EIATTR_CUDA_API_VERSION
	.align		4
        /*0000*/ 	.byte	0x04, 0x37
        /*0002*/ 	.short	(.L_258 - .L_257)
.L_257:
        /*0004*/ 	.word	0x00000082


	//----- nvinfo : EIATTR_KPARAM_INFO
	.align		4
.L_258:
        /*0008*/ 	.byte	0x04, 0x17
        /*000a*/ 	.short	(.L_260 - .L_259)
.L_259:
        /*000c*/ 	.word	0x00000000
        /*0010*/ 	.short	0x0005
        /*0012*/ 	.short	0x0028
        /*0014*/ 	.byte	0x00, 0xf5, 0x21, 0x00


	//----- nvinfo : EIATTR_KPARAM_INFO
	.align		4
.L_260:
        /*0018*/ 	.byte	0x04, 0x17
        /*001a*/ 	.short	(.L_262 - .L_261)
.L_261:
        /*001c*/ 	.word	0x00000000
        /*0020*/ 	.short	0x0004
        /*0022*/ 	.short	0x0020
        /*0024*/ 	.byte	0x00, 0xf5, 0x21, 0x00


	//----- nvinfo : EIATTR_KPARAM_INFO
	.align		4
.L_262:
        /*0028*/ 	.byte	0x04, 0x17
        /*002a*/ 	.short	(.L_264 - .L_263)
.L_263:
        /*002c*/ 	.word	0x00000000
        /*0030*/ 	.short	0x0003
        /*0032*/ 	.short	0x0018
        /*0034*/ 	.byte	0x00, 0xf5, 0x21, 0x00


	//----- nvinfo : EIATTR_KPARAM_INFO
	.align		4
.L_264:
        /*0038*/ 	.byte	0x04, 0x17
        /*003a*/ 	.short	(.L_266 - .L_265)
.L_265:
        /*003c*/ 	.word	0x00000000
        /*0040*/ 	.short	0x0002
        /*0042*/ 	.short	0x0010
        /*0044*/ 	.byte	0x00, 0xf5, 0x21, 0x00


	//----- nvinfo : EIATTR_KPARAM_INFO
	.align		4
.L_266:
        /*0048*/ 	.byte	0x04, 0x17
        /*004a*/ 	.short	(.L_268 - .L_267)
.L_267:
        /*004c*/ 	.word	0x00000000
        /*0050*/ 	.short	0x0001
        /*0052*/ 	.short	0x0008
        /*0054*/ 	.byte	0x00, 0xf5, 0x21, 0x00


	//----- nvinfo : EIATTR_KPARAM_INFO
	.align		4
.L_268:
        /*0058*/ 	.byte	0x04, 0x17
        /*005a*/ 	.short	(.L_270 - .L_269)
.L_269:
        /*005c*/ 	.word	0x00000000
        /*0060*/ 	.short	0x0000
        /*0062*/ 	.short	0x0000
        /*0064*/ 	.byte	0x00, 0xf5, 0x21, 0x00


	//----- nvinfo : EIATTR_SPARSE_MMA_MASK
	.align		4
.L_270:
        /*0068*/ 	.byte	0x03, 0x50
        /*006a*/ 	.short	0x0000


	//----- nvinfo : EIATTR_MAXREG_COUNT
	.align		4
        /*006c*/ 	.byte	0x03, 0x1b
        /*006e*/ 	.short	0x00ff


	//----- nvinfo : EIATTR_NUM_BARRIERS
	.align		4
        /*0070*/ 	.byte	0x02, 0x4c
        /*0072*/ 	.byte	0x01
	.zero		1


	//----- nvinfo : EIATTR_MERCURY_ISA_VERSION
	.align		4
        /*0074*/ 	.byte	0x03, 0x5f
        /*0076*/ 	.short	0x0101


	//----- nvinfo : EIATTR_VRC_CTA_INIT_COUNT
	.align		4
        /*0078*/ 	.byte	0x02, 0x4a
	.zero		1
	.zero		1


	//----- nvinfo : EIATTR_EXIT_INSTR_OFFSETS
	.align		4
        /*007c*/ 	.byte	0x04, 0x1c
        /*007e*/ 	.short	(.L_272 - .L_271)


	//   ....[0]....
.L_271:
        /*0080*/ 	.word	0x00000250


	//   ....[1]....
        /*0084*/ 	.word	0x000002f0


	//   ....[2]....
        /*0088*/ 	.word	0x00000520


	//   ....[3]....
        /*008c*/ 	.word	0x00000630


	//   ....[4]....
        /*0090*/ 	.word	0x000006c0


	//   ....[5]....
        /*0094*/ 	.word	0x00000750


	//   ....[6]....
        /*0098*/ 	.word	0x000010a0


	//----- nvinfo : EIATTR_CRS_STACK_SIZE
	.align		4
.L_272:
        /*009c*/ 	.byte	0x04, 0x1e
        /*009e*/ 	.short	(.L_274 - .L_273)
.L_273:
        /*00a0*/ 	.word	0x00000000


	//----- nvinfo : EIATTR_CBANK_PARAM_SIZE
	.align		4
.L_274:
        /*00a4*/ 	.byte	0x03, 0x19
        /*00a6*/ 	.short	0x0030


	//----- nvinfo : EIATTR_PARAM_CBANK
	.align		4
        /*00a8*/ 	.byte	0x04, 0x0a
        /*00aa*/ 	.short	(.L_276 - .L_275)
	.align		4
.L_275:
        /*00ac*/ 	.word	index@(.nv.constant0._ZN8nvinfer125sparse_fipnn_shared_multi20ComputeBatchBoundaryEPKiPvS2_S2_S2_S2_)
        /*00b0*/ 	.short	0x0380
        /*00b2*/ 	.short	0x0030


	//----- nvinfo : EIATTR_SW_WAR
	.align		4
.L_276:
        /*00b4*/ 	.byte	0x04, 0x36
        /*00b6*/ 	.short	(.L_278 - .L_277)
.L_277:
        /*00b8*/ 	.word	0x00000008
.L_278:


//--------------------- .nv.info._ZN3cub18CUB_300001_SM_10006detail11EmptyKernelIvEEvv --------------------------
	.section	.nv.info._ZN3cub18CUB_300001_SM_10006detail11EmptyKernelIvEEvv,"",@"SHT_CUDA_INFO"
	.sectionflags	@""
	.align	4


	//----- nvinfo : EIATTR_CUDA_API_VERSION
	.align		4
        /*0000*/ 	.byte	0x04, 0x37
        /*0002*/ 	.short	(.L_280 - .L_279)
.L_279:
        /*0004*/ 	.word	0x00000082


	//----- nvinfo : EIATTR_SPARSE_MMA_MASK
	.align		4
.L_280:
        /*0008*/ 	.byte	0x03, 0x50
        /*000a*/ 	.short	0x0000


	//----- nvinfo : EIATTR_MAXREG_COUNT
	.align		4
        /*000c*/ 	.byte	0x03, 0x1b
        /*000e*/ 	.short	0x00ff


	//----- nvinfo : EIATTR_MERCURY_ISA_VERSION
	.align		4
        /*0010*/ 	.byte	0x03, 0x5f
        /*0012*/ 	.short	0x0101


	//----- nvinfo : EIATTR_VRC_CTA_INIT_COUNT
	.align		4
        /*0014*/ 	.byte	0x02, 0x4a
	.zero		1
	.zero		1


	//----- nvinfo : EIATTR_EXIT_INSTR_OFFSETS
	.align		4
        /*0018*/ 	.byte	0x04, 0x1c
        /*001a*/ 	.short	(.L_282 - .L_281)


	//   ....[0]....
.L_281:
        /*001c*/ 	.word	0x00000010


	//----- nvinfo : EIATTR_SW_WAR
	.align		4
.L_282:
        /*0020*/ 	.byte	0x04, 0x36
        /*0022*/ 	.short	(.L_284 - .L_283)
.L_283:
        /*0024*/ 	.word	0x00000008
.L_284:


//--------------------- .nv.callgraph             --------------------------
	.section	.nv.callgraph,"",@"SHT_CUDA_CALLGRAPH"
	.align	4
	.sectionentsize	8
	.align		4
        /*0000*/ 	.word	0x00000000
	.align		4
        /*0004*/ 	.word	0xffffffff
	.align		4
        /*0008*/ 	.word	0x00000000
	.align		4
        /*000c*/ 	.word	0xfffffffe
	.align		4
        /*0010*/ 	.word	0x00000000
	.align		4
        /*0014*/ 	.word	0xfffffffd
	.align		4
        /*0018*/ 	.word	0x00000000
	.align		4
        /*001c*/ 	.word	0xfffffffc


//--------------------- .nv.constant4             --------------------------
	.section	.nv.constant4,"a",@progbits
	.align	8
	.align		8
.nv.constant4:
        /*0000*/ 	.dword	_ZN34_INTERNAL_f9c95890_4_k_cu_9232771a4cuda3std3__45__cpo5beginE
	.align		8
        /*0008*/ 	.dword	_ZN34_INTERNAL_f9c95890_4_k_cu_9232771a4cuda3std3__45__cpo3endE
	.align		8
        /*0010*/ 	.dword	_ZN34_INTERNAL_f9c95890_4_k_cu_9232771a4cuda3std3__45__cpo6cbeginE
	.align		8
        /*0018*/ 	.dword	_ZN34_INTERNAL_f9c95890_4_k_cu_9232771a4cuda3std3__45__cpo4cendE
	.align		8
        /*0020*/ 	.dword	_ZN34_INTERNAL_f9c95890_4_k_cu_9232771a4cuda3std3__45__cpo6rbeginE
	.align		8
        /*0028*/ 	.dword	_ZN34_INTERNAL_f9c95890_4_k_cu_9232771a4cuda3std3__45__cpo4rendE
	.align		8
        /*0030*/ 	.dword	_ZN34_INTERNAL_f9c95890_4_k_cu_9232771a4cuda3std3__45__cpo7crbeginE
	.align		8
        /*0038*/ 	.dword	_ZN34_INTERNAL_f9c95890_4_k_cu_9232771a4cuda3std3__45__cpo5crendE
	.align		8
        /*0040*/ 	.dword	_ZN34_INTERNAL_f9c95890_4_k_cu_9232771a4cuda3std3__436_GLOBAL__N__f9c95890_4_k_cu_9232771a6ignoreE
	.align		8
        /*0048*/ 	.dword	_ZN34_INTERNAL_f9c95890_4_k_cu_9232771a4cuda3std3__419piecewise_constructE
	.align		8
        /*0050*/ 	.dword	_ZN34_INTERNAL_f9c95890_4_k_cu_9232771a4cuda3std3__48in_placeE
	.align		8
        /*0058*/ 	.dword	_ZN34_INTERNAL_f9c95890_4_k_cu_9232771a4cuda3std3__420unreachable_sentinelE
	.align		8
        /*0060*/ 	.dword	_ZN34_INTERNAL_f9c95890_4_k_cu_9232771a4cuda3std3__47nulloptE
	.align		8
        /*0068*/ 	.dword	_ZN34_INTERNAL_f9c95890_4_k_cu_9232771a4cuda3std3__48unexpectE
	.align		8
        /*0070*/ 	.dword	_ZN34_INTERNAL_f9c95890_4_k_cu_9232771a4cuda3std6ranges3__45__cpo4swapE
	.align		8
        /*0078*/ 	.dword	_ZN34_INTERNAL_f9c95890_4_k_cu_9232771a4cuda3std6ranges3__45__cpo9iter_moveE
	.align		8
        /*0080*/ 	.dword	_ZN34_INTERNAL_f9c95890_4_k_cu_9232771a4cuda3std6ranges3__45__cpo5beginE
	.align		8
        /*0088*/ 	.dword	_ZN34_INTERNAL_f9c95890_4_k_cu_9232771a4cuda3std6ranges3__45__cpo3endE
	.align		8
        /*0090*/ 	.dword	_ZN34_INTERNAL_f9c95890_4_k_cu_9232771a4cuda3std6ranges3__45__cpo6cbeginE
	.align		8
        /*0098*/ 	.dword	_ZN34_INTERNAL_f9c95890_4_k_cu_9232771a4cuda3std6ranges3__45__cpo4cendE
	.align		8
        /*00a0*/ 	.dword	_ZN34_INTERNAL_f9c95890_4_k_cu_9232771a4cuda3std6ranges3__45__cpo7advanceE
	.align		8
        /*00a8*/ 	.dword	_ZN34_INTERNAL_f9c95890_4_k_cu_9232771a4cuda3std6ranges3__45__cpo9iter_swapE
	.align		8
        /*00b0*/ 	.dword	_ZN34_INTERNAL_f9c95890_4_k_cu_9232771a4cuda3std6ranges3__45__cpo4nextE
	.align		8
        /*00b8*/ 	.dword	_ZN34_INTERNAL_f9c95890_4_k_cu_9232771a4cuda3std6ranges3__45__cpo4prevE
	.align		8
        /*00c0*/ 	.dword	_ZN34_INTERNAL_f9c95890_4_k_cu_9232771a4cuda3std6ranges3__45__cpo4dataE
	.align		8
        /*00c8*/ 	.dword	_ZN34_INTERNAL_f9c95890_4_k_cu_9232771a4cuda3std6ranges3__45__cpo5cdataE
	.align		8
        /*00d0*/ 	.dword	_ZN34_INTERNAL_f9c95890_4_k_cu_9232771a4cuda3std6ranges3__45__cpo4sizeE
	.align		8
        /*00d8*/ 	.dword	_ZN34_INTERNAL_f9c95890_4_k_cu_9232771a4cuda3std6ranges3__45__cpo5ssizeE
	.align		8
        /*00e0*/ 	.dword	_ZN34_INTERNAL_f9c95890_4_k_cu_9232771a4cuda3std6ranges3__45__cpo8distanceE
	.align		8
        /*00e8*/ 	.dword	_ZN34_INTERNAL_f9c95890_4_k_cu_9232771a6thrust24THRUST_300001_SM_1000_NS8cuda_cub3parE
	.align		8
        /*00f0*/ 	.dword	_ZN34_INTERNAL_f9c95890_4_k_cu_9232771a6thrust24THRUST_300001_SM_1000_NS8cuda_cub10par_nosyncE
	.align		8
        /*00f8*/ 	.dword	_ZN34_INTERNAL_f9c95890_4_k_cu_9232771a6thrust24THRUST_300001_SM_1000_NS6system6detail10sequential3seqE
	.align		8
        /*0100*/ 	.dword	_ZN34_INTERNAL_f9c95890_4_k_cu_9232771a6thrust24THRUST_300001_SM_1000_NS6system3cpp3parE
	.align		8
        /*0108*/ 	.dword	_ZN34_INTERNAL_f9c95890_4_k_cu_9232771a6thrust24THRUST_300001_SM_1000_NS12placeholders2_1E
	.align		8
        /*0110*/ 	.dword	_ZN34_INTERNAL_f9c95890_4_k_cu_9232771a6thrust24THRUST_300001_SM_1000_NS12placeholders2_2E
	.align		8
        /*0118*/ 	.dword	_ZN34_INTERNAL_f9c95890_4_k_cu_9232771a6thrust24THRUST_300001_SM_1000_NS12placeholders2_3E
	.align		8
        /*0120*/ 	.dword	_ZN34_INTERNAL_f9c95890_4_k_cu_9232771a6thrust24THRUST_300001_SM_1000_NS12placeholders2_4E
	.align		8
        /*0128*/ 	.dword	_ZN34_INTERNAL_f9c95890_4_k_cu_9232771a6thrust24THRUST_300001_SM_1000_NS12placeholders2_5E
	.align		8
        /*0130*/ 	.dword	_ZN34_INTERNAL_f9c95890_4_k_cu_9232771a6thrust24THRUST_300001_SM_1000_NS12placeholders2_6E
	.align		8
        /*0138*/ 	.dword	_ZN34_INTERNAL_f9c95890_4_k_cu_9232771a6thrust24THRUST_300001_SM_1000_NS12placeholders2_7E
	.align		8
        /*0140*/ 	.dword	_ZN34_INTERNAL_f9c95890_4_k_cu_9232771a6thrust24THRUST_300001_SM_1000_NS12placeholders2_8E
	.align		8
        /*0148*/ 	.dword	_ZN34_INTERNAL_f9c95890_4_k_cu_9232771a6thrust24THRUST_300001_SM_1000_NS12placeholders2_9E
	.align		8
        /*0150*/ 	.dword	_ZN34_INTERNAL_f9c95890_4_k_cu_9232771a6thrust24THRUST_300001_SM_1000_NS12placeholders3_10E
	.align		8
        /*0158*/ 	.dword	_ZN34_INTERNAL_f9c95890_4_k_cu_9232771a6thrust24THRUST_300001_SM_1000_NS3seqE
	.align		8
        /*0160*/ 	.dword	_ZN34_INTERNAL_f9c95890_4_k_cu_9232771a6thrust24THRUST_300001_SM_1000_NS6deviceE


//--------------------- .text._ZN8nvinfer125sparse_fipnn_shared_multi21SparseFIPNNGpuShareV2I6__halfEEvPKT_PKiPvS7_S7_S7_jjjiiiiiPS3_ --------------------------
	.section	.text._ZN8nvinfer125sparse_fipnn_shared_multi21SparseFIPNNGpuShareV2I6__halfEEvPKT_PKiPvS7_S7_S7_jjjiiiiiPS3_,"ax",@progbits
	.align	128
        .global         _ZN8nvinfer125sparse_fipnn_shared_multi21SparseFIPNNGpuShareV2I6__halfEEvPKT_PKiPvS7_S7_S7_jjjiiiiiPS3_
        .type           _ZN8nvinfer125sparse_fipnn_shared_multi21SparseFIPNNGpuShareV2I6__halfEEvPKT_PKiPvS7_S7_S7_jjjiiiiiPS3_,@function
        .size           _ZN8nvinfer125sparse_fipnn_shared_multi21SparseFIPNNGpuShareV2I6__halfEEvPKT_PKiPvS7_S7_S7_jjjiiiiiPS3_,(.L_x_783 - _ZN8nvinfer125sparse_fipnn_shared_multi21SparseFIPNNGpuShareV2I6__halfEEvPKT_PKiPvS7_S7_S7_jjjiiiiiPS3_)
        .other          _ZN8nvinfer125sparse_fipnn_shared_multi21SparseFIPNNGpuShareV2I6__halfEEvPKT_PKiPvS7_S7_S7_jjjiiiiiPS3_,@"STO_CUDA_ENTRY STV_DEFAULT"
_ZN8nvinfer125sparse_fipnn_shared_multi21SparseFIPNNGpuShareV2I6__halfEEvPKT_PKiPvS7_S7_S7_jjjiiiiiPS3_:
.text._ZN8nvinfer125sparse_fipnn_shared_multi21SparseFIPNNGpuShareV2I6__halfEEvPKT_PKiPvS7_S7_S7_jjjiiiiiPS3_:
[----:B------:R-:W-:Y:S08]  /*0000*/  LDC R1, c[0x0][0x37c] ;  /* 0x0000df00ff017b82 */ /* 0x000ff00000000800 */
[----:B------:R-:W0:Y:S01]  /*0010*/  S2UR UR13, SR_CTAID.Z ;  /* 0x00000000000d79c3 */ /* 0x000e220000002700 */
[----:B------:R-:W0:Y:S01]  /*0020*/  LDCU.64 UR4, c[0x0][0x3a8] ;  /* 0x00007500ff0477ac */ /* 0x000e220008000a00 */
[----:B------:R-:W1:Y:S01]  /*0030*/  LDCU.64 UR14, c[0x0][0x358] ;  /* 0x00006b00ff0e77ac */ /* 0x000e620008000a00 */
[----:B0-----:R-:W-:-:S06]  /*0040*/  UIMAD.WIDE.U32 UR4, UR13, 0x4, UR4 ;  /* 0x000000040d0478a5 */ /* 0x001fcc000f8e0004 */
[----:B------:R-:W-:Y:S02]  /*0050*/  IMAD.U32 R2, RZ, RZ, UR4 ;  /* 0x00000004ff027e24 */ /* 0x000fe4000f8e00ff */
[----:B------:R-:W-:-:S05]  /*0060*/  IMAD.U32 R3, RZ, RZ, UR5 ;  /* 0x00000005ff037e24 */ /* 0x000fca000f8e00ff */
[----:B-1----:R-:W2:Y:S01]  /*0070*/  LDG.E R2, desc[UR14][R2.64] ;  /* 0x0000000e02027981 */ /* 0x002ea2000c1e1900 */
[----:B------:R-:W2:Y:S02]  /*0080*/  S2UR UR12, SR_CTAID.X ;  /* 0x00000000000c79c3 */ /* 0x000ea40000002500 */
[----:B--2---:R-:W-:-:S13]  /*0090*/  ISETP.LE.U32.AND P0, PT, R2, UR12, PT ;  /* 0x0000000c02007c0c */ /* 0x004fda000bf03070 */
[----:B------:R-:W-:Y:S05]  /*00a0*/  @P0 EXIT ;  /* 0x000000000000094d */ /* 0x000fea0003800000 */
[----:B------:R-:W0:Y:S01]  /*00b0*/  LDCU.64 UR4, c[0x0][0x3a0] ;  /* 0x00007400ff0477ac */ /* 0x000e220008000a00 */
[----:B------:R-:W1:Y:S01]  /*00c0*/  LDCU.64 UR8, c[0x0][0x390] ;  /* 0x00007200ff0877ac */ /* 0x000e620008000a00 */
[----:B------:R-:W2:Y:S01]  /*00d0*/  S2R R4, SR_TID.Y ;  /* 0x0000000000047919 */ /* 0x000ea20000002200 */
[----:B------:R-:W3:Y:S01]  /*00e0*/  LDCU.64 UR16, c[0x0][0x3c8] ;  /* 0x00007900ff1077ac */ /* 0x000ee20008000a00 */
[----:B------:R-:W2:Y:S01]  /*00f0*/  LDCU UR20, c[0x0][0x360] ;  /* 0x00006c00ff1477ac */ /* 0x000ea20008000800 */
[----:B------:R-:W4:Y:S01]  /*0100*/  LDCU.64 UR18, c[0x0][0x3d0] ;  /* 0x00007a00ff1277ac */ /* 0x000f220008000a00 */
[----:B0-----:R-:W-:-:S06]  /*0110*/  UIMAD.WIDE.U32 UR4, UR13, 0x4, UR4 ;  /* 0x000000040d0478a5 */ /* 0x001fcc000f8e0004 */
[----:B------:R-:W-:Y:S02]  /*0120*/  IMAD.U32 R2, RZ, RZ, UR4 ;  /* 0x00000004ff027e24 */ /* 0x000fe4000f8e00ff */
[----:B------:R-:W-:-:S03]  /*0130*/  IMAD.U32 R3, RZ, RZ, UR5 ;  /* 0x00000005ff037e24 */ /* 0x000fc6000f8e00ff */
[----:B------:R-:W0:Y:S02]  /*0140*/  LDCU.64 UR4, c[0x0][0x398] ;  /* 0x00007300ff0477ac */ /* 0x000e240008000a00 */
[----:B------:R-:W3:Y:S01]  /*0150*/  LDG.E R2, desc[UR14][R2.64] ;  /* 0x0000000e02027981 */ /* 0x000ee2000c1e1900 */
[----:B0-----:R-:W-:-:S06]  /*0160*/  UIMAD.WIDE.U32 UR4, UR13, 0x4, UR4 ;  /* 0x000000040d0478a5 */ /* 0x001fcc000f8e0004 */
[----:B------:R-:W-:Y:S02]  /*0170*/  IMAD.U32 R10, RZ, RZ, UR4 ;  /* 0x00000004ff0a7e24 */ /* 0x000fe4000f8e00ff */
[----:B------:R-:W-:-:S05]  /*0180*/  IMAD.U32 R11, RZ, RZ, UR5 ;  /* 0x00000005ff0b7e24 */ /* 0x000fca000f8e00ff */
[----:B------:R0:W5:Y:S01]  /*0190*/  LDG.E R0, desc[UR14][R10.64] ;  /* 0x0000000e0a007981 */ /* 0x000162000c1e1900 */
[----:B---3--:R-:W-:-:S13]  /*01a0*/  R2UR UR10, R2 ;  /* 0x00000000020a72ca */ /* 0x008fda00000e0000 */
[----:B------:R-:W-:-:S04]  /*01b0*/  ULEA UR6, UR13, UR10, 0x5 ;  /* 0x0000000a0d067291 */ /* 0x000fc8000f8e28ff */
[----:B------:R-:W-:-:S04]  /*01c0*/  UIADD3 UR6, UPT, UPT, UR6, 0x1f, URZ ;  /* 0x0000001f06067890 */ /* 0x000fc8000fffe0ff */
[----:B------:R-:W-:-:S04]  /*01d0*/  ULOP3.LUT UR6, UR6, 0xffffffe0, URZ, 0xc0, !UPT ;  /* 0xffffffe006067892 */ /* 0x000fc8000f8ec0ff */
[----:B------:R-:W-:-:S04]  /*01e0*/  UIADD3 UR6, UP0, UPT, UR6, UR12, URZ ;  /* 0x0000000c06067290 */ /* 0x000fc8000ff1e0ff */
[----:B------:R-:W-:Y:S02]  /*01f0*/  UIADD3.X UR7, UPT, UPT, URZ, URZ, URZ, UP0, !UPT ;  /* 0x000000ffff077290 */ /* 0x000fe400087fe4ff */
[----:B-1----:R-:W-:-:S04]  /*0200*/  ULEA UR8, UP0, UR6, UR8, 0x2 ;  /* 0x0000000806087291 */ /* 0x002fc8000f8010ff */
[----:B------:R-:W-:Y:S02]  /*0210*/  ULEA.HI.X UR7, UR6, UR9, UR7, 0x2, UP0 ;  /* 0x0000000906077291 */ /* 0x000fe400080f1407 */
[----:B------:R-:W-:-:S04]  /*0220*/  IMAD.U32 R8, RZ, RZ, UR8 ;  /* 0x00000008ff087e24 */ /* 0x000fc8000f8e00ff */
[----:B------:R-:W-:Y:S01]  /*0230*/  IMAD.U32 R9, RZ, RZ, UR7 ;  /* 0x00000007ff097e24 */ /* 0x000fe2000f8e00ff */
[----:B------:R-:W1:Y:S04]  /*0240*/  LDCU UR8, c[0x0][0x3c4] ;  /* 0x00007880ff0877ac */ /* 0x000e680008000800 */
[----:B------:R0:W5:Y:S01]  /*0250*/  LDG.E R7, desc[UR14][R8.64] ;  /* 0x0000000e08077981 */ /* 0x000162000c1e1900 */
[----:B------:R-:W-:Y:S01]  /*0260*/  UIADD3 UR11, UPT, UPT, UR16, 0x11, URZ ;  /* 0x00000011100b7890 */ /* 0x000fe2000fffe0ff */
[----:B------:R-:W3:Y:S02]  /*0270*/  LDCU.128 UR4, c[0x0][0x3b0] ;  /* 0x00007600ff0477ac */ /* 0x000ee40008000c00 */
[----:B------:R0:W5:Y:S01]  /*0280*/  LDG.E R2, desc[UR14][R8.64+0x4] ;  /* 0x0000040e08027981 */ /* 0x000162000c1e1900 */
[----:B------:R-:W2:Y:S01]  /*0290*/  S2R R3, SR_TID.X ;  /* 0x0000000000037919 */ /* 0x000ea20000002100 */
[----:B-1----:R-:W-:Y:S01]  /*02a0*/  UIMAD UR8, UR16, UR8, UR16 ;  /* 0x00000008100872a4 */ /* 0x002fe2000f8e0210 */
[----:B------:R-:W1:Y:S01]  /*02b0*/  S2UR UR16, SR_CTAID.Y ;  /* 0x00000000001079c3 */ /* 0x000e620000002600 */
[----:B------:R-:W0:Y:S01]  /*02c0*/  LDCU UR21, c[0x0][0x364] ;  /* 0x00006c80ff1577ac */ /* 0x000e220008000800 */
[----:B------:R-:W-:-:S02]  /*02d0*/  UIADD3 UR9, UPT, UPT, UR17, 0x40, URZ ;  /* 0x0000004011097890 */ /* 0x000fc4000fffe0ff */
[----:B------:R-:W-:Y:S02]  /*02e0*/  UIMAD UR12, UR12, UR17, URZ ;  /* 0x000000110c0c72a4 */ /* 0x000fe4000f8e02ff */
[----:B------:R-:W-:Y:S02]  /*02f0*/  UIMAD UR10, UR10, UR17, URZ ;  /* 0x000000110a0a72a4 */ /* 0x000fe4000f8e02ff */
[----:B---3--:R-:W-:Y:S02]  /*0300*/  UIMAD UR7, UR8, UR7, 0x40 ;  /* 0x00000040080774a4 */ /* 0x008fe4000f8e0207 */
[----:B------:R-:W-:Y:S02]  /*0310*/  UIMAD UR11, UR11, UR13, URZ ;  /* 0x0000000d0b0b72a4 */ /* 0x000fe4000f8e02ff */
[----:B------:R-:W-:Y:S01]  /*0320*/  UIMAD UR6, UR9, UR13, UR6 ;  /* 0x0000000d090672a4 */ /* 0x000fe2000f8e0206 */
[----:B--2---:R-:W-:-:S05]  /*0330*/  IMAD R19, R4, UR20, R3 ;  /* 0x0000001404137c24 */ /* 0x004fca000f8e0203 */
[----:B------:R-:W-:Y:S01]  /*0340*/  ISETP.GE.AND P0, PT, R19, UR17, PT ;  /* 0x0000001113007c0c */ /* 0x000fe2000bf06270 */
[----:B------:R-:W-:-:S03]  /*0350*/  USHF.R.S32.HI UR9, URZ, 0x1f, UR12 ;  /* 0x0000001fff097899 */ /* 0x000fc6000801140c */
[----:B-1----:R-:W-:Y:S01]  /*0360*/  ISETP.NE.OR P0, PT, RZ, UR16, P0 ;  /* 0x00000010ff007c0c */ /* 0x002fe20008705670 */
[----:B------:R-:W-:Y:S02]  /*0370*/  UIADD3 UR12, UP0, UPT, UR10, UR12, URZ ;  /* 0x0000000c0a0c7290 */ /* 0x000fe4000ff1e0ff */
[----:B------:R-:W-:Y:S02]  /*0380*/  UIMAD UR7, UR7, UR13, UR4 ;  /* 0x0000000d070772a4 */ /* 0x000fe4000f8e0204 */
[----:B------:R-:W-:Y:S02]  /*0390*/  ULEA UR11, UR11, UR5, 0x1 ;  /* 0x000000050b0b7291 */ /* 0x000fe4000f8e08ff */
[----:B------:R-:W-:Y:S02]  /*03a0*/  ULEA.HI.X.SX32 UR9, UR10, UR9, 0x1, UP0 ;  /* 0x000000090a097291 */ /* 0x000fe400080f0eff */
[----:B----4-:R-:W-:Y:S02]  /*03b0*/  ULEA UR4, UP0, UR12, UR18, 0x1 ;  /* 0x000000120c047291 */ /* 0x010fe4000f8008ff */
[----:B------:R-:W-:-:S02]  /*03c0*/  UIADD3 UR7, UPT, UPT, UR7, 0x3f, URZ ;  /* 0x0000003f07077890 */ /* 0x000fc4000fffe0ff */
[----:B------:R-:W-:Y:S01]  /*03d0*/  UIADD3 UR11, UPT, UPT, UR11, 0x1f, URZ ;  /* 0x0000001f0b0b7890 */ /* 0x000fe2000fffe0ff */
[----:B------:R-:W-:Y:S01]  /*03e0*/  BSSY.RECONVERGENT B0, `(.L_x_0) ;  /* 0x00000a2000007945 */ /* 0x000fe20003800200 */
[----:B------:R-:W-:Y:S02]  /*03f0*/  ULEA.HI.X UR5, UR12, UR19, UR9, 0x1, UP0 ;  /* 0x000000130c057291 */ /* 0x000fe400080f0c09 */
[----:B0-----:R-:W-:Y:S02]  /*0400*/  UIMAD UR13, UR20, UR21, URZ ;  /* 0x00000015140d72a4 */ /* 0x001fe4000f8e02ff */
[----:B------:R-:W-:Y:S02]  /*0410*/  ULOP3.LUT UR7, UR7, 0xffffffc0, URZ, 0xc0, !UPT ;  /* 0xffffffc007077892 */ /* 0x000fe4000f8ec0ff */
[----:B------:R-:W-:Y:S01]  /*0420*/  ULOP3.LUT UR11, UR11, 0xffffffe0, URZ, 0xc0, !UPT ;  /* 0xffffffe00b0b7892 */ /* 0x000fe2000f8ec0ff */
[----:B------:R-:W-:Y:S11]  /*0430*/  @P0 BRA `(.L_x_1) ;  /* 0x0000000800700947 */ /* 0x000ff60003800000 */
[----:B------:R-:W0:Y:S01]  /*0440*/  I2F.U32.RP R11, UR13 ;  /* 0x0000000d000b7d06 */ /* 0x000e220008209000 */
[----:B------:R-:W-:Y:S01]  /*0450*/  VIADD R5, R19, UR13 ;  /* 0x0000000d13057c36 */ /* 0x000fe20008000000 */
[----:B------:R-:W-:Y:S01]  /*0460*/  ISETP.NE.U32.AND P2, PT, RZ, UR13, PT ;  /* 0x0000000dff007c0c */ /* 0x000fe2000bf45070 */
[----:B------:R-:W-:Y:S01]  /*0470*/  IMAD R13, RZ, RZ, -UR13 ;  /* 0x8000000dff0d7e24 */ /* 0x000fe2000f8e02ff */
[----:B------:R-:W-:Y:S01]  /*0480*/  UIADD3 UR9, UPT, UPT, UR6, 0x3f, URZ ;  /* 0x0000003f06097890 */ /* 0x000fe2000fffe0ff */
[----:B------:R-:W-:Y:S01]  /*0490*/  BSSY.RECONVERGENT B1, `(.L_x_2) ;  /* 0x000003b000017945 */ /* 0x000fe20003800200 */
[C---:B------:R-:W-:Y:S01]  /*04a0*/  ISETP.GE.U32.AND P0, PT, R5.reuse, UR17, PT ;  /* 0x0000001105007c0c */ /* 0x040fe2000bf06070 */
[----:B------:R-:W-:Y:S01]  /*04b0*/  IMAD.MOV.U32 R16, RZ, RZ, R19 ;  /* 0x000000ffff107224 */ /* 0x000fe200078e0013 */
[----:B------:R-:W-:Y:S02]  /*04c0*/  VIMNMX.U32 R6, PT, PT, R5, UR17, !PT ;  /* 0x0000001105067c48 */ /* 0x000fe4000ffe0000 */
[----:B------:R-:W-:-:S04]  /*04d0*/  SEL R10, RZ, 0x1, P0 ;  /* 0x00000001ff0a7807 */ /* 0x000fc80000000000 */
[----:B------:R-:W-:Y:S01]  /*04e0*/  IADD3 R6, PT, PT, R6, -R5, -R10 ;  /* 0x8000000506067210 */ /* 0x000fe20007ffe80a */
[----:B0-----:R-:W0:Y:S02]  /*04f0*/  MUFU.RCP R11, R11 ;  /* 0x0000000b000b7308 */ /* 0x001e240000001000 */
[----:B0-----:R-:W-:-:S06]  /*0500*/  VIADD R8, R11, 0xffffffe ;  /* 0x0ffffffe0b087836 */ /* 0x001fcc0000000000 */
[----:B------:R0:W1:Y:S02]  /*0510*/  F2I.FTZ.U32.TRUNC.NTZ R9, R8 ;  /* 0x0000000800097305 */ /* 0x000064000021f000 */
[----:B0-----:R-:W-:Y:S02]  /*0520*/  IMAD.MOV.U32 R8, RZ, RZ, RZ ;  /* 0x000000ffff087224 */ /* 0x001fe400078e00ff */
[----:B-1----:R-:W-:-:S04]  /*0530*/  IMAD R13, R13, R9, RZ ;  /* 0x000000090d0d7224 */ /* 0x002fc800078e02ff */
[----:B------:R-:W-:-:S04]  /*0540*/  IMAD.HI.U32 R9, R9, R13, R8 ;  /* 0x0000000d09097227 */ /* 0x000fc800078e0008 */
[----:B------:R-:W-:Y:S02]  /*0550*/  IMAD.U32 R8, RZ, RZ, UR4 ;  /* 0x00000004ff087e24 */ /* 0x000fe4000f8e00ff */
[----:B------:R-:W-:-:S04]  /*0560*/  IMAD.HI.U32 R9, R9, R6, RZ ;  /* 0x0000000609097227 */ /* 0x000fc800078e00ff */
[----:B------:R-:W-:-:S04]  /*0570*/  IMAD.MOV R5, RZ, RZ, -R9 ;  /* 0x000000ffff057224 */ /* 0x000fc800078e0a09 */
[----:B------:R-:W-:-:S05]  /*0580*/  IMAD R6, R5, UR13, R6 ;  /* 0x0000000d05067c24 */ /* 0x000fca000f8e0206 */
[----:B------:R-:W-:-:S13]  /*0590*/  ISETP.GE.U32.AND P0, PT, R6, UR13, PT ;  /* 0x0000000d06007c0c */ /* 0x000fda000bf06070 */
[----:B------:R-:W-:Y:S02]  /*05a0*/  @P0 VIADD R6, R6, -UR13 ;  /* 0x8000000d06060c36 */ /* 0x000fe40008000000 */
[----:B------:R-:W-:-:S03]  /*05b0*/  @P0 VIADD R9, R9, 0x1 ;  /* 0x0000000109090836 */ /* 0x000fc60000000000 */
[----:B------:R-:W-:-:S13]  /*05c0*/  ISETP.GE.U32.AND P1, PT, R6, UR13, PT ;  /* 0x0000000d06007c0c */ /* 0x000fda000bf26070 */
[----:B------:R-:W-:Y:S01]  /*05d0*/  @P1 VIADD R9, R9, 0x1 ;  /* 0x0000000109091836 */ /* 0x000fe20000000000 */
[----:B------:R-:W-:-:S05]  /*05e0*/  @!P2 LOP3.LUT R9, RZ, UR13, RZ, 0x33, !PT ;  /* 0x0000000dff09ac12 */ /* 0x000fca000f8e33ff */
[----:B------:R-:W-:Y:S02]  /*05f0*/  IMAD.IADD R18, R10, 0x1, R9 ;  /* 0x000000010a127824 */ /* 0x000fe400078e0209 */
[----:B------:R-:W-:-:S03]  /*0600*/  IMAD.U32 R9, RZ, RZ, UR5 ;  /* 0x00000005ff097e24 */ /* 0x000fc6000f8e00ff */
[----:B------:R-:W-:-:S04]  /*0610*/  LOP3.LUT R5, R18, 0x3, RZ, 0xc0, !PT ;  /* 0x0000000312057812 */ /* 0x000fc800078ec0ff */
[----:B------:R-:W-:Y:S01]  /*0620*/  ISETP.NE.AND P0, PT, R5, 0x3, PT ;  /* 0x000000030500780c */ /* 0x000fe20003f05270 */
[----:B------:R-:W-:-:S05]  /*0630*/  IMAD.U32 R5, RZ, RZ, UR9 ;  /* 0x00000009ff057e24 */ /* 0x000fca000f8e00ff */
[----:B------:R-:W-:-:S07]  /*0640*/  LOP3.LUT R5, R5, 0xffffffc0, RZ, 0xc0, !PT ;  /* 0xffffffc005057812 */ /* 0x000fce00078ec0ff */
[----:B------:R-:W-:Y:S05]  /*0650*/  @!P0 BRA `(.L_x_3) ;  /* 0x0000000000788947 */ /* 0x000fea0003800000 */
[----:B------:R-:W-:Y:S01]  /*0660*/  VIADD R6, R18, 0x1 ;  /* 0x0000000112067836 */ /* 0x000fe20000000000 */
[----:B------:R-:W-:Y:S01]  /*0670*/  MOV R16, R19 ;  /* 0x0000001300107202 */ /* 0x000fe20000000f00 */
[----:B------:R-:W-:-:S03]  /*0680*/  IMAD.MOV.U32 R17, RZ, RZ, RZ ;  /* 0x000000ffff117224 */ /* 0x000fc600078e00ff */
[----:B------:R-:W-:-:S07]  /*0690*/  LOP3.LUT R20, R6, 0x3, RZ, 0xc0, !PT ;  /* 0x0000000306147812 */ /* 0x000fce00078ec0ff */
.L_x_6:
[----:B------:R-:W0:Y:S01]  /*06a0*/  LDCU.64 UR18, c[0x0][0x390] ;  /* 0x00007200ff1277ac */ /* 0x000e220008000a00 */
[----:B------:R-:W-:Y:S01]  /*06b0*/  IADD3 R6, P0, PT, R5, R16, RZ ;  /* 0x0000001005067210 */ /* 0x000fe20007f1e0ff */
[----:B------:R-:W-:-:S04]  /*06c0*/  IMAD.WIDE.U32 R12, R16, 0x2, R8 ;  /* 0x00000002100c7825 */ /* 0x000fc800078e0008 */
[----:B------:R-:W-:Y:S01]  /*06d0*/  IMAD.X R11, RZ, RZ, RZ, P0 ;  /* 0x000000ffff0b7224 */ /* 0x000fe200000e06ff */
[----:B------:R-:W-:Y:S02]  /*06e0*/  LOP3.LUT R10, R12, 0xfffffffd, RZ, 0xc0, !PT ;  /* 0xfffffffd0c0a7812 */ /* 0x000fe400078ec0ff */
[----:B0-----:R-:W-:-:S04]  /*06f0*/  LEA R14, P0, R6, UR18, 0x1 ;  /* 0x00000012060e7c11 */ /* 0x001fc8000f8008ff */
[----:B------:R-:W-:Y:S01]  /*0700*/  LEA.HI.X R15, R6, UR19, R11, 0x1, P0 ;  /* 0x00000013060f7c11 */ /* 0x000fe200080f0c0b */
[----:B------:R-:W-:-:S04]  /*0710*/  IMAD.MOV.U32 R11, RZ, RZ, R13 ;  /* 0x000000ffff0b7224 */ /* 0x000fc800078e000d */
[----:B-----5:R0:W5:Y:S01]  /*0720*/  LDG.E.U16 R14, desc[UR14][R14.64] ;  /* 0x0000000e0e0e7981 */ /* 0x020162000c1e1500 */
[----:B------:R-:W-:Y:S01]  /*0730*/  LOP3.LUT R6, R12, 0x2, RZ, 0xc0, !PT ;  /* 0x000000020c067812 */ /* 0x000fe200078ec0ff */
[----:B------:R-:W-:Y:S02]  /*0740*/  BSSY.RECONVERGENT B2, `(.L_x_4) ;  /* 0x000000b000027945 */ /* 0x000fe40003800200 */
[----:B------:R0:W5:Y:S01]  /*0750*/  LD.E R21, desc[UR14][R10.64] ;  /* 0x0000000e0a157980 */ /* 0x000162000c101900 */
[----:B------:R-:W-:Y:S01]  /*0760*/  ISETP.EQ.U32.AND P0, PT, R6, RZ, PT ;  /* 0x000000ff0600720c */ /* 0x000fe20003f02070 */
[----:B------:R-:W-:-:S05]  /*0770*/  IMAD.MOV.U32 R6, RZ, RZ, 0x3254 ;  /* 0x00003254ff067424 */ /* 0x000fca00078e00ff */
[----:B------:R-:W-:-:S07]  /*0780*/  SEL R22, R6, 0x7610, P0 ;  /* 0x0000761006167807 */ /* 0x000fce0000000000 */
.L_x_5:
[----:B-----5:R-:W-:-:S05]  /*0790*/  HADD2 R6, R21, R14.H0_H0 ;  /* 0x2000000e15067230 */ /* 0x020fca0000000000 */
[----:B0-----:R-:W-:-:S05]  /*07a0*/  PRMT R15, R21, R22, R6 ;  /* 0x00000016150f7216 */ /* 0x001fca0000000006 */
[----:B------:R-:W2:Y:S02]  /*07b0*/  ATOM.E.CAS.STRONG.GPU PT, R6, [R10], R21, R15 ;  /* 0x000000150a06738b */ /* 0x000ea400001ee10f */
[----:B--2---:R-:W-:Y:S01]  /*07c0*/  ISETP.NE.U32.AND P0, PT, R6, R21, PT ;  /* 0x000000150600720c */ /* 0x004fe20003f05070 */
[----:B------:R-:W-:-:S12]  /*07d0*/  IMAD.MOV.U32 R21, RZ, RZ, R6 ;  /* 0x000000ffff157224 */ /* 0x000fd800078e0006 */
[----:B------:R-:W-:Y:S05]  /*07e0*/  @P0 BRA `(.L_x_5) ;  /* 0xfffffffc00e80947 */ /* 0x000fea000383ffff */
[----:B------:R-:W-:Y:S05]  /*07f0*/  BSYNC.RECONVERGENT B2 ;  /* 0x0000000000027941 */ /* 0x000fea0003800200 */
.L_x_4:
[----:B------:R-:W-:Y:S02]  /*0800*/  VIADD R17, R17, 0x1 ;  /* 0x0000000111117836 */ /* 0x000fe40000000000 */
[----:B------:R-:W-:-:S03]  /*0810*/  VIADD R16, R16, UR13 ;  /* 0x0000000d10107c36 */ /* 0x000fc60008000000 */
[----:B------:R-:W-:-:S13]  /*0820*/  ISETP.NE.AND P0, PT, R17, R20, PT ;  /* 0x000000141100720c */ /* 0x000fda0003f05270 */
[----:B------:R-:W-:Y:S05]  /*0830*/  @P0 BRA `(.L_x_6) ;  /* 0xfffffffc00980947 */ /* 0x000fea000383ffff */
.L_x_3:
[----:B------:R-:W-:Y:S05]  /*0840*/  BSYNC.RECONVERGENT B1 ;  /* 0x0000000000017941 */ /* 0x000fea0003800200 */
.L_x_2:
[----:B------:R-:W-:-:S13]  /*0850*/  ISETP.GE.U32.AND P0, PT, R18, 0x3, PT ;  /* 0x000000031200780c */ /* 0x000fda0003f06070 */
[----:B------:R-:W-:Y:S05]  /*0860*/  @!P0 BRA `(.L_x_1) ;  /* 0x0000000400648947 */ /* 0x000fea0003800000 */
.L_x_15:
[----:B------:R-:W0:Y:S01]  /*0870*/  LDC.64 R10, c[0x0][0x390] ;  /* 0x0000e400ff0a7b82 */ /* 0x000e220000000a00 */
[----:B------:R-:W-:Y:S01]  /*0880*/  IADD3 R6, P0, PT, R5, R16, RZ ;  /* 0x0000001005067210 */ /* 0x000fe20007f1e0ff */
[----:B------:R-:W-:-:S04]  /*0890*/  IMAD.WIDE.U32 R12, R16, 0x2, R8 ;  /* 0x00000002100c7825 */ /* 0x000fc800078e0008 */
[----:B------:R-:W-:Y:S01]  /*08a0*/  IMAD.X R15, RZ, RZ, RZ, P0 ;  /* 0x000000ffff0f7224 */ /* 0x000fe200000e06ff */
[----:B------:R-:W-:Y:S02]  /*08b0*/  LOP3.LUT R14, R12, 0xfffffffd, RZ, 0xc0, !PT ;  /* 0xfffffffd0c0e7812 */ /* 0x000fe400078ec0ff */
[----:B0-----:R-:W-:-:S04]  /*08c0*/  LEA R20, P0, R6, R10, 0x1 ;  /* 0x0000000a06147211 */ /* 0x001fc800078008ff */
[----:B------:R-:W-:Y:S01]  /*08d0*/  LEA.HI.X R21, R6, R11, R15, 0x1, P0 ;  /* 0x0000000b06157211 */ /* 0x000fe200000f0c0f */
        /* <DEDUP_REMOVED lines=8> */
.L_x_8:
[----:B-----5:R-:W-:-:S05]  /*0960*/  HADD2 R18, R17, R20.H0_H0 ;  /* 0x2000001411127230 */ /* 0x020fca0000000000 */
[----:B0-----:R-:W-:-:S05]  /*0970*/  PRMT R21, R17, R22, R18 ;  /* 0x0000001611157216 */ /* 0x001fca0000000012 */
[----:B------:R-:W2:Y:S02]  /*0980*/  ATOM.E.CAS.STRONG.GPU PT, R18, [R14], R17, R21 ;  /* 0x000000110e12738b */ /* 0x000ea400001ee115 */
[----:B--2---:R-:W-:Y:S01]  /*0990*/  ISETP.NE.U32.AND P0, PT, R18, R17, PT ;  /* 0x000000111200720c */ /* 0x004fe20003f05070 */
[----:B------:R-:W-:-:S12]  /*09a0*/  IMAD.MOV.U32 R17, RZ, RZ, R18 ;  /* 0x000000ffff117224 */ /* 0x000fd800078e0012 */
[----:B------:R-:W-:Y:S05]  /*09b0*/  @P0 BRA `(.L_x_8) ;  /* 0xfffffffc00e80947 */ /* 0x000fea000383ffff */
[----:B------:R-:W-:Y:S05]  /*09c0*/  BSYNC.RECONVERGENT B1 ;  /* 0x0000000000017941 */ /* 0x000fea0003800200 */
.L_x_7:
[----:B------:R-:W-:-:S04]  /*09d0*/  VIADD R20, R16, UR13 ;  /* 0x0000000d10147c36 */ /* 0x000fc80008000000 */
[----:B------:R-:W-:Y:S01]  /*09e0*/  IMAD.WIDE.U32 R14, R20, 0x2, R8 ;  /* 0x00000002140e7825 */ /* 0x000fe200078e0008 */
[----:B------:R-:W-:Y:S02]  /*09f0*/  IADD3 R13, P0, PT, R5, R20, RZ ;  /* 0x00000014050d7210 */ /* 0x000fe40007f1e0ff */
[----:B------:R-:W-:-:S03]  /*0a00*/  LOP3.LUT R12, R14, 0xfffffffd, RZ, 0xc0, !PT ;  /* 0xfffffffd0e0c7812 */ /* 0x000fc600078ec0ff */
[----:B------:R-:W-:Y:S01]  /*0a10*/  IMAD.X R18, RZ, RZ, RZ, P0 ;  /* 0x000000ffff127224 */ /* 0x000fe200000e06ff */
[----:B------:R-:W-:-:S04]  /*0a20*/  LEA R16, P0, R13, R10, 0x1 ;  /* 0x0000000a0d107211 */ /* 0x000fc800078008ff */
[----:B------:R-:W-:Y:S01]  /*0a30*/  LEA.HI.X R17, R13, R11, R18, 0x1, P0 ;  /* 0x0000000b0d117211 */ /* 0x000fe200000f0c12 */
[----:B------:R-:W-:-:S04]  /*0a40*/  IMAD.MOV.U32 R13, RZ, RZ, R15 ;  /* 0x000000ffff0d7224 */ /* 0x000fc800078e000f */
[----:B------:R0:W5:Y:S01]  /*0a50*/  LDG.E.U16 R22, desc[UR14][R16.64] ;  /* 0x0000000e10167981 */ /* 0x000162000c1e1500 */
[----:B------:R-:W-:Y:S01]  /*0a60*/  LOP3.LUT R18, R14, 0x2, RZ, 0xc0, !PT ;  /* 0x000000020e127812 */ /* 0x000fe200078ec0ff */
[----:B------:R-:W-:Y:S02]  /*0a70*/  BSSY.RECONVERGENT B1, `(.L_x_9) ;  /* 0x000000a000017945 */ /* 0x000fe40003800200 */
[----:B------:R0:W5:Y:S01]  /*0a80*/  LD.E R21, desc[UR14][R12.64] ;  /* 0x0000000e0c157980 */ /* 0x000162000c101900 */
[----:B------:R-:W-:-:S04]  /*0a90*/  ISETP.EQ.U32.AND P0, PT, R18, RZ, PT ;  /* 0x000000ff1200720c */ /* 0x000fc80003f02070 */
[----:B------:R-:W-:-:S09]  /*0aa0*/  SEL R18, R6, 0x7610, P0 ;  /* 0x0000761006127807 */ /* 0x000fd20000000000 */
.L_x_10:
[----:B0----5:R-:W-:-:S05]  /*0ab0*/  HADD2 R16, R21, R22.H0_H0 ;  /* 0x2000001615107230 */ /* 0x021fca0000000000 */
[----:B------:R-:W-:-:S05]  /*0ac0*/  PRMT R17, R21, R18, R16 ;  /* 0x0000001215117216 */ /* 0x000fca0000000010 */
[----:B------:R-:W2:Y:S02]  /*0ad0*/  ATOM.E.CAS.STRONG.GPU PT, R16, [R12], R21, R17 ;  /* 0x000000150c10738b */ /* 0x000ea400001ee111 */
[----:B--2---:R-:W-:Y:S01]  /*0ae0*/  ISETP.NE.U32.AND P0, PT, R16, R21, PT ;  /* 0x000000151000720c */ /* 0x004fe20003f05070 */
[----:B------:R-:W-:-:S12]  /*0af0*/  IMAD.MOV.U32 R21, RZ, RZ, R16 ;  /* 0x000000ffff157224 */ /* 0x000fd800078e0010 */
[----:B------:R-:W-:Y:S05]  /*0b00*/  @P0 BRA `(.L_x_10) ;  /* 0xfffffffc00e80947 */ /* 0x000fea000383ffff */
[----:B------:R-:W-:Y:S05]  /*0b10*/  BSYNC.RECONVERGENT B1 ;  /* 0x0000000000017941 */ /* 0x000fea0003800200 */
.L_x_9:
        /* <DEDUP_REMOVED lines=14> */
.L_x_12:
[----:B0----5:R-:W-:-:S05]  /*0c00*/  HADD2 R16, R21, R22.H0_H0 ;  /* 0x2000001615107230 */ /* 0x021fca0000000000 */
[----:B------:R-:W-:-:S05]  /*0c10*/  PRMT R17, R21, R18, R16 ;  /* 0x0000001215117216 */ /* 0x000fca0000000010 */
[----:B------:R-:W2:Y:S02]  /*0c20*/  ATOM.E.CAS.STRONG.GPU PT, R16, [R12], R21, R17 ;  /* 0x000000150c10738b */ /* 0x000ea400001ee111 */
[----:B--2---:R-:W-:Y:S01]  /*0c30*/  ISETP.NE.U32.AND P0, PT, R16, R21, PT ;  /* 0x000000151000720c */ /* 0x004fe20003f05070 */
[----:B------:R-:W-:-:S12]  /*0c40*/  IMAD.MOV.U32 R21, RZ, RZ, R16 ;  /* 0x000000ffff157224 */ /* 0x000fd800078e0010 */
[----:B------:R-:W-:Y:S05]  /*0c50*/  @P0 BRA `(.L_x_12) ;  /* 0xfffffffc00e80947 */ /* 0x000fea000383ffff */
[----:B------:R-:W-:Y:S05]  /*0c60*/  BSYNC.RECONVERGENT B1 ;  /* 0x0000000000017941 */ /* 0x000fea0003800200 */
.L_x_11:
[----:B------:R-:W-:-:S04]  /*0c70*/  VIADD R20, R20, UR13 ;  /* 0x0000000d14147c36 */ /* 0x000fc80008000000 */
[----:B------:R-:W-:Y:S01]  /*0c80*/  IMAD.WIDE.U32 R12, R20, 0x2, R8 ;  /* 0x00000002140c7825 */ /* 0x000fe200078e0008 */
[----:B------:R-:W-:-:S04]  /*0c90*/  IADD3 R15, P0, PT, R5, R20, RZ ;  /* 0x00000014050f7210 */ /* 0x000fc80007f1e0ff */
[----:B------:R-:W-:Y:S01]  /*0ca0*/  LEA R14, P1, R15, R10, 0x1 ;  /* 0x0000000a0f0e7211 */ /* 0x000fe200078208ff */
[----:B------:R-:W-:Y:S01]  /*0cb0*/  IMAD.X R16, RZ, RZ, RZ, P0 ;  /* 0x000000ffff107224 */ /* 0x000fe200000e06ff */
[----:B------:R-:W-:-:S04]  /*0cc0*/  LOP3.LUT R10, R12, 0xfffffffd, RZ, 0xc0, !PT ;  /* 0xfffffffd0c0a7812 */ /* 0x000fc800078ec0ff */
        /* <DEDUP_REMOVED lines=8> */
.L_x_14:
[----:B-----5:R-:W-:-:S05]  /*0d50*/  HADD2 R6, R17, R14.H0_H0 ;  /* 0x2000000e11067230 */ /* 0x020fca0000000000 */
[----:B0-----:R-:W-:-:S05]  /*0d60*/  PRMT R15, R17, R16, R6 ;  /* 0x00000010110f7216 */ /* 0x001fca0000000006 */
[----:B------:R-:W2:Y:S02]  /*0d70*/  ATOM.E.CAS.STRONG.GPU PT, R6, [R10], R17, R15 ;  /* 0x000000110a06738b */ /* 0x000ea400001ee10f */
[----:B--2---:R-:W-:Y:S01]  /*0d80*/  ISETP.NE.U32.AND P0, PT, R6, R17, PT ;  /* 0x000000110600720c */ /* 0x004fe20003f05070 */
[----:B------:R-:W-:-:S12]  /*0d90*/  IMAD.MOV.U32 R17, RZ, RZ, R6 ;  /* 0x000000ffff117224 */ /* 0x000fd800078e0006 */
[----:B------:R-:W-:Y:S05]  /*0da0*/  @P0 BRA `(.L_x_14) ;  /* 0xfffffffc00e80947 */ /* 0x000fea000383ffff */
[----:B------:R-:W-:Y:S05]  /*0db0*/  BSYNC.RECONVERGENT B1 ;  /* 0x0000000000017941 */ /* 0x000fea0003800200 */
.L_x_13:
[----:B------:R-:W0:Y:S01]  /*0dc0*/  LDCU UR9, c[0x0][0x3cc] ;  /* 0x00007980ff0977ac */ /* 0x000e220008000800 */
[----:B------:R-:W-:-:S04]  /*0dd0*/  IADD3 R16, PT, PT, R20, UR13, RZ ;  /* 0x0000000d14107c10 */ /* 0x000fc8000fffe0ff */
[----:B0-----:R-:W-:-:S13]  /*0de0*/  ISETP.GE.AND P0, PT, R16, UR9, PT ;  /* 0x0000000910007c0c */ /* 0x001fda000bf06270 */
[----:B------:R-:W-:Y:S05]  /*0df0*/  @!P0 BRA `(.L_x_15) ;  /* 0xfffffff8009c8947 */ /* 0x000fea000383ffff */
.L_x_1:
[----:B------:R-:W-:Y:S05]  /*0e00*/  BSYNC.RECONVERGENT B0 ;  /* 0x0000000000007941 */ /* 0x000fea0003800200 */
.L_x_0:
[----:B------:R-:W0:Y:S01]  /*0e10*/  I2F.U32.RP R10, UR20 ;  /* 0x00000014000a7d06 */ /* 0x000e220008209000 */
[----:B------:R-:W1:Y:S01]  /*0e20*/  LDC R6, c[0x0][0x3c0] ;  /* 0x0000f000ff067b82 */ /* 0x000e620000000800 */
[----:B------:R-:W2:Y:S01]  /*0e30*/  LDCU UR10, c[0x0][0x3c8] ;  /* 0x00007900ff0a77ac */ /* 0x000ea20008000800 */
[----:B------:R-:W-:Y:S01]  /*0e40*/  ISETP.NE.U32.AND P2, PT, RZ, UR20, PT ;  /* 0x00000014ff007c0c */ /* 0x000fe2000bf45070 */
[----:B------:R-:W-:Y:S01]  /*0e50*/  BSSY.RECONVERGENT B0, `(.L_x_16) ;  /* 0x0000091000007945 */ /* 0x000fe20003800200 */
[----:B------:R-:W-:-:S04]  /*0e60*/  UMOV UR6, 0x400 ;  /* 0x0000040000067882 */ /* 0x000fc80000000000 */
[----:B------:R-:W3:Y:S01]  /*0e70*/  S2UR UR9, SR_CgaCtaId ;  /* 0x00000000000979c3 */ /* 0x000ee20000008800 */
[----:B0-----:R-:W0:Y:S02]  /*0e80*/  MUFU.RCP R10, R10 ;  /* 0x0000000a000a7308 */ /* 0x001e240000001000 */
[----:B0-----:R-:W-:Y:S01]  /*0e90*/  VIADD R8, R10, 0xffffffe ;  /* 0x0ffffffe0a087836 */ /* 0x001fe20000000000 */
[----:B---3--:R-:W-:-:S05]  /*0ea0*/  ULEA UR6, UR9, UR6, 0x18 ;  /* 0x0000000609067291 */ /* 0x008fca000f8ec0ff */
[----:B------:R0:W3:Y:S01]  /*0eb0*/  F2I.FTZ.U32.TRUNC.NTZ R9, R8 ;  /* 0x0000000800097305 */ /* 0x0000e2000021f000 */
[----:B--2---:R-:W-:-:S04]  /*0ec0*/  ULEA UR12, UR10, UR6, 0x3 ;  /* 0x000000060a0c7291 */ /* 0x004fc8000f8e18ff */
[----:B------:R-:W-:Y:S01]  /*0ed0*/  UIADD3 UR9, UPT, UPT, UR12, 0x8, URZ ;  /* 0x000000080c097890 */ /* 0x000fe2000fffe0ff */
[----:B0-----:R-:W-:Y:S02]  /*0ee0*/  IMAD.MOV.U32 R8, RZ, RZ, RZ ;  /* 0x000000ffff087224 */ /* 0x001fe400078e00ff */
[----:B---3--:R-:W-:-:S04]  /*0ef0*/  IMAD.MOV R5, RZ, RZ, -R9 ;  /* 0x000000ffff057224 */ /* 0x008fc800078e0a09 */
[----:B------:R-:W-:-:S04]  /*0f00*/  IMAD R5, R5, UR20, RZ ;  /* 0x0000001405057c24 */ /* 0x000fc8000f8e02ff */
[----:B------:R-:W-:-:S06]  /*0f10*/  IMAD.HI.U32 R5, R9, R5, R8 ;  /* 0x0000000509057227 */ /* 0x000fcc00078e0008 */
[----:B-1----:R-:W-:-:S04]  /*0f20*/  IMAD.HI.U32 R5, R5, R6, RZ ;  /* 0x0000000605057227 */ /* 0x002fc800078e00ff */
[----:B------:R-:W-:-:S04]  /*0f30*/  IMAD.MOV R9, RZ, RZ, -R5 ;  /* 0x000000ffff097224 */ /* 0x000fc800078e0a05 */
[----:B------:R-:W-:-:S05]  /*0f40*/  IMAD R9, R9, UR20, R6 ;  /* 0x0000001409097c24 */ /* 0x000fca000f8e0206 */
[----:B------:R-:W-:-:S13]  /*0f50*/  ISETP.GE.U32.AND P0, PT, R9, UR20, PT ;  /* 0x0000001409007c0c */ /* 0x000fda000bf06070 */
[----:B------:R-:W-:Y:S02]  /*0f60*/  @P0 VIADD R9, R9, -UR20 ;  /* 0x8000001409090c36 */ /* 0x000fe40008000000 */
[----:B------:R-:W-:Y:S01]  /*0f70*/  @P0 VIADD R5, R5, 0x1 ;  /* 0x0000000105050836 */ /* 0x000fe20000000000 */
[----:B------:R-:W-:Y:S02]  /*0f80*/  ISETP.GT.AND P0, PT, R19, UR10, PT ;  /* 0x0000000a13007c0c */ /* 0x000fe4000bf04270 */
[----:B------:R-:W-:-:S13]  /*0f90*/  ISETP.GE.U32.AND P1, PT, R9, UR20, PT ;  /* 0x0000001409007c0c */ /* 0x000fda000bf26070 */
[----:B------:R-:W-:Y:S01]  /*0fa0*/  @P1 VIADD R5, R5, 0x1 ;  /* 0x0000000105051836 */ /* 0x000fe20000000000 */
[----:B------:R-:W-:Y:S01]  /*0fb0*/  @!P2 LOP3.LUT R5, RZ, UR20, RZ, 0x33, !PT ;  /* 0x00000014ff05ac12 */ /* 0x000fe2000f8e33ff */
[----:B------:R-:W-:Y:S06]  /*0fc0*/  @P0 BRA `(.L_x_17) ;  /* 0x0000000400e40947 */ /* 0x000fec0003800000 */
[----:B------:R-:W0:Y:S01]  /*0fd0*/  I2F.U32.RP R12, UR13 ;  /* 0x0000000d000c7d06 */ /* 0x000e220008209000 */
[----:B------:R-:W-:Y:S01]  /*0fe0*/  VIADD R11, R19, UR13 ;  /* 0x0000000d130b7c36 */ /* 0x000fe20008000000 */
[----:B------:R-:W-:Y:S01]  /*0ff0*/  ISETP.NE.U32.AND P3, PT, RZ, UR13, PT ;  /* 0x0000000dff007c0c */ /* 0x000fe2000bf65070 */
[----:B------:R-:W-:Y:S01]  /*1000*/  IMAD.U32 R8, RZ, RZ, UR10 ;  /* 0x0000000aff087e24 */ /* 0x000fe2000f8e00ff */
[----:B------:R-:W-:Y:S01]  /*1010*/  BSSY.RECONVERGENT B1, `(.L_x_18) ;  /* 0x0000033000017945 */ /* 0x000fe20003800200 */
[----:B------:R-:W-:-:S03]  /*1020*/  IMAD R13, RZ, RZ, -UR13 ;  /* 0x8000000dff0d7e24 */ /* 0x000fc6000f8e02ff */
[----:B------:R-:W-:-:S05]  /*1030*/  VIADDMNMX.U32 R8, R11, 0xffffffff, R8, !PT ;  /* 0xffffffff0b087846 */ /* 0x000fca0007800008 */
[----:B------:R-:W-:Y:S01]  /*1040*/  IMAD.IADD R11, R8, 0x1, -R11 ;  /* 0x00000001080b7824 */ /* 0x000fe200078e0a0b */
[----:B0-----:R-:W0:Y:S01]  /*1050*/  MUFU.RCP R12, R12 ;  /* 0x0000000c000c7308 */ /* 0x001e220000001000 */
[----:B------:R-:W-:Y:S02]  /*1060*/  IMAD.MOV.U32 R8, RZ, RZ, RZ ;  /* 0x000000ffff087224 */ /* 0x000fe400078e00ff */
[----:B------:R-:W-:-:S05]  /*1070*/  VIADD R10, R11, 0x1 ;  /* 0x000000010b0a7836 */ /* 0x000fca0000000000 */
[----:B------:R-:W-:Y:S01]  /*1080*/  ISETP.NE.AND P0, PT, R10, RZ, PT ;  /* 0x000000ff0a00720c */ /* 0x000fe20003f05270 */
[----:B0-----:R-:W-:-:S12]  /*1090*/  VIADD R9, R12, 0xffffffe ;  /* 0x0ffffffe0c097836 */ /* 0x001fd80000000000 */
[----:B------:R-:W-:Y:S01]  /*10a0*/  @!P0 IMAD.MOV R11, RZ, RZ, R10 ;  /* 0x000000ffff0b8224 */ /* 0x000fe200078e020a */
[----:B------:R-:W-:Y:S01]  /*10b0*/  SEL R10, RZ, 0x1, !P0 ;  /* 0x00000001ff0a7807 */ /* 0x000fe20004000000 */
[----:B------:R-:W0:Y:S02]  /*10c0*/  F2I.FTZ.U32.TRUNC.NTZ R9, R9 ;  /* 0x0000000900097305 */ /* 0x000e24000021f000 */
[----:B0-----:R-:W-:-:S04]  /*10d0*/  IMAD R13, R13, R9, RZ ;  /* 0x000000090d0d7224 */ /* 0x001fc800078e02ff */
[----:B------:R-:W-:-:S06]  /*10e0*/  IMAD.HI.U32 R8, R9, R13, R8 ;  /* 0x0000000d09087227 */ /* 0x000fcc00078e0008 */
[----:B------:R-:W-:-:S04]  /*10f0*/  IMAD.HI.U32 R13, R8, R11, RZ ;  /* 0x0000000b080d7227 */ /* 0x000fc800078e00ff */
[----:B------:R-:W-:-:S04]  /*1100*/  IMAD.MOV R8, RZ, RZ, -R13 ;  /* 0x000000ffff087224 */ /* 0x000fc800078e0a0d */
[----:B------:R-:W-:Y:S02]  /*1110*/  IMAD R11, R8, UR13, R11 ;  /* 0x0000000d080b7c24 */ /* 0x000fe4000f8e020b */
[----:B------:R-:W0:Y:S03]  /*1120*/  LDC.64 R8, c[0x0][0x390] ;  /* 0x0000e400ff087b82 */ /* 0x000e260000000a00 */
[----:B------:R-:W-:-:S13]  /*1130*/  ISETP.GE.U32.AND P1, PT, R11, UR13, PT ;  /* 0x0000000d0b007c0c */ /* 0x000fda000bf26070 */
[----:B------:R-:W-:Y:S02]  /*1140*/  @P1 VIADD R11, R11, -UR13 ;  /* 0x8000000d0b0b1c36 */ /* 0x000fe40008000000 */
[----:B------:R-:W-:-:S03]  /*1150*/  @P1 VIADD R13, R13, 0x1 ;  /* 0x000000010d0d1836 */ /* 0x000fc60000000000 */
[----:B------:R-:W-:-:S13]  /*1160*/  ISETP.GE.U32.AND P2, PT, R11, UR13, PT ;  /* 0x0000000d0b007c0c */ /* 0x000fda000bf46070 */
[----:B------:R-:W-:Y:S01]  /*1170*/  @P2 VIADD R13, R13, 0x1 ;  /* 0x000000010d0d2836 */ /* 0x000fe20000000000 */
[----:B------:R-:W-:-:S05]  /*1180*/  @!P3 LOP3.LUT R13, RZ, UR13, RZ, 0x33, !PT ;  /* 0x0000000dff0dbc12 */ /* 0x000fca000f8e33ff */
[----:B------:R-:W-:-:S05]  /*1190*/  IMAD.IADD R10, R10, 0x1, R13 ;  /* 0x000000010a0a7824 */ /* 0x000fca00078e020d */
[C---:B------:R-:W-:Y:S02]  /*11a0*/  LOP3.LUT R11, R10.reuse, 0x3, RZ, 0xc0, !PT ;  /* 0x000000030a0b7812 */ /* 0x040fe400078ec0ff */
[----:B------:R-:W-:Y:S02]  /*11b0*/  ISETP.GE.U32.AND P1, PT, R10, 0x3, PT ;  /* 0x000000030a00780c */ /* 0x000fe40003f26070 */
[----:B------:R-:W-:Y:S01]  /*11c0*/  ISETP.NE.AND P0, PT, R11, 0x3, PT ;  /* 0x000000030b00780c */ /* 0x000fe20003f05270 */
[----:B------:R-:W-:-:S04]  /*11d0*/  IMAD.U32 R11, RZ, RZ, UR11 ;  /* 0x0000000bff0b7e24 */ /* 0x000fc8000f8e00ff */
[----:B0-----:R-:W-:-:S08]  /*11e0*/  IMAD.WIDE.U32 R8, R11, 0x4, R8 ;  /* 0x000000040b087825 */ /* 0x001fd000078e0008 */
[----:B------:R-:W-:Y:S05]  /*11f0*/  @!P0 BRA `(.L_x_19) ;  /* 0x0000000000508947 */ /* 0x000fea0003800000 */
[----:B------:R-:W-:Y:S02]  /*1200*/  VIADD R10, R10, 0x1 ;  /* 0x000000010a0a7836 */ /* 0x000fe40000000000 */
[----:B------:R-:W-:-:S03]  /*1210*/  HFMA2 R14, -RZ, RZ, 0, 0 ;  /* 0x00000000ff0e7431 */ /* 0x000fc600000001ff */
[----:B------:R-:W-:-:S07]  /*1220*/  LOP3.LUT R23, R10, 0x3, RZ, 0xc0, !PT ;  /* 0x000000030a177812 */ /* 0x000fce00078ec0ff */
.L_x_20:
[----:B0-----:R-:W-:-:S04]  /*1230*/  IMAD.WIDE.U32 R10, R19, 0x4, R8 ;  /* 0x00000004130a7825 */ /* 0x001fc800078e0008 */
[----:B------:R-:W-:-:S04]  /*1240*/  IMAD.U32 R17, RZ, RZ, UR10 ;  /* 0x0000000aff117e24 */ /* 0x000fc8000f8e00ff */
[----:B------:R-:W-:Y:S02]  /*1250*/  IMAD.WIDE R12, R17, 0x4, R10 ;  /* 0x00000004110c7825 */ /* 0x000fe400078e020a */
[----:B------:R-:W2:Y:S04]  /*1260*/  LDG.E R10, desc[UR14][R10.64] ;  /* 0x0000000e0a0a7981 */ /* 0x000ea8000c1e1900 */
[----:B------:R-:W3:Y:S01]  /*1270*/  LDG.E R12, desc[UR14][R12.64+0x4] ;  /* 0x0000040e0c0c7981 */ /* 0x000ee2000c1e1900 */
[C---:B------:R-:W-:Y:S01]  /*1280*/  LEA R15, R19.reuse, UR6, 0x2 ;  /* 0x00000006130f7c11 */ /* 0x040fe2000f8e10ff */
[----:B------:R-:W-:Y:S02]  /*1290*/  VIADD R16, R19, UR10 ;  /* 0x0000000a13107c36 */ /* 0x000fe40008000000 */
[----:B------:R-:W-:-:S02]  /*12a0*/  IMAD.MOV.U32 R18, RZ, RZ, -0x1 ;  /* 0xffffffffff127424 */ /* 0x000fc400078e00ff */
[----:B------:R-:W-:Y:S01]  /*12b0*/  IMAD R17, R17, 0x4, R15 ;  /* 0x0000000411117824 */ /* 0x000fe200078e020f */
[----:B------:R-:W-:Y:S01]  /*12c0*/  LEA R21, R16, UR12, 0x2 ;  /* 0x0000000c10157c11 */ /* 0x000fe2000f8e10ff */
[----:B------:R-:W-:Y:S01]  /*12d0*/  VIADD R14, R14, 0x1 ;  /* 0x000000010e0e7836 */ /* 0x000fe20000000000 */
[----:B------:R0:W-:Y:S01]  /*12e0*/  STS [R15], R18 ;  /* 0x000000120f007388 */ /* 0x0001e20000000800 */
[----:B------:R-:W-:-:S03]  /*12f0*/  VIADD R19, R19, UR13 ;  /* 0x0000000d13137c36 */ /* 0x000fc60008000000 */
[----:B------:R-:W-:Y:S01]  /*1300*/  ISETP.NE.AND P0, PT, R14, R23, PT ;  /* 0x000000170e00720c */ /* 0x000fe20003f05270 */
[----:B--2---:R0:W-:Y:S04]  /*1310*/  STS [R17+0x4], R10 ;  /* 0x0000040a11007388 */ /* 0x0041e80000000800 */
[----:B---3--:R0:W-:Y:S08]  /*1320*/  STS [R21+0xc], R12 ;  /* 0x00000c0c15007388 */ /* 0x0081f00000000800 */
[----:B------:R-:W-:Y:S05]  /*1330*/  @P0 BRA `(.L_x_20) ;  /* 0xfffffffc00bc0947 */ /* 0x000fea000383ffff */
.L_x_19:
[----:B------:R-:W-:Y:S05]  /*1340*/  BSYNC.RECONVERGENT B1 ;  /* 0x0000000000017941 */ /* 0x000fea0003800200 */
.L_x_18:
[----:B------:R-:W-:Y:S05]  /*1350*/  @!P1 BRA `(.L_x_17) ;  /* 0x0000000400009947 */ /* 0x000fea0003800000 */
[----:B------:R-:W-:-:S05]  /*1360*/  IMAD.U32 R24, RZ, RZ, UR10 ;  /* 0x0000000aff187e24 */ /* 0x000fca000f8e00ff */
[----:B0-----:R-:W-:-:S07]  /*1370*/  SHF.R.S32.HI R18, RZ, 0x1f, R24 ;  /* 0x0000001fff127819 */ /* 0x001fce0000011418 */
.L_x_21:
[C---:B------:R-:W-:Y:S01]  /*1380*/  VIADD R25, R19.reuse, UR13 ;  /* 0x0000000d13197c36 */ /* 0x040fe20008000000 */
[C---:B--2---:R-:W-:Y:S01]  /*1390*/  IADD3 R11, P0, PT, R19.reuse, UR10, RZ ;  /* 0x0000000a130b7c10 */ /* 0x044fe2000ff1e0ff */
[----:B------:R-:W-:-:S03]  /*13a0*/  IMAD.WIDE.U32 R16, R19, 0x4, R8 ;  /* 0x0000000413107825 */ /* 0x000fc600078e0008 */
[----:B------:R-:W-:Y:S01]  /*13b0*/  LEA.HI.X.SX32 R10, R19, R18, 0x1, P0 ;  /* 0x00000012130a7211 */ /* 0x000fe200000f0eff */
[C---:B------:R-:W-:Y:S01]  /*13c0*/  VIADD R21, R25.reuse, UR13 ;  /* 0x0000000d19157c36 */ /* 0x040fe20008000000 */
[C---:B------:R-:W-:Y:S01]  /*13d0*/  IADD3 R13, P1, PT, R25.reuse, UR10, RZ ;  /* 0x0000000a190d7c10 */ /* 0x040fe2000ff3e0ff */
[----:B------:R-:W-:Y:S01]  /*13e0*/  IMAD.WIDE.U32 R14, R25, 0x4, R8 ;  /* 0x00000004190e7825 */ /* 0x000fe200078e0008 */
[----:B------:R-:W-:Y:S01]  /*13f0*/  LEA R22, P0, R11, R8, 0x2 ;  /* 0x000000080b167211 */ /* 0x000fe200078010ff */
[----:B------:R0:W2:Y:S01]  /*1400*/  LDG.E R27, desc[UR14][R16.64] ;  /* 0x0000000e101b7981 */ /* 0x0000a2000c1e1900 */
[----:B------:R-:W-:Y:S01]  /*1410*/  LEA.HI.X.SX32 R28, R25, R18, 0x1, P1 ;  /* 0x00000012191c7211 */ /* 0x000fe200008f0eff */
[----:B------:R-:W-:Y:S01]  /*1420*/  VIADD R25, R21, UR13 ;  /* 0x0000000d15197c36 */ /* 0x000fe20008000000 */
[----:B------:R-:W-:Y:S01]  /*1430*/  LEA.HI.X R23, R11, R9, R10, 0x2, P0 ;  /* 0x000000090b177211 */ /* 0x000fe200000f140a */
[----:B------:R1:W3:Y:S01]  /*1440*/  LDG.E R26, desc[UR14][R14.64] ;  /* 0x0000000e0e1a7981 */ /* 0x0002e2000c1e1900 */
[----:B------:R-:W-:-:S02]  /*1450*/  IADD3 R11, P1, PT, R21, UR10, RZ ;  /* 0x0000000a150b7c10 */ /* 0x000fc4000ff3e0ff */
[----:B------:R-:W-:Y:S01]  /*1460*/  LEA R12, P0, R13, R8, 0x2 ;  /* 0x000000080d0c7211 */ /* 0x000fe200078010ff */
[----:B------:R4:W3:Y:S01]  /*1470*/  LDG.E R22, desc[UR14][R22.64+0x4] ;  /* 0x0000040e16167981 */ /* 0x0008e2000c1e1900 */
[----:B------:R-:W-:Y:S02]  /*1480*/  LEA.HI.X.SX32 R20, R21, R18, 0x1, P1 ;  /* 0x0000001215147211 */ /* 0x000fe400008f0eff */
[----:B0-----:R-:W-:Y:S02]  /*1490*/  IADD3 R17, P2, PT, R25, UR10, RZ ;  /* 0x0000000a19117c10 */ /* 0x001fe4000ff5e0ff */
[----:B------:R-:W-:Y:S01]  /*14a0*/  LEA R10, P1, R11, R8, 0x2 ;  /* 0x000000080b0a7211 */ /* 0x000fe200078210ff */
[----:B-1----:R-:W-:Y:S01]  /*14b0*/  IMAD.WIDE.U32 R14, R21, 0x4, R8 ;  /* 0x00000004150e7825 */ /* 0x002fe200078e0008 */
[----:B------:R-:W-:Y:S02]  /*14c0*/  LEA.HI.X R13, R13, R9, R28, 0x2, P0 ;  /* 0x000000090d0d7211 */ /* 0x000fe400000f141c */
[----:B------:R-:W-:-:S02]  /*14d0*/  LEA.HI.X.SX32 R28, R25, R18, 0x1, P2 ;  /* 0x00000012191c7211 */ /* 0x000fc400010f0eff */
[----:B------:R-:W-:Y:S01]  /*14e0*/  LEA R16, P0, R17, R8, 0x2 ;  /* 0x0000000811107211 */ /* 0x000fe200078010ff */
[----:B------:R-:W3:Y:S01]  /*14f0*/  LDG.E R12, desc[UR14][R12.64+0x4] ;  /* 0x0000040e0c0c7981 */ /* 0x000ee2000c1e1900 */
[-C--:B------:R-:W-:Y:S01]  /*1500*/  LEA.HI.X R11, R11, R9.reuse, R20, 0x2, P1 ;  /* 0x000000090b0b7211 */ /* 0x080fe200008f1414 */
[----:B------:R-:W-:Y:S01]  /*1510*/  IMAD.WIDE.U32 R20, R25, 0x4, R8 ;  /* 0x0000000419147825 */ /* 0x000fe200078e0008 */
[----:B------:R-:W-:Y:S01]  /*1520*/  LEA.HI.X R17, R17, R9, R28, 0x2, P0 ;  /* 0x0000000911117211 */ /* 0x000fe200000f141c */
[----:B------:R-:W3:Y:S04]  /*1530*/  LDG.E R14, desc[UR14][R14.64] ;  /* 0x0000000e0e0e7981 */ /* 0x000ee8000c1e1900 */
[----:B------:R0:W3:Y:S04]  /*1540*/  LDG.E R10, desc[UR14][R10.64+0x4] ;  /* 0x0000040e0a0a7981 */ /* 0x0000e8000c1e1900 */
[----:B------:R-:W3:Y:S04]  /*1550*/  LDG.E R20, desc[UR14][R20.64] ;  /* 0x0000000e14147981 */ /* 0x000ee8000c1e1900 */
[----:B------:R1:W3:Y:S01]  /*1560*/  LDG.E R16, desc[UR14][R16.64+0x4] ;  /* 0x0000040e10107981 */ /* 0x0002e2000c1e1900 */
[C---:B----4-:R-:W-:Y:S01]  /*1570*/  LEA R23, R19.reuse, UR6, 0x2 ;  /* 0x0000000613177c11 */ /* 0x050fe2000f8e10ff */
[----:B------:R-:W-:-:S02]  /*1580*/  VIADD R19, R19, UR10 ;  /* 0x0000000a13137c36 */ /* 0x000fc40008000000 */
[----:B------:R-:W-:-:S03]  /*1590*/  IMAD.U32 R32, RZ, RZ, UR13 ;  /* 0x0000000dff207e24 */ /* 0x000fc6000f8e00ff */
[C---:B0-----:R-:W-:Y:S01]  /*15a0*/  LEA R11, R19.reuse, UR9, 0x2 ;  /* 0x00000009130b7c11 */ /* 0x041fe2000f8e10ff */
[--C-:B------:R-:W-:Y:S02]  /*15b0*/  IMAD R13, R32, 0x4, R23.reuse ;  /* 0x00000004200d7824 */ /* 0x100fe400078e0217 */
[----:B------:R-:W-:Y:S01]  /*15c0*/  IMAD.MOV.U32 R28, RZ, RZ, -0x1 ;  /* 0xffffffffff1c7424 */ /* 0x000fe200078e00ff */
[----:B------:R-:W-:Y:S01]  /*15d0*/  LEA R31, R19, UR12, 0x2 ;  /* 0x0000000c131f7c11 */ /* 0x000fe2000f8e10ff */
[----:B------:R-:W-:Y:S02]  /*15e0*/  IMAD R30, R24, 0x4, R23 ;  /* 0x00000004181e7824 */ /* 0x000fe400078e0217 */
[C---:B-1----:R-:W-:Y:S02]  /*15f0*/  IMAD R17, R32.reuse, 0x4, R13 ;  /* 0x0000000420117824 */ /* 0x042fe400078e020d */
[----:B------:R-:W-:Y:S01]  /*1600*/  IMAD R11, R32, 0x4, R11 ;  /* 0x00000004200b7824 */ /* 0x000fe200078e020b */
[----:B------:R0:W-:Y:S01]  /*1610*/  STS [R23], R28 ;  /* 0x0000001c17007388 */ /* 0x0001e20000000800 */
[----:B------:R-:W-:-:S02]  /*1620*/  IMAD R15, R24, 0x4, R13 ;  /* 0x00000004180f7824 */ /* 0x000fc400078e020d */
[--C-:B------:R-:W-:Y:S02]  /*1630*/  IMAD R29, R32, 0x4, R17.reuse ;  /* 0x00000004201d7824 */ /* 0x100fe400078e0211 */
[----:B------:R-:W-:Y:S02]  /*1640*/  IMAD R21, R24, 0x4, R17 ;  /* 0x0000000418157824 */ /* 0x000fe400078e0211 */
[----:B0-----:R-:W-:Y:S02]  /*1650*/  IMAD R23, R32, 0x4, R11 ;  /* 0x0000000420177824 */ /* 0x001fe400078e020b */
[----:B------:R-:W-:-:S05]  /*1660*/  VIADD R19, R25, UR13 ;  /* 0x0000000d19137c36 */ /* 0x000fca0008000000 */
[----:B------:R-:W-:Y:S01]  /*1670*/  ISETP.GT.AND P0, PT, R19, UR10, PT ;  /* 0x0000000a13007c0c */ /* 0x000fe2000bf04270 */
[----:B--2---:R0:W-:Y:S04]  /*1680*/  STS [R30+0x4], R27 ;  /* 0x0000041b1e007388 */ /* 0x0041e80000000800 */
[----:B---3--:R1:W-:Y:S01]  /*1690*/  STS [R31+0xc], R22 ;  /* 0x00000c161f007388 */ /* 0x0083e20000000800 */
[----:B0-----:R-:W-:-:S03]  /*16a0*/  IMAD R27, R24, 0x4, R29 ;  /* 0x00000004181b7824 */ /* 0x001fc600078e021d */
[----:B------:R2:W-:Y:S04]  /*16b0*/  STS [R13], R28 ;  /* 0x0000001c0d007388 */ /* 0x0005e80000000800 */
[----:B------:R2:W-:Y:S01]  /*16c0*/  STS [R15+0x4], R26 ;  /* 0x0000041a0f007388 */ /* 0x0005e20000000800 */
[----:B-1----:R-:W-:-:S03]  /*16d0*/  LEA R31, R32, R23, 0x2 ;  /* 0x00000017201f7211 */ /* 0x002fc600078e10ff */
[----:B------:R2:W-:Y:S04]  /*16e0*/  STS [R11+0x4], R12 ;  /* 0x0000040c0b007388 */ /* 0x0005e80000000800 */
[----:B------:R2:W-:Y:S04]  /*16f0*/  STS [R17], R28 ;  /* 0x0000001c11007388 */ /* 0x0005e80000000800 */
[----:B------:R2:W-:Y:S04]  /*1700*/  STS [R21+0x4], R14 ;  /* 0x0000040e15007388 */ /* 0x0005e80000000800 */
[----:B------:R2:W-:Y:S04]  /*1710*/  STS [R23+0x4], R10 ;  /* 0x0000040a17007388 */ /* 0x0005e80000000800 */
[----:B------:R2:W-:Y:S04]  /*1720*/  STS [R29], R28 ;  /* 0x0000001c1d007388 */ /* 0x0005e80000000800 */
[----:B------:R2:W-:Y:S04]  /*1730*/  STS [R27+0x4], R20 ;  /* 0x000004141b007388 */ /* 0x0005e80000000800 */
[----:B------:R2:W-:Y:S01]  /*1740*/  STS [R31+0x4], R16 ;  /* 0x000004101f007388 */ /* 0x0005e20000000800 */
[----:B------:R-:W-:Y:S05]  /*1750*/  @!P0 BRA `(.L_x_21) ;  /* 0xfffffffc00088947 */ /* 0x000fea000383ffff */
.L_x_17:
[----:B------:R-:W-:Y:S05]  /*1760*/  BSYNC.RECONVERGENT B0 ;  /* 0x0000000000007941 */ /* 0x000fea0003800200 */
.L_x_16:
[----:B------:R-:W-:Y:S01]  /*1770*/  ISETP.GE.AND P0, PT, R4, UR8, PT ;  /* 0x0000000804007c0c */ /* 0x000fe2000bf06270 */
[----:B------:R-:W1:Y:S01]  /*1780*/  LDCU UR11, c[0x0][0x3bc] ;  /* 0x00007780ff0b77ac */ /* 0x000e620008000800 */
[----:B------:R-:W-:Y:S01]  /*1790*/  BSSY.RECONVERGENT B0, `(.L_x_22) ;  /* 0x0000080000007945 */ /* 0x000fe20003800200 */
[----:B------:R-:W-:-:S10]  /*17a0*/  ULEA UR6, UR10, UR9, 0x3 ;  /* 0x000000090a067291 */ /* 0x000fd4000f8e18ff */
[----:B------:R-:W-:Y:S05]  /*17b0*/  @P0 BRA `(.L_x_23) ;  /* 0x0000000400f40947 */ /* 0x000fea0003800000 */
[C---:B------:R-:W-:Y:S01]  /*17c0*/  VIADD R8, R5.reuse, 0xffffffff ;  /* 0xffffffff05087836 */ /* 0x040fe20000000000 */
[C---:B0-2---:R-:W-:Y:S01]  /*17d0*/  LOP3.LUT R21, R5.reuse, 0x3, RZ, 0xc0, !PT ;  /* 0x0000000305157812 */ /* 0x045fe200078ec0ff */
[----:B------:R-:W-:Y:S01]  /*17e0*/  IMAD R6, R6, UR16, R3 ;  /* 0x0000001006067c24 */ /* 0x000fe2000f8e0203 */
[----:B------:R-:W-:Y:S01]  /*17f0*/  LOP3.LUT R16, R5, 0x7ffffffc, RZ, 0xc0, !PT ;  /* 0x7ffffffc05107812 */ /* 0x000fe200078ec0ff */
[----:B------:R-:W-:Y:S01]  /*1800*/  IMAD.MOV.U32 R18, RZ, RZ, R4 ;  /* 0x000000ffff127224 */ /* 0x000fe200078e0004 */
[----:B------:R-:W-:-:S13]  /*1810*/  ISETP.GE.U32.AND P0, PT, R8, 0x3, PT ;  /* 0x000000030800780c */ /* 0x000fda0003f06070 */
.L_x_32:
[----:B------:R-:W-:-:S13]  /*1820*/  ISETP.GE.AND P1, PT, R5, 0x1, PT ;  /* 0x000000010500780c */ /* 0x000fda0003f26270 */
[----:B0-2---:R-:W-:Y:S05]  /*1830*/  @!P1 BRA `(.L_x_24) ;  /* 0x0000000400c89947 */ /* 0x005fea0003800000 */
[----:B------:R-:W0:Y:S01]  /*1840*/  LDCU UR9, c[0x0][0x3c0] ;  /* 0x00007800ff0977ac */ /* 0x000e220008000800 */
[----:B------:R-:W-:Y:S02]  /*1850*/  IMAD.MOV.U32 R8, RZ, RZ, RZ ;  /* 0x000000ffff087224 */ /* 0x000fe400078e00ff */
[----:B0-----:R-:W-:Y:S01]  /*1860*/  IMAD R17, R18, UR9, R3 ;  /* 0x0000000912117c24 */ /* 0x001fe2000f8e0203 */
[----:B------:R-:W-:Y:S06]  /*1870*/  @!P0 BRA `(.L_x_25) ;  /* 0x0000000000e08947 */ /* 0x000fec0003800000 */
[----:B------:R-:W-:-:S07]  /*1880*/  IMAD.MOV.U32 R19, RZ, RZ, RZ ;  /* 0x000000ffff137224 */ /* 0x000fce00078e00ff */
.L_x_26:
[----:B------:R-:W-:-:S04]  /*1890*/  IMAD R20, R19, UR20, RZ ;  /* 0x0000001413147c24 */ /* 0x000fc8000f8e02ff */
[----:B------:R-:W-:-:S04]  /*18a0*/  IMAD.IADD R9, R6, 0x1, R20 ;  /* 0x0000000106097824 */ /* 0x000fc800078e0214 */
[C---:B------:R-:W-:Y:S01]  /*18b0*/  VIADD R23, R9.reuse, UR20 ;  /* 0x0000001409177c36 */ /* 0x040fe20008000000 */
[----:B-1----:R-:W-:-:S03]  /*18c0*/  ISETP.GE.AND P4, PT, R9, UR11, PT ;  /* 0x0000000b09007c0c */ /* 0x002fc6000bf86270 */
[C---:B------:R-:W-:Y:S01]  /*18d0*/  VIADD R27, R23.reuse, UR20 ;  /* 0x00000014171b7c36 */ /* 0x040fe20008000000 */
[----:B------:R-:W-:-:S03]  /*18e0*/  ISETP.GE.AND P3, PT, R23, UR11, PT ;  /* 0x0000000b17007c0c */ /* 0x000fc6000bf66270 */
[C---:B------:R-:W-:Y:S01]  /*18f0*/  VIADD R29, R27.reuse, UR20 ;  /* 0x000000141b1d7c36 */ /* 0x040fe20008000000 */
[----:B------:R-:W-:-:S04]  /*1900*/  ISETP.GE.AND P2, PT, R27, UR11, PT ;  /* 0x0000000b1b007c0c */ /* 0x000fc8000bf46270 */
[----:B------:R-:W-:Y:S01]  /*1910*/  ISETP.GE.AND P1, PT, R29, UR11, PT ;  /* 0x0000000b1d007c0c */ /* 0x000fe2000bf26270 */
[----:B------:R-:W0:Y:S01]  /*1920*/  @!P4 LDC.64 R10, c[0x0][0x390] ;  /* 0x0000e400ff0acb82 */ /* 0x000e220000000a00 */
[----:B------:R-:W-:-:S03]  /*1930*/  @!P4 IMAD R22, R18, UR11, R9 ;  /* 0x0000000b1216cc24 */ /* 0x000fc6000f8e0209 */
[----:B------:R-:W-:Y:S02]  /*1940*/  @!P3 IMAD R23, R18, UR11, R23 ;  /* 0x0000000b1217bc24 */ /* 0x000fe4000f8e0217 */
[C---:B------:R-:W-:Y:S02]  /*1950*/  @!P4 IADD3 R24, P5, PT, R22.reuse, UR7, RZ ;  /* 0x000000071618cc10 */ /* 0x040fe4000ffbe0ff */
[----:B------:R-:W1:Y:S01]  /*1960*/  @!P3 LDC.64 R14, c[0x0][0x390] ;  /* 0x0000e400ff0ebb82 */ /* 0x000e620000000a00 */
[----:B------:R-:W-:Y:S02]  /*1970*/  @!P3 IADD3 R25, P6, PT, R23, UR7, RZ ;  /* 0x000000071719bc10 */ /* 0x000fe4000ffde0ff */
[----:B------:R-:W-:Y:S01]  /*1980*/  @!P4 LEA.HI.X.SX32 R26, R22, RZ, 0x1, P5 ;  /* 0x000000ff161ac211 */ /* 0x000fe200028f0eff */
[----:B------:R-:W-:-:S04]  /*1990*/  @!P2 IMAD R22, R18, UR11, R27 ;  /* 0x0000000b1216ac24 */ /* 0x000fc8000f8e021b */
[----:B------:R-:W2:Y:S08]  /*19a0*/  @!P2 LDC.64 R12, c[0x0][0x390] ;  /* 0x0000e400ff0cab82 */ /* 0x000eb00000000a00 */
[----:B------:R-:W3:Y:S01]  /*19b0*/  @!P1 LDC.64 R8, c[0x0][0x390] ;  /* 0x0000e400ff089b82 */ /* 0x000ee20000000a00 */
[----:B0-----:R-:W-:-:S04]  /*19c0*/  @!P4 LEA R10, P5, R24, R10, 0x1 ;  /* 0x0000000a180ac211 */ /* 0x001fc800078a08ff */
[----:B------:R-:W-:Y:S02]  /*19d0*/  @!P4 LEA.HI.X R11, R24, R11, R26, 0x1, P5 ;  /* 0x0000000b180bc211 */ /* 0x000fe400028f0c1a */
[----:B------:R-:W-:Y:S01]  /*19e0*/  @!P3 LEA.HI.X.SX32 R26, R23, RZ, 0x1, P6 ;  /* 0x000000ff171ab211 */ /* 0x000fe200030f0eff */
[----:B------:R-:W-:Y:S01]  /*19f0*/  @!P1 IMAD R23, R18, UR11, R29 ;  /* 0x0000000b12179c24 */ /* 0x000fe2000f8e021d */
[C---:B-1----:R-:W-:Y:S02]  /*1a00*/  @!P3 LEA R14, P5, R25.reuse, R14, 0x1 ;  /* 0x0000000e190eb211 */ /* 0x042fe400078a08ff */
[C---:B------:R-:W-:Y:S01]  /*1a10*/  @!P2 IADD3 R24, P6, PT, R22.reuse, UR7, RZ ;  /* 0x000000071618ac10 */ /* 0x040fe2000ffde0ff */
[----:B------:R-:W4:Y:S01]  /*1a20*/  @!P4 LDG.E.U16 R11, desc[UR14][R10.64] ;  /* 0x0000000e0a0bc981 */ /* 0x000f22000c1e1500 */
[----:B------:R-:W-:Y:S02]  /*1a30*/  @!P3 LEA.HI.X R15, R25, R15, R26, 0x1, P5 ;  /* 0x0000000f190fb211 */ /* 0x000fe400028f0c1a */
[----:B------:R-:W-:-:S02]  /*1a40*/  @!P2 LEA.HI.X.SX32 R25, R22, RZ, 0x1, P6 ;  /* 0x000000ff1619a211 */ /* 0x000fc400030f0eff */
[C---:B--2---:R-:W-:Y:S02]  /*1a50*/  @!P2 LEA R12, P5, R24.reuse, R12, 0x1 ;  /* 0x0000000c180ca211 */ /* 0x044fe400078a08ff */
[C---:B------:R-:W-:Y:S01]  /*1a60*/  @!P1 IADD3 R22, P6, PT, R23.reuse, UR7, RZ ;  /* 0x0000000717169c10 */ /* 0x040fe2000ffde0ff */
[----:B------:R-:W2:Y:S01]  /*1a70*/  @!P3 LDG.E.U16 R15, desc[UR14][R14.64] ;  /* 0x0000000e0e0fb981 */ /* 0x000ea2000c1e1500 */
[----:B------:R-:W-:Y:S02]  /*1a80*/  @!P2 LEA.HI.X R13, R24, R13, R25, 0x1, P5 ;  /* 0x0000000d180da211 */ /* 0x000fe400028f0c19 */
[----:B------:R-:W-:Y:S02]  /*1a90*/  @!P1 LEA.HI.X.SX32 R23, R23, RZ, 0x1, P6 ;  /* 0x000000ff17179211 */ /* 0x000fe400030f0eff */
[C---:B---3--:R-:W-:Y:S01]  /*1aa0*/  @!P1 LEA R8, P5, R22.reuse, R8, 0x1 ;  /* 0x0000000816089211 */ /* 0x048fe200078a08ff */
[----:B------:R-:W3:Y:S03]  /*1ab0*/  @!P2 LDG.E.U16 R12, desc[UR14][R12.64] ;  /* 0x0000000e0c0ca981 */ /* 0x000ee6000c1e1500 */
[----:B------:R-:W-:-:S06]  /*1ac0*/  @!P1 LEA.HI.X R9, R22, R9, R23, 0x1, P5 ;  /* 0x0000000916099211 */ /* 0x000fcc00028f0c17 */
[----:B------:R-:W3:Y:S01]  /*1ad0*/  @!P1 LDG.E.U16 R9, desc[UR14][R8.64] ;  /* 0x0000000e08099981 */ /* 0x000ee2000c1e1500 */
[----:B------:R-:W-:Y:S02]  /*1ae0*/  VIADD R22, R20, UR20 ;  /* 0x0000001414167c36 */ /* 0x000fe40008000000 */
[C---:B------:R-:W-:Y:S02]  /*1af0*/  @!P4 IMAD.IADD R20, R17.reuse, 0x1, R20 ;  /* 0x000000011114c824 */ /* 0x040fe400078e0214 */
[----:B------:R-:W-:Y:S02]  /*1b00*/  VIADD R24, R22, UR20 ;  /* 0x0000001416187c36 */ /* 0x000fe40008000000 */
[C---:B------:R-:W-:Y:S02]  /*1b10*/  @!P3 IMAD.IADD R22, R17.reuse, 0x1, R22 ;  /* 0x000000011116b824 */ /* 0x040fe400078e0216 */
[C-C-:B------:R-:W-:Y:S01]  /*1b20*/  @!P2 IMAD.IADD R23, R17.reuse, 0x1, R24.reuse ;  /* 0x000000011117a824 */ /* 0x140fe200078e0218 */
[----:B------:R-:W-:-:S02]  /*1b30*/  @!P1 IADD3 R24, PT, PT, R17, UR20, R24 ;  /* 0x0000001411189c10 */ /* 0x000fc4000fffe018 */
[----:B------:R-:W-:Y:S02]  /*1b40*/  @!P4 LEA R20, R20, UR6, 0x1 ;  /* 0x000000061414cc11 */ /* 0x000fe4000f8e08ff */
[----:B------:R-:W-:Y:S02]  /*1b50*/  @!P3 LEA R22, R22, UR6, 0x1 ;  /* 0x000000061616bc11 */ /* 0x000fe4000f8e08ff */
[----:B------:R-:W-:Y:S01]  /*1b60*/  @!P2 LEA R23, R23, UR6, 0x1 ;  /* 0x000000061717ac11 */ /* 0x000fe2000f8e08ff */
[----:B------:R-:W-:Y:S01]  /*1b70*/  VIADD R19, R19, 0x4 ;  /* 0x0000000413137836 */ /* 0x000fe20000000000 */
[----:B------:R-:W-:Y:S01]  /*1b80*/  @!P1 LEA R24, R24, UR6, 0x1 ;  /* 0x0000000618189c11 */ /* 0x000fe2000f8e08ff */
[----:B----4-:R0:W-:Y:S04]  /*1b90*/  @!P4 STS.U16 [R20+0x8], R11 ;  /* 0x0000080b1400c388 */ /* 0x0101e80000000400 */
[----:B--2---:R0:W-:Y:S04]  /*1ba0*/  @!P3 STS.U16 [R22+0x8], R15 ;  /* 0x0000080f1600b388 */ /* 0x0041e80000000400 */
[----:B---3--:R0:W-:Y:S04]  /*1bb0*/  @!P2 STS.U16 [R23+0x8], R12 ;  /* 0x0000080c1700a388 */ /* 0x0081e80000000400 */
[----:B------:R0:W-:Y:S01]  /*1bc0*/  @!P1 STS.U16 [R24+0x8], R9 ;  /* 0x0000080918009388 */ /* 0x0001e20000000400 */
[----:B------:R-:W-:-:S13]  /*1bd0*/  ISETP.NE.AND P1, PT, R19, R16, PT ;  /* 0x000000101300720c */ /* 0x000fda0003f25270 */
[----:B0-----:R-:W-:Y:S05]  /*1be0*/  @P1 BRA `(.L_x_26) ;  /* 0xfffffffc00281947 */ /* 0x001fea000383ffff */
[----:B------:R-:W-:-:S07]  /*1bf0*/  IMAD.MOV.U32 R8, RZ, RZ, R16 ;  /* 0x000000ffff087224 */ /* 0x000fce00078e0010 */
.L_x_25:
[----:B------:R-:W-:Y:S01]  /*1c00*/  ISETP.NE.AND P1, PT, R21, RZ, PT ;  /* 0x000000ff1500720c */ /* 0x000fe20003f25270 */
[----:B------:R-:W-:-:S12]  /*1c10*/  BSSY.RECONVERGENT B1, `(.L_x_24) ;  /* 0x0000034000017945 */ /* 0x000fd80003800200 */
[----:B------:R-:W-:Y:S05]  /*1c20*/  @!P1 BRA `(.L_x_27) ;  /* 0x0000000000c89947 */ /* 0x000fea0003800000 */
[----:B------:R-:W0:Y:S01]  /*1c30*/  LDC R14, c[0x0][0x3bc] ;  /* 0x0000ef00ff0e7b82 */ /* 0x000e220000000800 */
[----:B------:R-:W-:Y:S01]  /*1c40*/  IMAD R11, R8, UR20, RZ ;  /* 0x00000014080b7c24 */ /* 0x000fe2000f8e02ff */
[----:B------:R-:W-:Y:S01]  /*1c50*/  BSSY.RECONVERGENT B2, `(.L_x_28) ;  /* 0x000000f000027945 */ /* 0x000fe20003800200 */
[----:B------:R-:W-:Y:S02]  /*1c60*/  ISETP.NE.AND P2, PT, R21, 0x1, PT ;  /* 0x000000011500780c */ /* 0x000fe40003f45270 */
[----:B------:R-:W-:-:S05]  /*1c70*/  IMAD.IADD R13, R6, 0x1, R11 ;  /* 0x00000001060d7824 */ /* 0x000fca00078e020b */
[----:B0-----:R-:W-:-:S13]  /*1c80*/  ISETP.GE.AND P1, PT, R13, R14, PT ;  /* 0x0000000e0d00720c */ /* 0x001fda0003f26270 */
[----:B------:R-:W-:Y:S05]  /*1c90*/  @P1 BRA `(.L_x_29) ;  /* 0x0000000000281947 */ /* 0x000fea0003800000 */
[----:B------:R-:W0:Y:S01]  /*1ca0*/  LDCU.64 UR18, c[0x0][0x390] ;  /* 0x00007200ff1277ac */ /* 0x000e220008000a00 */
[----:B------:R-:W-:-:S05]  /*1cb0*/  IMAD R8, R18, R14, R13 ;  /* 0x0000000e12087224 */ /* 0x000fca00078e020d */
[----:B------:R-:W-:-:S04]  /*1cc0*/  IADD3 R9, P1, PT, R8, UR7, RZ ;  /* 0x0000000708097c10 */ /* 0x000fc8000ff3e0ff */
[----:B------:R-:W-:Y:S02]  /*1cd0*/  LEA.HI.X.SX32 R10, R8, RZ, 0x1, P1 ;  /* 0x000000ff080a7211 */ /* 0x000fe400008f0eff */
[----:B0-----:R-:W-:-:S04]  /*1ce0*/  LEA R8, P1, R9, UR18, 0x1 ;  /* 0x0000001209087c11 */ /* 0x001fc8000f8208ff */
[----:B------:R-:W-:-:S06]  /*1cf0*/  LEA.HI.X R9, R9, UR19, R10, 0x1, P1 ;  /* 0x0000001309097c11 */ /* 0x000fcc00088f0c0a */
[----:B------:R-:W2:Y:S01]  /*1d00*/  LDG.E.U16 R9, desc[UR14][R8.64] ;  /* 0x0000000e08097981 */ /* 0x000ea2000c1e1500 */
[----:B------:R-:W-:-:S05]  /*1d10*/  IMAD.IADD R10, R17, 0x1, R11 ;  /* 0x00000001110a7824 */ /* 0x000fca00078e020b */
[----:B------:R-:W-:-:S05]  /*1d20*/  LEA R10, R10, UR6, 0x1 ;  /* 0x000000060a0a7c11 */ /* 0x000fca000f8e08ff */
[----:B--2---:R0:W-:Y:S02]  /*1d30*/  STS.U16 [R10+0x8], R9 ;  /* 0x000008090a007388 */ /* 0x0041e40000000400 */
.L_x_29:
[----:B-1----:R-:W-:Y:S05]  /*1d40*/  BSYNC.RECONVERGENT B2 ;  /* 0x0000000000027941 */ /* 0x002fea0003800200 */
.L_x_28:
[----:B------:R-:W-:Y:S05]  /*1d50*/  @!P2 BRA `(.L_x_27) ;  /* 0x00000000007ca947 */ /* 0x000fea0003800000 */
[----:B------:R-:W-:Y:S01]  /*1d60*/  VIADD R13, R13, UR20 ;  /* 0x000000140d0d7c36 */ /* 0x000fe20008000000 */
[----:B------:R-:W-:Y:S01]  /*1d70*/  BSSY.RECONVERGENT B2, `(.L_x_30) ;  /* 0x000000f000027945 */ /* 0x000fe20003800200 */
[----:B------:R-:W-:Y:S01]  /*1d80*/  ISETP.NE.AND P2, PT, R21, 0x2, PT ;  /* 0x000000021500780c */ /* 0x000fe20003f45270 */
[----:B------:R-:W-:Y:S02]  /*1d90*/  VIADD R12, R11, UR20 ;  /* 0x000000140b0c7c36 */ /* 0x000fe40008000000 */
[----:B------:R-:W-:-:S13]  /*1da0*/  ISETP.GE.AND P1, PT, R13, R14, PT ;  /* 0x0000000e0d00720c */ /* 0x000fda0003f26270 */
[----:B------:R-:W-:Y:S05]  /*1db0*/  @P1 BRA `(.L_x_31) ;  /* 0x0000000000281947 */ /* 0x000fea0003800000 */
[----:B------:R-:W1:Y:S01]  /*1dc0*/  LDCU.64 UR18, c[0x0][0x390] ;  /* 0x00007200ff1277ac */ /* 0x000e620008000a00 */
[----:B------:R-:W-:-:S05]  /*1dd0*/  IMAD R8, R18, R14, R13 ;  /* 0x0000000e12087224 */ /* 0x000fca00078e020d */
[----:B0-----:R-:W-:-:S04]  /*1de0*/  IADD3 R9, P1, PT, R8, UR7, RZ ;  /* 0x0000000708097c10 */ /* 0x001fc8000ff3e0ff */
[----:B------:R-:W-:Y:S02]  /*1df0*/  LEA.HI.X.SX32 R10, R8, RZ, 0x1, P1 ;  /* 0x000000ff080a7211 */ /* 0x000fe400008f0eff */
[----:B-1----:R-:W-:-:S04]  /*1e00*/  LEA R8, P1, R9, UR18, 0x1 ;  /* 0x0000001209087c11 */ /* 0x002fc8000f8208ff */
[----:B------:R-:W-:-:S06]  /*1e10*/  LEA.HI.X R9, R9, UR19, R10, 0x1, P1 ;  /* 0x0000001309097c11 */ /* 0x000fcc00088f0c0a */
[----:B------:R-:W2:Y:S01]  /*1e20*/  LDG.E.U16 R9, desc[UR14][R8.64] ;  /* 0x0000000e08097981 */ /* 0x000ea2000c1e1500 */
[----:B------:R-:W-:-:S05]  /*1e30*/  IMAD.IADD R10, R17, 0x1, R12 ;  /* 0x00000001110a7824 */ /* 0x000fca00078e020c */
[----:B------:R-:W-:-:S05]  /*1e40*/  LEA R10, R10, UR6, 0x1 ;  /* 0x000000060a0a7c11 */ /* 0x000fca000f8e08ff */
[----:B--2---:R1:W-:Y:S02]  /*1e50*/  STS.U16 [R10+0x8], R9 ;  /* 0x000008090a007388 */ /* 0x0043e40000000400 */
.L_x_31:
[----:B------:R-:W-:Y:S05]  /*1e60*/  BSYNC.RECONVERGENT B2 ;  /* 0x0000000000027941 */ /* 0x000fea0003800200 */
.L_x_30:
[----:B------:R-:W-:Y:S05]  /*1e70*/  @!P2 BRA `(.L_x_27) ;  /* 0x000000000034a947 */ /* 0x000fea0003800000 */
[----:B------:R-:W-:-:S04]  /*1e80*/  IADD3 R13, PT, PT, R13, UR20, RZ ;  /* 0x000000140d0d7c10 */ /* 0x000fc8000fffe0ff */
[----:B------:R-:W-:-:S13]  /*1e90*/  ISETP.GE.AND P1, PT, R13, R14, PT ;  /* 0x0000000e0d00720c */ /* 0x000fda0003f26270 */
[----:B------:R-:W-:Y:S05]  /*1ea0*/  @P1 BRA `(.L_x_27) ;  /* 0x0000000000281947 */ /* 0x000fea0003800000 */
[----:B------:R-:W2:Y:S01]  /*1eb0*/  LDCU.64 UR18, c[0x0][0x390] ;  /* 0x00007200ff1277ac */ /* 0x000ea20008000a00 */
[----:B------:R-:W-:-:S05]  /*1ec0*/  IMAD R8, R18, R14, R13 ;  /* 0x0000000e12087224 */ /* 0x000fca00078e020d */
[----:B01----:R-:W-:-:S04]  /*1ed0*/  IADD3 R9, P1, PT, R8, UR7, RZ ;  /* 0x0000000708097c10 */ /* 0x003fc8000ff3e0ff */
[----:B------:R-:W-:Y:S02]  /*1ee0*/  LEA.HI.X.SX32 R10, R8, RZ, 0x1, P1 ;  /* 0x000000ff080a7211 */ /* 0x000fe400008f0eff */
[----:B--2---:R-:W-:-:S04]  /*1ef0*/  LEA R8, P1, R9, UR18, 0x1 ;  /* 0x0000001209087c11 */ /* 0x004fc8000f8208ff */
[----:B------:R-:W-:-:S05]  /*1f00*/  LEA.HI.X R9, R9, UR19, R10, 0x1, P1 ;  /* 0x0000001309097c11 */ /* 0x000fca00088f0c0a */
[----:B------:R-:W2:Y:S01]  /*1f10*/  LDG.E.U16 R8, desc[UR14][R8.64] ;  /* 0x0000000e08087981 */ /* 0x000ea2000c1e1500 */
[----:B------:R-:W-:-:S04]  /*1f20*/  IADD3 R17, PT, PT, R17, UR20, R12 ;  /* 0x0000001411117c10 */ /* 0x000fc8000fffe00c */
[----:B------:R-:W-:-:S05]  /*1f30*/  LEA R17, R17, UR6, 0x1 ;  /* 0x0000000611117c11 */ /* 0x000fca000f8e08ff */
[----:B--2---:R2:W-:Y:S02]  /*1f40*/  STS.U16 [R17+0x8], R8 ;  /* 0x0000080811007388 */ /* 0x0045e40000000400 */
.L_x_27:
[----:B-1----:R-:W-:Y:S05]  /*1f50*/  BSYNC.RECONVERGENT B1 ;  /* 0x0000000000017941 */ /* 0x002fea0003800200 */
.L_x_24:
[----:B------:R-:W-:-:S05]  /*1f60*/  VIADD R18, R18, UR21 ;  /* 0x0000001512127c36 */ /* 0x000fca0008000000 */
[----:B------:R-:W-:-:S13]  /*1f70*/  ISETP.GE.AND P1, PT, R18, UR8, PT ;  /* 0x0000000812007c0c */ /* 0x000fda000bf26270 */
[----:B------:R-:W-:Y:S05]  /*1f80*/  @!P1 BRA `(.L_x_32) ;  /* 0xfffffff800249947 */ /* 0x000fea000383ffff */
.L_x_23:
[----:B-1----:R-:W-:Y:S05]  /*1f90*/  BSYNC.RECONVERGENT B0 ;  /* 0x0000000000007941 */ /* 0x002fea0003800200 */
.L_x_22:
[----:B------:R-:W1:Y:S01]  /*1fa0*/  LDCU.64 UR18, c[0x0][0x3c0] ;  /* 0x00007800ff1277ac */ /* 0x000e620008000a00 */
[----:B0----5:R-:W-:Y:S01]  /*1fb0*/  IMAD.IADD R9, R7, 0x1, R4 ;  /* 0x0000000107097824 */ /* 0x021fe200078e0204 */
[----:B------:R-:W-:Y:S01]  /*1fc0*/  BSSY.RECONVERGENT B1, `(.L_x_33) ;  /* 0x00001e1000017945 */ /* 0x000fe20003800200 */
[----:B------:R-:W0:Y:S01]  /*1fd0*/  LDCU UR8, c[0x0][0x3c8] ;  /* 0x00007900ff0877ac */ /* 0x000e220008000800 */
[----:B------:R-:W-:Y:S02]  /*1fe0*/  BAR.SYNC.DEFER_BLOCKING 0x0 ;  /* 0x0000000000007b1d */ /* 0x000fe40000010000 */
[----:B------:R-:W-:Y:S01]  /*1ff0*/  ISETP.GE.AND P0, PT, R9, R2, PT ;  /* 0x000000020900720c */ /* 0x000fe20003f06270 */
[----:B-1----:R-:W-:Y:S02]  /*2000*/  UIMAD UR7, UR19, UR18, URZ ;  /* 0x00000012130772a4 */ /* 0x002fe4000f8e02ff */
[----:B0-----:R-:W-:Y:S02]  /*2010*/  ULEA UR13, UR8, 0x2, 0x1 ;  /* 0x00000002080d7891 */ /* 0x001fe4000f8e08ff */
[----:B------:R-:W-:-:S08]  /*2020*/  UIMAD UR7, UR7, UR8, URZ ;  /* 0x00000008070772a4 */ /* 0x000fd0000f8e02ff */
[----:B------:R-:W-:Y:S05]  /*2030*/  @P0 BRA `(.L_x_34) ;  /* 0x0000001c00640947 */ /* 0x000fea0003800000 */
[----:B------:R-:W0:Y:S01]  /*2040*/  S2UR UR9, SR_CgaCtaId ;  /* 0x00000000000979c3 */ /* 0x000e220000008800 */
[----:B------:R-:W1:Y:S01]  /*2050*/  LDCU UR11, c[0x0][0x3bc] ;  /* 0x00007780ff0b77ac */ /* 0x000e620008000800 */
[----:B--2---:R-:W-:Y:S01]  /*2060*/  IMAD.U32 R8, RZ, RZ, UR13 ;  /* 0x0000000dff087e24 */ /* 0x004fe2000f8e00ff */
[----:B------:R-:W-:Y:S01]  /*2070*/  LOP3.LUT R10, R5, 0x7ffffffc, RZ, 0xc0, !PT ;  /* 0x7ffffffc050a7812 */ /* 0x000fe200078ec0ff */
[----:B------:R-:W-:Y:S01]  /*2080*/  IMAD.U32 R13, RZ, RZ, UR7 ;  /* 0x00000007ff0d7e24 */ /* 0x000fe2000f8e00ff */
[----:B------:R-:W-:Y:S01]  /*2090*/  UMOV UR8, 0x400 ;  /* 0x0000040000087882 */ /* 0x000fe20000000000 */
[----:B------:R-:W-:Y:S01]  /*20a0*/  USHF.R.S32.HI UR17, URZ, 0x1f, UR13 ;  /* 0x0000001fff117899 */ /* 0x000fe2000801140d */
[----:B------:R-:W-:Y:S01]  /*20b0*/  IMAD.U32 R12, RZ, RZ, UR18 ;  /* 0x00000012ff0c7e24 */ /* 0x000fe2000f8e00ff */
[----:B------:R-:W2:Y:S03]  /*20c0*/  S2UR UR10, SR_SWINHI ;  /* 0x00000000000a79c3 */ /* 0x000ea60000002f00 */
[----:B------:R-:W-:-:S02]  /*20d0*/  IMAD R12, R12, UR16, R3 ;  /* 0x000000100c0c7c24 */ /* 0x000fc4000f8e0203 */
[----:B------:R-:W-:-:S03]  /*20e0*/  IMAD.U32 R11, RZ, RZ, UR17 ;  /* 0x00000011ff0b7e24 */ /* 0x000fc6000f8e00ff */
[----:B------:R-:W3:Y:S01]  /*20f0*/  LDC.64 R18, c[0x0][0x380] ;  /* 0x0000e000ff127b82 */ /* 0x000ee20000000a00 */
[----:B-1----:R-:W-:Y:S02]  /*2100*/  UIMAD UR11, UR19, UR11, URZ ;  /* 0x0000000b130b72a4 */ /* 0x002fe4000f8e02ff */
[----:B0-----:R-:W-:-:S04]  /*2110*/  ULEA UR8, UR9, UR8, 0x18 ;  /* 0x0000000809087291 */ /* 0x001fc8000f8ec0ff */
[----:B------:R-:W-:-:S03]  /*2120*/  IMAD R7, R0, UR11, RZ ;  /* 0x0000000b00077c24 */ /* 0x000fc6000f8e02ff */
[----:B------:R-:W-:Y:S01]  /*2130*/  UMOV UR8, UR8 ;  /* 0x0000000800087c82 */ /* 0x000fe20008000000 */
[----:B--2---:R-:W-:Y:S01]  /*2140*/  UMOV UR9, UR10 ;  /* 0x0000000a00097c82 */ /* 0x004fe20008000000 */
[----:B------:R-:W-:Y:S01]  /*2150*/  LEA R6, P0, R8, UR8, 0x3 ;  /* 0x0000000808067c11 */ /* 0x000fe2000f8018ff */
[----:B---3--:R-:W-:-:S03]  /*2160*/  IMAD.WIDE R18, R7, 0x2, R18 ;  /* 0x0000000207127825 */ /* 0x008fc600078e0212 */
[----:B------:R-:W-:Y:S02]  /*2170*/  LEA.HI.X R7, R8, UR9, R11, 0x3, P0 ;  /* 0x0000000908077c11 */ /* 0x000fe400080f1c0b */
[----:B------:R-:W-:Y:S02]  /*2180*/  LOP3.LUT R8, R5, 0x3, RZ, 0xc0, !PT ;  /* 0x0000000305087812 */ /* 0x000fe400078ec0ff */
[----:B------:R-:W-:-:S07]  /*2190*/  SHF.R.S32.HI R11, RZ, 0x1f, R13 ;  /* 0x0000001fff0b7819 */ /* 0x000fce000001140d */
.L_x_83:
[----:B------:R-:W0:Y:S01]  /*21a0*/  LDCU UR10, c[0x0][0x3c4] ;  /* 0x00007880ff0a77ac */ /* 0x000e220008000800 */
[----:B------:R-:W-:Y:S01]  /*21b0*/  IMAD.SHL.U32 R13, R9, 0x2, RZ ;  /* 0x00000002090d7824 */ /* 0x000fe200078e00ff */
[----:B------:R-:W1:Y:S01]  /*21c0*/  LDCU.64 UR8, c[0x0][0x388] ;  /* 0x00007100ff0877ac */ /* 0x000e620008000a00 */
[----:B0-----:R-:W-:-:S04]  /*21d0*/  IMAD.U32 R17, RZ, RZ, UR10 ;  /* 0x0000000aff117e24 */ /* 0x001fc8000f8e00ff */
[----:B------:R-:W-:-:S05]  /*21e0*/  IMAD R14, R0, R17, RZ ;  /* 0x00000011000e7224 */ /* 0x000fca00078e02ff */
[----:B------:R-:W-:Y:S02]  /*21f0*/  SHF.R.S32.HI R16, RZ, 0x1f, R14 ;  /* 0x0000001fff107819 */ /* 0x000fe4000001140e */
[----:B------:R-:W-:-:S04]  /*2200*/  IADD3 R15, P0, PT, R13, R14, RZ ;  /* 0x0000000e0d0f7210 */ /* 0x000fc80007f1e0ff */
[----:B------:R-:W-:Y:S02]  /*2210*/  LEA.HI.X.SX32 R16, R13, R16, 0x1, P0 ;  /* 0x000000100d107211 */ /* 0x000fe400000f0eff */
[C---:B-1----:R-:W-:Y:S01]  /*2220*/  LEA R14, P0, R15.reuse, UR8, 0x2 ;  /* 0x000000080f0e7c11 */ /* 0x042fe2000f8010ff */
[----:B------:R-:W0:Y:S03]  /*2230*/  LDCU UR8, c[0x0][0x3c8] ;  /* 0x00007900ff0877ac */ /* 0x000e260008000800 */
[----:B------:R-:W-:-:S05]  /*2240*/  LEA.HI.X R15, R15, UR9, R16, 0x2, P0 ;  /* 0x000000090f0f7c11 */ /* 0x000fca00080f1410 */
[----:B------:R-:W2:Y:S04]  /*2250*/  LDG.E R13, desc[UR14][R14.64] ;  /* 0x0000000e0e0d7981 */ /* 0x000ea8000c1e1900 */
[----:B------:R-:W0:Y:S01]  /*2260*/  LDG.E R16, desc[UR14][R14.64+0x4] ;  /* 0x0000040e0e107981 */ /* 0x000e22000c1e1900 */
[----:B------:R-:W-:Y:S01]  /*2270*/  BSSY.RECONVERGENT B0, `(.L_x_35) ;  /* 0x00001b2000007945 */ /* 0x000fe20003800200 */
[C---:B--2---:R-:W-:Y:S02]  /*2280*/  ISETP.GT.AND P1, PT, R13.reuse, R17, PT ;  /* 0x000000110d00720c */ /* 0x044fe40003f24270 */
[----:B0-----:R-:W-:Y:S02]  /*2290*/  ISETP.GT.AND P0, PT, R16, UR8, PT ;  /* 0x0000000810007c0c */ /* 0x001fe4000bf04270 */
[----:B------:R-:W-:-:S02]  /*22a0*/  ISETP.LT.OR P1, PT, R13, 0x1, P1 ;  /* 0x000000010d00780c */ /* 0x000fc40000f21670 */
[----:B------:R-:W-:-:S04]  /*22b0*/  ISETP.LT.OR P0, PT, R16, 0x1, P0 ;  /* 0x000000011000780c */ /* 0x000fc80000701670 */
[----:B------:R-:W-:-:S13]  /*22c0*/  PLOP3.LUT P0, PT, P0, P1, PT, 0xf8, 0x8f ;  /* 0x00000000008f781c */ /* 0x000fda0000703f70 */
[----:B------:R-:W-:Y:S05]  /*22d0*/  @P0 BRA `(.L_x_36) ;  /* 0x0000001800ac0947 */ /* 0x000fea0003800000 */
[----:B------:R-:W-:-:S13]  /*22e0*/  ISETP.NE.AND P0, PT, R3, RZ, PT ;  /* 0x000000ff0300720c */ /* 0x000fda0003f05270 */
[----:B------:R-:W0:Y:S01]  /*22f0*/  @!P0 S2R R15, SR_CgaCtaId ;  /* 0x00000000000f8919 */ /* 0x000e220000008800 */
[----:B------:R-:W-:-:S04]  /*2300*/  @!P0 MOV R14, 0x400 ;  /* 0x00000400000e8802 */ /* 0x000fc80000000f00 */
[----:B0-----:R-:W-:Y:S01]  /*2310*/  @!P0 LEA R15, R15, R14, 0x18 ;  /* 0x0000000e0f0f8211 */ /* 0x001fe200078ec0ff */
[----:B------:R-:W-:Y:S02]  /*2320*/  VIADD R14, R13, 0xffffffff ;  /* 0xffffffff0d0e7836 */ /* 0x000fe40000000000 */
[C---:B------:R-:W-:Y:S02]  /*2330*/  VIADD R13, R16.reuse, 0xffffffff ;  /* 0xffffffff100d7836 */ /* 0x040fe40000000000 */
[----:B------:R-:W-:-:S05]  /*2340*/  @!P0 IMAD R15, R16, 0x4, R15 ;  /* 0x00000004100f8824 */ /* 0x000fca00078e020f */
[----:B------:R0:W-:Y:S01]  /*2350*/  @!P0 STS [R15+-0x4], R14 ;  /* 0xfffffc0e0f008388 */ /* 0x0001e20000000800 */
[----:B------:R-:W-:-:S13]  /*2360*/  ISETP.GE.AND P0, PT, R17, 0x1, PT ;  /* 0x000000011100780c */ /* 0x000fda0003f06270 */
[----:B0-----:R-:W-:Y:S05]  /*2370*/  @!P0 BRA `(.L_x_37) ;  /* 0x0000000c00488947 */ /* 0x001fea0003800000 */
[----:B------:R-:W-:-:S07]  /*2380*/  IMAD.MOV.U32 R16, RZ, RZ, RZ ;  /* 0x000000ffff107224 */ /* 0x000fce00078e00ff */
.L_x_61:
[----:B------:R-:W-:-:S13]  /*2390*/  ISETP.GE.AND P0, PT, R5, 0x1, PT ;  /* 0x000000010500780c */ /* 0x000fda0003f06270 */
[----:B------:R-:W-:Y:S05]  /*23a0*/  @!P0 BRA `(.L_x_38) ;  /* 0x0000000c00288947 */ /* 0x000fea0003800000 */
[----:B------:R-:W0:Y:S01]  /*23b0*/  LDCU UR8, c[0x0][0x3c8] ;  /* 0x00007900ff0877ac */ /* 0x000e220008000800 */
[----:B------:R-:W-:Y:S02]  /*23c0*/  VIADD R17, R5, 0xffffffff ;  /* 0xffffffff05117836 */ /* 0x000fe40000000000 */
[----:B------:R-:W-:Y:S01]  /*23d0*/  IMAD.MOV.U32 R21, RZ, RZ, RZ ;  /* 0x000000ffff157224 */ /* 0x000fe200078e00ff */
[----:B------:R-:W1:Y:S02]  /*23e0*/  LDCU.64 UR10, c[0x0][0x3c0] ;  /* 0x00007800ff0a77ac */ /* 0x000e640008000a00 */
[----:B------:R-:W-:Y:S01]  /*23f0*/  ISETP.GE.U32.AND P1, PT, R17, 0x3, PT ;  /* 0x000000031100780c */ /* 0x000fe20003f26070 */
[----:B------:R-:W2:Y:S01]  /*2400*/  LDCU UR9, c[0x0][0x3bc] ;  /* 0x00007780ff0977ac */ /* 0x000ea20008000800 */
[----:B0-----:R-:W-:-:S04]  /*2410*/  IMAD R15, R16, UR8, R13 ;  /* 0x00000008100f7c24 */ /* 0x001fc8000f8e020d */
[----:B-1----:R-:W-:Y:S02]  /*2420*/  IMAD R20, R15, UR10, RZ ;  /* 0x0000000a0f147c24 */ /* 0x002fe4000f8e02ff */
[----:B------:R-:W-:Y:S02]  /*2430*/  IMAD R24, R9, UR11, R16 ;  /* 0x0000000b09187c24 */ /* 0x000fe4000f8e0210 */
[----:B--2---:R-:W-:Y:S01]  /*2440*/  IMAD.U32 R15, RZ, RZ, UR9 ;  /* 0x00000009ff0f7e24 */ /* 0x004fe2000f8e00ff */
[----:B------:R-:W-:-:S03]  /*2450*/  IADD3 R17, P0, PT, R20, R3, RZ ;  /* 0x0000000314117210 */ /* 0x000fc60007f1e0ff */
[----:B------:R-:W-:Y:S01]  /*2460*/  IMAD R24, R24, R15, R12 ;  /* 0x0000000f18187224 */ /* 0x000fe200078e020c */
[----:B------:R-:W-:Y:S01]  /*2470*/  LEA.HI.X.SX32 R25, R20, RZ, 0x1, P0 ;  /* 0x000000ff14197211 */ /* 0x000fe200000f0eff */
[----:B------:R-:W-:Y:S08]  /*2480*/  @!P1 BRA `(.L_x_39) ;  /* 0x0000000400ac9947 */ /* 0x000ff00003800000 */
[----:B------:R-:W-:-:S07]  /*2490*/  IMAD.MOV.U32 R27, RZ, RZ, RZ ;  /* 0x000000ffff1b7224 */ /* 0x000fce00078e00ff */
.L_x_52:
[----:B------:R-:W0:Y:S01]  /*24a0*/  LDCU UR8, c[0x0][0x3bc] ;  /* 0x00007780ff0877ac */ /* 0x000e220008000800 */
[----:B------:R-:W-:Y:S01]  /*24b0*/  IMAD R21, R27, UR20, RZ ;  /* 0x000000141b157c24 */ /* 0x000fe2000f8e02ff */
[----:B------:R-:W-:Y:S03]  /*24c0*/  BSSY.RECONVERGENT B2, `(.L_x_40) ;  /* 0x000001a000027945 */ /* 0x000fe60003800200 */
[--C-:B------:R-:W-:Y:S02]  /*24d0*/  IMAD.IADD R26, R12, 0x1, R21.reuse ;  /* 0x000000010c1a7824 */ /* 0x100fe400078e0215 */
[----:B------:R-:W-:Y:S02]  /*24e0*/  VIADD R28, R21, UR20 ;  /* 0x00000014151c7c36 */ /* 0x000fe40008000000 */
[----:B------:R-:W-:Y:S02]  /*24f0*/  IMAD.IADD R29, R24, 0x1, R21 ;  /* 0x00000001181d7824 */ /* 0x000fe400078e0215 */
[----:B0-----:R-:W-:-:S05]  /*2500*/  IMAD.U32 R15, RZ, RZ, UR8 ;  /* 0x00000008ff0f7e24 */ /* 0x001fca000f8e00ff */
[C---:B------:R-:W-:Y:S01]  /*2510*/  ISETP.GE.U32.AND P0, PT, R26.reuse, R15, PT ;  /* 0x0000000f1a00720c */ /* 0x040fe20003f06070 */
[----:B------:R-:W-:-:S12]  /*2520*/  VIADD R26, R26, UR20 ;  /* 0x000000141a1a7c36 */ /* 0x000fd80008000000 */
[----:B------:R-:W-:Y:S05]  /*2530*/  @P0 BRA `(.L_x_41) ;  /* 0x0000000000480947 */ /* 0x000fea0003800000 */
[----:B------:R-:W-:Y:S01]  /*2540*/  IADD3 R20, P0, PT, R21, R17, RZ ;  /* 0x0000001115147210 */ /* 0x000fe20007f1e0ff */
[----:B------:R-:W-:-:S03]  /*2550*/  IMAD.WIDE R22, R29, 0x2, R18 ;  /* 0x000000021d167825 */ /* 0x000fc600078e0212 */
[----:B------:R-:W-:Y:S02]  /*2560*/  IADD3.X R21, PT, PT, RZ, R25, RZ, P0, !PT ;  /* 0x00000019ff157210 */ /* 0x000fe400007fe4ff */
[C---:B------:R-:W-:Y:S01]  /*2570*/  LEA R31, P0, R20.reuse, R6, 0x1 ;  /* 0x00000006141f7211 */ /* 0x040fe200078008ff */
[----:B------:R0:W5:Y:S03]  /*2580*/  LDG.E.U16 R33, desc[UR14][R22.64] ;  /* 0x0000000e16217981 */ /* 0x000166000c1e1500 */
[----:B------:R-:W-:Y:S02]  /*2590*/  LEA.HI.X R21, R20, R7, R21, 0x1, P0 ;  /* 0x0000000714157211 */ /* 0x000fe400000f0c15 */
[----:B------:R-:W-:-:S05]  /*25a0*/  LOP3.LUT R20, R31, 0xfffffffd, RZ, 0xc0, !PT ;  /* 0xfffffffd1f147812 */ /* 0x000fca00078ec0ff */
[----:B------:R0:W5:Y:S01]  /*25b0*/  LD.E R32, desc[UR14][R20.64] ;  /* 0x0000000e14207980 */ /* 0x000162000c101900 */
[----:B------:R-:W-:-:S04]  /*25c0*/  LOP3.LUT R30, R31, 0x2, RZ, 0xc0, !PT ;  /* 0x000000021f1e7812 */ /* 0x000fc800078ec0ff */
[----:B------:R-:W-:Y:S01]  /*25d0*/  ISETP.EQ.U32.AND P0, PT, R30, RZ, PT ;  /* 0x000000ff1e00720c */ /* 0x000fe20003f02070 */
[----:B------:R-:W-:-:S05]  /*25e0*/  IMAD.MOV.U32 R30, RZ, RZ, 0x3254 ;  /* 0x00003254ff1e7424 */ /* 0x000fca00078e00ff */
[----:B0-----:R-:W-:-:S07]  /*25f0*/  SEL R30, R30, 0x7610, P0 ;  /* 0x000076101e1e7807 */ /* 0x001fce0000000000 */
.L_x_42:
[----:B-----5:R-:W-:-:S05]  /*2600*/  HADD2 R23, R32, R33.H0_H0 ;  /* 0x2000002120177230 */ /* 0x020fca0000000000 */
[----:B------:R-:W-:-:S06]  /*2610*/  PRMT R23, R32, R30, R23 ;  /* 0x0000001e20177216 */ /* 0x000fcc0000000017 */
[----:B------:R-:W2:Y:S02]  /*2620*/  ATOM.E.CAS.STRONG.GPU PT, R23, [R20], R32, R23 ;  /* 0x000000201417738b */ /* 0x000ea400001ee117 */
[----:B--2---:R-:W-:Y:S01]  /*2630*/  ISETP.NE.U32.AND P0, PT, R23, R32, PT ;  /* 0x000000201700720c */ /* 0x004fe20003f05070 */
[----:B------:R-:W-:-:S12]  /*2640*/  IMAD.MOV.U32 R32, RZ, RZ, R23 ;  /* 0x000000ffff207224 */ /* 0x000fd800078e0017 */
[----:B------:R-:W-:Y:S05]  /*2650*/  @P0 BRA `(.L_x_42) ;  /* 0xfffffffc00e80947 */ /* 0x000fea000383ffff */
.L_x_41:
[----:B------:R-:W-:Y:S05]  /*2660*/  BSYNC.RECONVERGENT B2 ;  /* 0x0000000000027941 */ /* 0x000fea0003800200 */
.L_x_40:
[CC--:B------:R-:W-:Y:S01]  /*2670*/  ISETP.GE.U32.AND P4, PT, R26.reuse, R15.reuse, PT ;  /* 0x0000000f1a00720c */ /* 0x0c0fe20003f86070 */
[----:B------:R-:W-:Y:S01]  /*2680*/  VIADD R22, R26, UR20 ;  /* 0x000000141a167c36 */ /* 0x000fe20008000000 */
[----:B------:R-:W-:Y:S01]  /*2690*/  BSSY.RECONVERGENT B2, `(.L_x_43) ;  /* 0x000001d000027945 */ /* 0x000fe20003800200 */
[----:B------:R-:W-:Y:S02]  /*26a0*/  VIADD R30, R28, UR20 ;  /* 0x000000141c1e7c36 */ /* 0x000fe40008000000 */
[C---:B------:R-:W-:Y:S01]  /*26b0*/  VIADD R20, R22.reuse, UR20 ;  /* 0x0000001416147c36 */ /* 0x040fe20008000000 */
[-C--:B------:R-:W-:Y:S01]  /*26c0*/  ISETP.GE.U32.AND P3, PT, R22, R15.reuse, PT ;  /* 0x0000000f1600720c */ /* 0x080fe20003f66070 */
[----:B------:R-:W-:Y:S02]  /*26d0*/  VIADD R27, R27, 0x4 ;  /* 0x000000041b1b7836 */ /* 0x000fe40000000000 */
[----:B------:R-:W-:Y:S01]  /*26e0*/  VIADD R26, R30, UR20 ;  /* 0x000000141e1a7c36 */ /* 0x000fe20008000000 */
[----:B------:R-:W-:Y:S01]  /*26f0*/  ISETP.GE.U32.AND P1, PT, R20, R15, PT ;  /* 0x0000000f1400720c */ /* 0x000fe20003f26070 */
[----:B------:R-:W-:Y:S01]  /*2700*/  VIADD R29, R29, UR20 ;  /* 0x000000141d1d7c36 */ /* 0x000fe20008000000 */
[----:B------:R-:W-:-:S02]  /*2710*/  ISETP.NE.AND P0, PT, R27, R10, PT ;  /* 0x0000000a1b00720c */ /* 0x000fc40003f05270 */
[----:B------:R-:W-:Y:S01]  /*2720*/  IADD3 R26, P2, PT, R26, R17, RZ ;  /* 0x000000111a1a7210 */ /* 0x000fe20007f5e0ff */
[----:B------:R-:W-:-:S12]  /*2730*/  @P4 BRA `(.L_x_44) ;  /* 0x0000000000484947 */ /* 0x000fd80003800000 */
[----:B------:R-:W-:Y:S01]  /*2740*/  IADD3 R20, P4, PT, R28, R17, RZ ;  /* 0x000000111c147210 */ /* 0x000fe20007f9e0ff */
[----:B------:R-:W-:-:S04]  /*2750*/  IMAD.WIDE R22, R29, 0x2, R18 ;  /* 0x000000021d167825 */ /* 0x000fc800078e0212 */
[----:B------:R-:W-:Y:S01]  /*2760*/  IMAD.X R21, RZ, RZ, R25, P4 ;  /* 0x000000ffff157224 */ /* 0x000fe200020e0619 */
        /* <DEDUP_REMOVED lines=9> */
.L_x_45:
[----:B-----5:R-:W-:-:S05]  /*2800*/  HADD2 R23, R32, R33.H0_H0 ;  /* 0x2000002120177230 */ /* 0x020fca0000000000 */
[----:B------:R-:W-:-:S06]  /*2810*/  PRMT R23, R32, R28, R23 ;  /* 0x0000001c20177216 */ /* 0x000fcc0000000017 */
[----:B------:R-:W2:Y:S02]  /*2820*/  ATOM.E.CAS.STRONG.GPU PT, R23, [R20], R32, R23 ;  /* 0x000000201417738b */ /* 0x000ea400001ee117 */
[----:B--2---:R-:W-:Y:S01]  /*2830*/  ISETP.NE.U32.AND P4, PT, R23, R32, PT ;  /* 0x000000201700720c */ /* 0x004fe20003f85070 */
[----:B------:R-:W-:-:S12]  /*2840*/  IMAD.MOV.U32 R32, RZ, RZ, R23 ;  /* 0x000000ffff207224 */ /* 0x000fd800078e0017 */
[----:B------:R-:W-:Y:S05]  /*2850*/  @P4 BRA `(.L_x_45) ;  /* 0xfffffffc00e84947 */ /* 0x000fea000383ffff */
.L_x_44:
[----:B------:R-:W-:Y:S05]  /*2860*/  BSYNC.RECONVERGENT B2 ;  /* 0x0000000000027941 */ /* 0x000fea0003800200 */
.L_x_43:
[----:B------:R-:W-:Y:S01]  /*2870*/  BSSY.RECONVERGENT B2, `(.L_x_46) ;  /* 0x0000015000027945 */ /* 0x000fe20003800200 */
[----:B------:R-:W-:-:S03]  /*2880*/  VIADD R29, R29, UR20 ;  /* 0x000000141d1d7c36 */ /* 0x000fc60008000000 */
[----:B------:R-:W-:Y:S05]  /*2890*/  @P3 BRA `(.L_x_47) ;  /* 0x0000000000483947 */ /* 0x000fea0003800000 */
        /* <DEDUP_REMOVED lines=12> */
.L_x_48:
[----:B-----5:R-:W-:-:S05]  /*2960*/  HADD2 R23, R30, R33.H0_H0 ;  /* 0x200000211e177230 */ /* 0x020fca0000000000 */
[----:B------:R-:W-:-:S06]  /*2970*/  PRMT R23, R30, R28, R23 ;  /* 0x0000001c1e177216 */ /* 0x000fcc0000000017 */
[----:B------:R-:W2:Y:S02]  /*2980*/  ATOM.E.CAS.STRONG.GPU PT, R23, [R20], R30, R23 ;  /* 0x0000001e1417738b */ /* 0x000ea400001ee117 */
[----:B--2---:R-:W-:Y:S01]  /*2990*/  ISETP.NE.U32.AND P3, PT, R23, R30, PT ;  /* 0x0000001e1700720c */ /* 0x004fe20003f65070 */
[----:B------:R-:W-:-:S12]  /*29a0*/  IMAD.MOV.U32 R30, RZ, RZ, R23 ;  /* 0x000000ffff1e7224 */ /* 0x000fd800078e0017 */
[----:B------:R-:W-:Y:S05]  /*29b0*/  @P3 BRA `(.L_x_48) ;  /* 0xfffffffc00e83947 */ /* 0x000fea000383ffff */
.L_x_47:
[----:B------:R-:W-:Y:S05]  /*29c0*/  BSYNC.RECONVERGENT B2 ;  /* 0x0000000000027941 */ /* 0x000fea0003800200 */
.L_x_46:
[----:B------:R-:W-:Y:S01]  /*29d0*/  BSSY.RECONVERGENT B2, `(.L_x_49) ;  /* 0x0000014000027945 */ /* 0x000fe20003800200 */
[----:B------:R-:W-:-:S03]  /*29e0*/  IMAD.X R20, RZ, RZ, R25, P2 ;  /* 0x000000ffff147224 */ /* 0x000fc600010e0619 */
[----:B------:R-:W-:Y:S05]  /*29f0*/  @P1 BRA `(.L_x_50) ;  /* 0x0000000000441947 */ /* 0x000fea0003800000 */
[----:B------:R-:W-:Y:S01]  /*2a00*/  VIADD R23, R29, UR20 ;  /* 0x000000141d177c36 */ /* 0x000fe20008000000 */
[----:B------:R-:W-:-:S03]  /*2a10*/  LEA R29, P1, R26, R6, 0x1 ;  /* 0x000000061a1d7211 */ /* 0x000fc600078208ff */
[----:B------:R-:W-:Y:S01]  /*2a20*/  IMAD.WIDE R22, R23, 0x2, R18 ;  /* 0x0000000217167825 */ /* 0x000fe200078e0212 */
[----:B------:R-:W-:Y:S02]  /*2a30*/  LEA.HI.X R21, R26, R7, R20, 0x1, P1 ;  /* 0x000000071a157211 */ /* 0x000fe400008f0c14 */
[C---:B------:R-:W-:Y:S02]  /*2a40*/  LOP3.LUT R20, R29.reuse, 0xfffffffd, RZ, 0xc0, !PT ;  /* 0xfffffffd1d147812 */ /* 0x040fe400078ec0ff */
[----:B------:R0:W5:Y:S01]  /*2a50*/  LDG.E.U16 R31, desc[UR14][R22.64] ;  /* 0x0000000e161f7981 */ /* 0x000162000c1e1500 */
[----:B------:R-:W-:-:S03]  /*2a60*/  LOP3.LUT R26, R29, 0x2, RZ, 0xc0, !PT ;  /* 0x000000021d1a7812 */ /* 0x000fc600078ec0ff */
[----:B------:R0:W5:Y:S01]  /*2a70*/  LD.E R28, desc[UR14][R20.64] ;  /* 0x0000000e141c7980 */ /* 0x000162000c101900 */
[----:B------:R-:W-:Y:S01]  /*2a80*/  ISETP.EQ.U32.AND P1, PT, R26, RZ, PT ;  /* 0x000000ff1a00720c */ /* 0x000fe20003f22070 */
[----:B------:R-:W-:-:S05]  /*2a90*/  IMAD.MOV.U32 R26, RZ, RZ, 0x3254 ;  /* 0x00003254ff1a7424 */ /* 0x000fca00078e00ff */
[----:B------:R-:W-:-:S07]  /*2aa0*/  SEL R26, R26, 0x7610, P1 ;  /* 0x000076101a1a7807 */ /* 0x000fce0000800000 */
.L_x_51:
[----:B0----5:R-:W-:-:S05]  /*2ab0*/  HADD2 R23, R28, R31.H0_H0 ;  /* 0x2000001f1c177230 */ /* 0x021fca0000000000 */
[----:B------:R-:W-:-:S06]  /*2ac0*/  PRMT R23, R28, R26, R23 ;  /* 0x0000001a1c177216 */ /* 0x000fcc0000000017 */
[----:B------:R-:W2:Y:S02]  /*2ad0*/  ATOM.E.CAS.STRONG.GPU PT, R23, [R20], R28, R23 ;  /* 0x0000001c1417738b */ /* 0x000ea400001ee117 */
[----:B--2---:R-:W-:Y:S01]  /*2ae0*/  ISETP.NE.U32.AND P1, PT, R23, R28, PT ;  /* 0x0000001c1700720c */ /* 0x004fe20003f25070 */
[----:B------:R-:W-:-:S12]  /*2af0*/  IMAD.MOV.U32 R28, RZ, RZ, R23 ;  /* 0x000000ffff1c7224 */ /* 0x000fd800078e0017 */
[----:B------:R-:W-:Y:S05]  /*2b00*/  @P1 BRA `(.L_x_51) ;  /* 0xfffffffc00e81947 */ /* 0x000fea000383ffff */
.L_x_50:
[----:B------:R-:W-:Y:S05]  /*2b10*/  BSYNC.RECONVERGENT B2 ;  /* 0x0000000000027941 */ /* 0x000fea0003800200 */
.L_x_49:
[----:B------:R-:W-:Y:S05]  /*2b20*/  @P0 BRA `(.L_x_52) ;  /* 0xfffffff8005c0947 */ /* 0x000fea000383ffff */
[----:B------:R-:W-:-:S07]  /*2b30*/  IMAD.MOV.U32 R21, RZ, RZ, R10 ;  /* 0x000000ffff157224 */ /* 0x000fce00078e000a */
.L_x_39:
[----:B------:R-:W-:Y:S01]  /*2b40*/  ISETP.NE.AND P0, PT, R8, RZ, PT ;  /* 0x000000ff0800720c */ /* 0x000fe20003f05270 */
[----:B------:R-:W-:-:S12]  /*2b50*/  BSSY.RECONVERGENT B2, `(.L_x_38) ;  /* 0x000004f000027945 */ /* 0x000fd80003800200 */
[----:B------:R-:W-:Y:S05]  /*2b60*/  @!P0 BRA `(.L_x_53) ;  /* 0x0000000400348947 */ /* 0x000fea0003800000 */
[----:B------:R-:W-:Y:S01]  /*2b70*/  IMAD R29, R21, UR20, RZ ;  /* 0x00000014151d7c24 */ /* 0x000fe2000f8e02ff */
[----:B------:R-:W-:Y:S01]  /*2b80*/  BSSY.RECONVERGENT B3, `(.L_x_54) ;  /* 0x0000018000037945 */ /* 0x000fe20003800200 */
[----:B------:R-:W-:Y:S02]  /*2b90*/  ISETP.NE.AND P1, PT, R8, 0x1, PT ;  /* 0x000000010800780c */ /* 0x000fe40003f25270 */
[----:B------:R-:W-:Y:S01]  /*2ba0*/  IMAD.IADD R26, R12, 0x1, R29 ;  /* 0x000000010c1a7824 */ /* 0x000fe200078e021d */
[----:B------:R-:W-:-:S04]  /*2bb0*/  IADD3 R27, PT, PT, R24, R29, RZ ;  /* 0x0000001d181b7210 */ /* 0x000fc80007ffe0ff */
[----:B------:R-:W-:-:S13]  /*2bc0*/  ISETP.GE.U32.AND P0, PT, R26, R15, PT ;  /* 0x0000000f1a00720c */ /* 0x000fda0003f06070 */
        /* <DEDUP_REMOVED lines=13> */
.L_x_56:
[----:B-----5:R-:W-:-:S05]  /*2ca0*/  HADD2 R23, R28, R33.H0_H0 ;  /* 0x200000211c177230 */ /* 0x020fca0000000000 */
[----:B------:R-:W-:-:S06]  /*2cb0*/  PRMT R23, R28, R24, R23 ;  /* 0x000000181c177216 */ /* 0x000fcc0000000017 */
[----:B------:R-:W2:Y:S02]  /*2cc0*/  ATOM.E.CAS.STRONG.GPU PT, R23, [R20], R28, R23 ;  /* 0x0000001c1417738b */ /* 0x000ea400001ee117 */
[----:B--2---:R-:W-:Y:S01]  /*2cd0*/  ISETP.NE.U32.AND P0, PT, R23, R28, PT ;  /* 0x0000001c1700720c */ /* 0x004fe20003f05070 */
[----:B------:R-:W-:-:S12]  /*2ce0*/  IMAD.MOV.U32 R28, RZ, RZ, R23 ;  /* 0x000000ffff1c7224 */ /* 0x000fd800078e0017 */
[----:B------:R-:W-:Y:S05]  /*2cf0*/  @P0 BRA `(.L_x_56) ;  /* 0xfffffffc00e80947 */ /* 0x000fea000383ffff */
.L_x_55:
[----:B------:R-:W-:Y:S05]  /*2d00*/  BSYNC.RECONVERGENT B3 ;  /* 0x0000000000037941 */ /* 0x000fea0003800200 */
.L_x_54:
[----:B------:R-:W-:Y:S05]  /*2d10*/  @!P1 BRA `(.L_x_53) ;  /* 0x0000000000c89947 */ /* 0x000fea0003800000 */
[----:B------:R-:W-:Y:S01]  /*2d20*/  VIADD R26, R26, UR20 ;  /* 0x000000141a1a7c36 */ /* 0x000fe20008000000 */
[----:B------:R-:W-:Y:S01]  /*2d30*/  BSSY.RECONVERGENT B3, `(.L_x_57) ;  /* 0x0000018000037945 */ /* 0x000fe20003800200 */
[----:B------:R-:W-:Y:S01]  /*2d40*/  ISETP.NE.AND P1, PT, R8, 0x2, PT ;  /* 0x000000020800780c */ /* 0x000fe20003f25270 */
[----:B------:R-:W-:Y:S02]  /*2d50*/  VIADD R24, R29, UR20 ;  /* 0x000000141d187c36 */ /* 0x000fe40008000000 */
[----:B------:R-:W-:Y:S01]  /*2d60*/  ISETP.GE.U32.AND P0, PT, R26, R15, PT ;  /* 0x0000000f1a00720c */ /* 0x000fe20003f06070 */
[----:B------:R-:W-:-:S12]  /*2d70*/  VIADD R27, R27, UR20 ;  /* 0x000000141b1b7c36 */ /* 0x000fd80008000000 */
        /* <DEDUP_REMOVED lines=13> */
.L_x_59:
[----:B-----5:R-:W-:-:S05]  /*2e50*/  HADD2 R23, R30, R31.H0_H0 ;  /* 0x2000001f1e177230 */ /* 0x020fca0000000000 */
[----:B------:R-:W-:-:S06]  /*2e60*/  PRMT R23, R30, R28, R23 ;  /* 0x0000001c1e177216 */ /* 0x000fcc0000000017 */
[----:B------:R-:W2:Y:S02]  /*2e70*/  ATOM.E.CAS.STRONG.GPU PT, R23, [R20], R30, R23 ;  /* 0x0000001e1417738b */ /* 0x000ea400001ee117 */
[----:B--2---:R-:W-:Y:S01]  /*2e80*/  ISETP.NE.U32.AND P0, PT, R23, R30, PT ;  /* 0x0000001e1700720c */ /* 0x004fe20003f05070 */
[----:B------:R-:W-:-:S12]  /*2e90*/  IMAD.MOV.U32 R30, RZ, RZ, R23 ;  /* 0x000000ffff1e7224 */ /* 0x000fd800078e0017 */
[----:B------:R-:W-:Y:S05]  /*2ea0*/  @P0 BRA `(.L_x_59) ;  /* 0xfffffffc00e80947 */ /* 0x000fea000383ffff */
.L_x_58:
[----:B------:R-:W-:Y:S05]  /*2eb0*/  BSYNC.RECONVERGENT B3 ;  /* 0x0000000000037941 */ /* 0x000fea0003800200 */
.L_x_57:
[----:B------:R-:W-:Y:S05]  /*2ec0*/  @!P1 BRA `(.L_x_53) ;  /* 0x00000000005c9947 */ /* 0x000fea0003800000 */
[----:B------:R-:W-:Y:S02]  /*2ed0*/  VIADD R26, R26, UR20 ;  /* 0x000000141a1a7c36 */ /* 0x000fe40008000000 */
[----:B------:R-:W-:-:S03]  /*2ee0*/  VIADD R24, R24, UR20 ;  /* 0x0000001418187c36 */ /* 0x000fc60008000000 */
[----:B------:R-:W-:Y:S02]  /*2ef0*/  ISETP.GE.U32.AND P0, PT, R26, R15, PT ;  /* 0x0000000f1a00720c */ /* 0x000fe40003f06070 */
[----:B------:R-:W-:-:S05]  /*2f00*/  IADD3 R24, P1, PT, R24, R17, RZ ;  /* 0x0000001118187210 */ /* 0x000fca0007f3e0ff */
[----:B------:R-:W-:-:S06]  /*2f10*/  IMAD.X R20, RZ, RZ, R25, P1 ;  /* 0x000000ffff147224 */ /* 0x000fcc00008e0619 */
        /* <DEDUP_REMOVED lines=12> */
.L_x_60:
[----:B0----5:R-:W-:-:S05]  /*2fe0*/  HADD2 R22, R17, R24.H0_H0 ;  /* 0x2000001811167230 */ /* 0x021fca0000000000 */
[----:B------:R-:W-:-:S06]  /*2ff0*/  PRMT R22, R17, R15, R22 ;  /* 0x0000000f11167216 */ /* 0x000fcc0000000016 */
[----:B------:R-:W2:Y:S02]  /*3000*/  ATOM.E.CAS.STRONG.GPU PT, R22, [R20], R17, R22 ;  /* 0x000000111416738b */ /* 0x000ea400001ee116 */
[----:B--2---:R-:W-:Y:S01]  /*3010*/  ISETP.NE.U32.AND P0, PT, R22, R17, PT ;  /* 0x000000111600720c */ /* 0x004fe20003f05070 */
[----:B------:R-:W-:-:S12]  /*3020*/  IMAD.MOV.U32 R17, RZ, RZ, R22 ;  /* 0x000000ffff117224 */ /* 0x000fd800078e0016 */
[----:B------:R-:W-:Y:S05]  /*3030*/  @P0 BRA `(.L_x_60) ;  /* 0xfffffffc00e80947 */ /* 0x000fea000383ffff */
.L_x_53:
[----:B------:R-:W-:Y:S05]  /*3040*/  BSYNC.RECONVERGENT B2 ;  /* 0x0000000000027941 */ /* 0x000fea0003800200 */
.L_x_38:
[----:B------:R-:W0:Y:S01]  /*3050*/  LDCU UR8, c[0x0][0x3c4] ;  /* 0x00007880ff0877ac */ /* 0x000e220008000800 */
[----:B------:R-:W-:Y:S02]  /*3060*/  VIADD R16, R16, 0x1 ;  /* 0x0000000110107836 */ /* 0x000fe40000000000 */
[----:B0-----:R-:W-:-:S05]  /*3070*/  IMAD.U32 R17, RZ, RZ, UR8 ;  /* 0x00000008ff117e24 */ /* 0x001fca000f8e00ff */
[----:B------:R-:W-:-:S13]  /*3080*/  ISETP.NE.AND P0, PT, R16, R17, PT ;  /* 0x000000111000720c */ /* 0x000fda0003f05270 */
[----:B------:R-:W-:Y:S05]  /*3090*/  @P0 BRA `(.L_x_61) ;  /* 0xfffffff000bc0947 */ /* 0x000fea000383ffff */
.L_x_37:
[----:B------:R-:W-:-:S13]  /*30a0*/  ISETP.GE.AND P0, PT, R5, 0x1, PT ;  /* 0x000000010500780c */ /* 0x000fda0003f06270 */
[----:B------:R-:W-:Y:S05]  /*30b0*/  @!P0 BRA `(.L_x_36) ;  /* 0x0000000c00348947 */ /* 0x000fea0003800000 */
[----:B------:R-:W0:Y:S01]  /*30c0*/  LDCU UR8, c[0x0][0x3c0] ;  /* 0x00007800ff0877ac */ /* 0x000e220008000800 */
[----:B------:R-:W-:Y:S01]  /*30d0*/  ISETP.GE.U32.AND P0, PT, R5, 0x4, PT ;  /* 0x000000040500780c */ /* 0x000fe20003f06070 */
[----:B------:R-:W-:Y:S01]  /*30e0*/  IMAD R22, R9, R17, R14 ;  /* 0x0000001109167224 */ /* 0x000fe200078e020e */
[----:B------:R-:W1:Y:S01]  /*30f0*/  LDCU UR9, c[0x0][0x3bc] ;  /* 0x00007780ff0977ac */ /* 0x000e620008000800 */
[----:B------:R-:W-:Y:S02]  /*3100*/  IMAD.MOV.U32 R14, RZ, RZ, RZ ;  /* 0x000000ffff0e7224 */ /* 0x000fe400078e00ff */
[----:B0-----:R-:W-:Y:S02]  /*3110*/  IMAD R16, R13, UR8, RZ ;  /* 0x000000080d107c24 */ /* 0x001fe4000f8e02ff */
[----:B-1----:R-:W-:-:S03]  /*3120*/  IMAD.U32 R21, RZ, RZ, UR9 ;  /* 0x00000009ff157e24 */ /* 0x002fc6000f8e00ff */
[----:B------:R-:W-:Y:S02]  /*3130*/  IADD3 R20, P1, P2, R16, UR7, R3 ;  /* 0x0000000710147c10 */ /* 0x000fe4000fa3e003 */
[----:B------:R-:W-:Y:S01]  /*3140*/  SHF.R.S32.HI R16, RZ, 0x1f, R16 ;  /* 0x0000001fff107819 */ /* 0x000fe20000011410 */
[----:B------:R-:W-:-:S03]  /*3150*/  IMAD R22, R22, R21, R12 ;  /* 0x0000001516167224 */ /* 0x000fc600078e020c */
[----:B------:R-:W-:Y:S01]  /*3160*/  IADD3.X R13, PT, PT, R16, R11, RZ, P1, P2 ;  /* 0x0000000b100d7210 */ /* 0x000fe20000fe44ff */
[----:B------:R-:W-:Y:S06]  /*3170*/  @!P0 BRA `(.L_x_62) ;  /* 0x0000000400bc8947 */ /* 0x000fec0003800000 */
[----:B------:R-:W-:-:S07]  /*3180*/  IMAD.MOV.U32 R23, RZ, RZ, RZ ;  /* 0x000000ffff177224 */ /* 0x000fce00078e00ff */
.L_x_75:
[----:B------:R-:W0:Y:S01]  /*3190*/  LDCU UR8, c[0x0][0x3bc] ;  /* 0x00007780ff0877ac */ /* 0x000e220008000800 */
[C---:B------:R-:W-:Y:S01]  /*31a0*/  IMAD R17, R23.reuse, UR20, RZ ;  /* 0x0000001417117c24 */ /* 0x040fe2000f8e02ff */
[----:B------:R-:W-:Y:S01]  /*31b0*/  BSSY.RECONVERGENT B2, `(.L_x_63) ;  /* 0x0000025000027945 */ /* 0x000fe20003800200 */
[----:B------:R-:W-:Y:S02]  /*31c0*/  VIADD R23, R23, 0x4 ;  /* 0x0000000417177836 */ /* 0x000fe40000000000 */
[--C-:B------:R-:W-:Y:S02]  /*31d0*/  IMAD.IADD R14, R12, 0x1, R17.reuse ;  /* 0x000000010c0e7824 */ /* 0x100fe400078e0211 */
[----:B------:R-:W-:Y:S01]  /*31e0*/  VIADD R27, R17, UR20 ;  /* 0x00000014111b7c36 */ /* 0x000fe20008000000 */
[----:B------:R-:W-:Y:S01]  /*31f0*/  ISETP.NE.AND P2, PT, R23, R10, PT ;  /* 0x0000000a1700720c */ /* 0x000fe20003f45270 */
[----:B------:R-:W-:Y:S01]  /*3200*/  IMAD.IADD R29, R22, 0x1, R17 ;  /* 0x00000001161d7824 */ /* 0x000fe200078e0211 */
[----:B------:R-:W-:Y:S01]  /*3210*/  IADD3 R16, PT, PT, R14, UR20, RZ ;  /* 0x000000140e107c10 */ /* 0x000fe2000fffe0ff */
[----:B------:R-:W-:-:S04]  /*3220*/  VIADD R25, R27, UR20 ;  /* 0x000000141b197c36 */ /* 0x000fc80008000000 */
[----:B------:R-:W-:Y:S02]  /*3230*/  VIADD R24, R16, UR20 ;  /* 0x0000001410187c36 */ /* 0x000fe40008000000 */
[----:B------:R-:W-:Y:S02]  /*3240*/  VIADD R15, R25, UR20 ;  /* 0x00000014190f7c36 */ /* 0x000fe40008000000 */
[----:B0-----:R-:W-:-:S05]  /*3250*/  IMAD.U32 R21, RZ, RZ, UR8 ;  /* 0x00000008ff157e24 */ /* 0x001fca000f8e00ff */
[-C--:B------:R-:W-:Y:S01]  /*3260*/  ISETP.GE.U32.AND P5, PT, R14, R21.reuse, PT ;  /* 0x000000150e00720c */ /* 0x080fe20003fa6070 */
[C---:B------:R-:W-:Y:S01]  /*3270*/  VIADD R14, R24.reuse, UR20 ;  /* 0x00000014180e7c36 */ /* 0x040fe20008000000 */
[-C--:B------:R-:W-:Y:S02]  /*3280*/  ISETP.GE.U32.AND P0, PT, R24, R21.reuse, PT ;  /* 0x000000151800720c */ /* 0x080fe40003f06070 */
[-C--:B------:R-:W-:Y:S02]  /*3290*/  ISETP.GE.U32.AND P4, PT, R16, R21.reuse, PT ;  /* 0x000000151000720c */ /* 0x080fe40003f86070 */
[----:B------:R-:W-:Y:S02]  /*32a0*/  ISETP.GE.U32.AND P1, PT, R14, R21, PT ;  /* 0x000000150e00720c */ /* 0x000fe40003f26070 */
[----:B------:R-:W-:-:S05]  /*32b0*/  IADD3 R24, P3, PT, R15, R20, RZ ;  /* 0x000000140f187210 */ /* 0x000fca0007f7e0ff */
[----:B------:R-:W-:Y:S08]  /*32c0*/  @P5 BRA `(.L_x_64) ;  /* 0x00000000004c5947 */ /* 0x000ff00003800000 */
[----:B------:R-:W-:Y:S01]  /*32d0*/  IADD3 R14, P5, PT, R17, R20, RZ ;  /* 0x00000014110e7210 */ /* 0x000fe20007fbe0ff */
[----:B------:R-:W-:-:S04]  /*32e0*/  IMAD.WIDE R16, R29, 0x2, R18 ;  /* 0x000000021d107825 */ /* 0x000fc800078e0212 */
[----:B------:R-:W-:Y:S01]  /*32f0*/  IMAD.X R15, RZ, RZ, R13, P5 ;  /* 0x000000ffff0f7224 */ /* 0x000fe200028e060d */
[C---:B------:R-:W-:Y:S01]  /*3300*/  LEA R31, P5, R14.reuse, R6, 0x1 ;  /* 0x000000060e1f7211 */ /* 0x040fe200078a08ff */
[----:B------:R-:W2:Y:S03]  /*3310*/  LDG.E.U16 R16, desc[UR14][R16.64] ;  /* 0x0000000e10107981 */ /* 0x000ea6000c1e1500 */
[----:B------:R-:W-:Y:S02]  /*3320*/  LEA.HI.X R15, R14, R7, R15, 0x1, P5 ;  /* 0x000000070e0f7211 */ /* 0x000fe400028f0c0f */
[C---:B------:R-:W-:Y:S02]  /*3330*/  LOP3.LUT R14, R31.reuse, 0xfffffffd, RZ, 0xc0, !PT ;  /* 0xfffffffd1f0e7812 */ /* 0x040fe400078ec0ff */
[----:B------:R-:W-:-:S03]  /*3340*/  LOP3.LUT R26, R31, 0x2, RZ, 0xc0, !PT ;  /* 0x000000021f1a7812 */ /* 0x000fc600078ec0ff */
[----:B------:R0:W5:Y:S01]  /*3350*/  LD.E R33, desc[UR14][R14.64] ;  /* 0x0000000e0e217980 */ /* 0x000162000c101900 */
[----:B------:R-:W-:Y:S01]  /*3360*/  ISETP.EQ.U32.AND P5, PT, R26, RZ, PT ;  /* 0x000000ff1a00720c */ /* 0x000fe20003fa2070 */
[----:B------:R-:W-:-:S05]  /*3370*/  IMAD.MOV.U32 R26, RZ, RZ, 0x3254 ;  /* 0x00003254ff1a7424 */ /* 0x000fca00078e00ff */
[----:B------:R-:W-:Y:S01]  /*3380*/  SEL R26, R26, 0x7610, P5 ;  /* 0x000076101a1a7807 */ /* 0x000fe20002800000 */
[----:B0-2---:R-:W-:-:S07]  /*3390*/  HMUL2 R17, R16.H0_H0, R16.H0_H0 ;  /* 0x2000001010117232 */ /* 0x005fce0000000800 */
.L_x_65:
[----:B-----5:R-:W-:-:S05]  /*33a0*/  HADD2 R16, R33, R17.H0_H0 ;  /* 0x2000001121107230 */ /* 0x020fca0000000000 */
[----:B------:R-:W-:-:S06]  /*33b0*/  PRMT R16, R33, R26, R16 ;  /* 0x0000001a21107216 */ /* 0x000fcc0000000010 */
[----:B------:R-:W2:Y:S02]  /*33c0*/  ATOM.E.CAS.STRONG.GPU PT, R16, [R14], R33, R16 ;  /* 0x000000210e10738b */ /* 0x000ea400001ee110 */
[----:B--2---:R-:W-:Y:S01]  /*33d0*/  ISETP.NE.U32.AND P5, PT, R16, R33, PT ;  /* 0x000000211000720c */ /* 0x004fe20003fa5070 */
[----:B------:R-:W-:-:S12]  /*33e0*/  IMAD.MOV.U32 R33, RZ, RZ, R16 ;  /* 0x000000ffff217224 */ /* 0x000fd800078e0010 */
[----:B------:R-:W-:Y:S05]  /*33f0*/  @P5 BRA `(.L_x_65) ;  /* 0xfffffffc00e85947 */ /* 0x000fea000383ffff */
.L_x_64:
[----:B------:R-:W-:Y:S05]  /*3400*/  BSYNC.RECONVERGENT B2 ;  /* 0x0000000000027941 */ /* 0x000fea0003800200 */
.L_x_63:
[----:B------:R-:W-:Y:S01]  /*3410*/  BSSY.RECONVERGENT B2, `(.L_x_66) ;  /* 0x0000016000027945 */ /* 0x000fe20003800200 */
[----:B------:R-:W-:-:S03]  /*3420*/  VIADD R29, R29, UR20 ;  /* 0x000000141d1d7c36 */ /* 0x000fc60008000000 */
[----:B------:R-:W-:Y:S05]  /*3430*/  @P4 BRA `(.L_x_67) ;  /* 0x00000000004c4947 */ /* 0x000fea0003800000 */
[----:B------:R-:W-:Y:S01]  /*3440*/  IMAD.WIDE R16, R29, 0x2, R18 ;  /* 0x000000021d107825 */ /* 0x000fe200078e0212 */
[----:B------:R-:W-:-:S05]  /*3450*/  IADD3 R14, P4, PT, R27, R20, RZ ;  /* 0x000000141b0e7210 */ /* 0x000fca0007f9e0ff */
[----:B------:R-:W2:Y:S01]  /*3460*/  LDG.E.U16 R16, desc[UR14][R16.64] ;  /* 0x0000000e10107981 */ /* 0x000ea2000c1e1500 */
[----:B------:R-:W-:Y:S01]  /*3470*/  IMAD.X R15, RZ, RZ, R13, P4 ;  /* 0x000000ffff0f7224 */ /* 0x000fe200020e060d */
[----:B------:R-:W-:-:S04]  /*3480*/  LEA R27, P4, R14, R6, 0x1 ;  /* 0x000000060e1b7211 */ /* 0x000fc800078808ff */
[----:B------:R-:W-:Y:S02]  /*3490*/  LEA.HI.X R15, R14, R7, R15, 0x1, P4 ;  /* 0x000000070e0f7211 */ /* 0x000fe400020f0c0f */
[----:B------:R-:W-:-:S05]  /*34a0*/  LOP3.LUT R14, R27, 0xfffffffd, RZ, 0xc0, !PT ;  /* 0xfffffffd1b0e7812 */ /* 0x000fca00078ec0ff */
[----:B------:R0:W5:Y:S01]  /*34b0*/  LD.E R31, desc[UR14][R14.64] ;  /* 0x0000000e0e1f7980 */ /* 0x000162000c101900 */
[----:B------:R-:W-:-:S04]  /*34c0*/  LOP3.LUT R26, R27, 0x2, RZ, 0xc0, !PT ;  /* 0x000000021b1a7812 */ /* 0x000fc800078ec0ff */
[----:B------:R-:W-:Y:S01]  /*34d0*/  ISETP.EQ.U32.AND P4, PT, R26, RZ, PT ;  /* 0x000000ff1a00720c */ /* 0x000fe20003f82070 */
[----:B------:R-:W-:-:S05]  /*34e0*/  IMAD.MOV.U32 R26, RZ, RZ, 0x3254 ;  /* 0x00003254ff1a7424 */ /* 0x000fca00078e00ff */
[----:B------:R-:W-:Y:S01]  /*34f0*/  SEL R26, R26, 0x7610, P4 ;  /* 0x000076101a1a7807 */ /* 0x000fe20002000000 */
[----:B0-2---:R-:W-:-:S07]  /*3500*/  HMUL2 R17, R16.H0_H0, R16.H0_H0 ;  /* 0x2000001010117232 */ /* 0x005fce0000000800 */
.L_x_68:
[----:B-----5:R-:W-:-:S05]  /*3510*/  HADD2 R16, R31, R17.H0_H0 ;  /* 0x200000111f107230 */ /* 0x020fca0000000000 */
[----:B------:R-:W-:-:S06]  /*3520*/  PRMT R16, R31, R26, R16 ;  /* 0x0000001a1f107216 */ /* 0x000fcc0000000010 */
[----:B------:R-:W2:Y:S02]  /*3530*/  ATOM.E.CAS.STRONG.GPU PT, R16, [R14], R31, R16 ;  /* 0x0000001f0e10738b */ /* 0x000ea400001ee110 */
[----:B--2---:R-:W-:Y:S01]  /*3540*/  ISETP.NE.U32.AND P4, PT, R16, R31, PT ;  /* 0x0000001f1000720c */ /* 0x004fe20003f85070 */
[----:B------:R-:W-:-:S12]  /*3550*/  IMAD.MOV.U32 R31, RZ, RZ, R16 ;  /* 0x000000ffff1f7224 */ /* 0x000fd800078e0010 */
[----:B------:R-:W-:Y:S05]  /*3560*/  @P4 BRA `(.L_x_68) ;  /* 0xfffffffc00e84947 */ /* 0x000fea000383ffff */
.L_x_67:
[----:B------:R-:W-:Y:S05]  /*3570*/  BSYNC.RECONVERGENT B2 ;  /* 0x0000000000027941 */ /* 0x000fea0003800200 */
.L_x_66:
        /* <DEDUP_REMOVED lines=16> */
.L_x_71:
[----:B-----5:R-:W-:-:S05]  /*3680*/  HADD2 R16, R27, R17.H0_H0 ;  /* 0x200000111b107230 */ /* 0x020fca0000000000 */
[----:B------:R-:W-:-:S06]  /*3690*/  PRMT R16, R27, R25, R16 ;  /* 0x000000191b107216 */ /* 0x000fcc0000000010 */
[----:B------:R-:W2:Y:S02]  /*36a0*/  ATOM.E.CAS.STRONG.GPU PT, R16, [R14], R27, R16 ;  /* 0x0000001b0e10738b */ /* 0x000ea400001ee110 */
[----:B--2---:R-:W-:Y:S01]  /*36b0*/  ISETP.NE.U32.AND P0, PT, R16, R27, PT ;  /* 0x0000001b1000720c */ /* 0x004fe20003f05070 */
[----:B------:R-:W-:-:S12]  /*36c0*/  IMAD.MOV.U32 R27, RZ, RZ, R16 ;  /* 0x000000ffff1b7224 */ /* 0x000fd800078e0010 */
[----:B------:R-:W-:Y:S05]  /*36d0*/  @P0 BRA `(.L_x_71) ;  /* 0xfffffffc00e80947 */ /* 0x000fea000383ffff */
.L_x_70:
[----:B------:R-:W-:Y:S05]  /*36e0*/  BSYNC.RECONVERGENT B2 ;  /* 0x0000000000027941 */ /* 0x000fea0003800200 */
.L_x_69:
[----:B------:R-:W-:Y:S01]  /*36f0*/  BSSY.RECONVERGENT B2, `(.L_x_72) ;  /* 0x0000015000027945 */ /* 0x000fe20003800200 */
[----:B------:R-:W-:-:S03]  /*3700*/  IMAD.X R14, RZ, RZ, R13, P3 ;  /* 0x000000ffff0e7224 */ /* 0x000fc600018e060d */
[----:B------:R-:W-:Y:S05]  /*3710*/  @P1 BRA `(.L_x_73) ;  /* 0x0000000000481947 */ /* 0x000fea0003800000 */
[----:B------:R-:W-:Y:S01]  /*3720*/  VIADD R17, R29, UR20 ;  /* 0x000000141d117c36 */ /* 0x000fe20008000000 */
[----:B------:R-:W-:-:S03]  /*3730*/  LEA R27, P0, R24, R6, 0x1 ;  /* 0x00000006181b7211 */ /* 0x000fc600078008ff */
[----:B------:R-:W-:-:S06]  /*3740*/  IMAD.WIDE R16, R17, 0x2, R18 ;  /* 0x0000000211107825 */ /* 0x000fcc00078e0212 */
[----:B------:R-:W2:Y:S01]  /*3750*/  LDG.E.U16 R16, desc[UR14][R16.64] ;  /* 0x0000000e10107981 */ /* 0x000ea2000c1e1500 */
[----:B------:R-:W-:Y:S02]  /*3760*/  LEA.HI.X R15, R24, R7, R14, 0x1, P0 ;  /* 0x00000007180f7211 */ /* 0x000fe400000f0c0e */
[C---:B------:R-:W-:Y:S02]  /*3770*/  LOP3.LUT R14, R27.reuse, 0xfffffffd, RZ, 0xc0, !PT ;  /* 0xfffffffd1b0e7812 */ /* 0x040fe400078ec0ff */
[----:B------:R-:W-:-:S03]  /*3780*/  LOP3.LUT R24, R27, 0x2, RZ, 0xc0, !PT ;  /* 0x000000021b187812 */ /* 0x000fc600078ec0ff */
[----:B------:R0:W5:Y:S01]  /*3790*/  LD.E R25, desc[UR14][R14.64] ;  /* 0x0000000e0e197980 */ /* 0x000162000c101900 */
[----:B------:R-:W-:Y:S02]  /*37a0*/  ISETP.EQ.U32.AND P0, PT, R24, RZ, PT ;  /* 0x000000ff1800720c */ /* 0x000fe40003f02070 */
[----:B------:R-:W-:-:S04]  /*37b0*/  MOV R24, 0x3254 ;  /* 0x0000325400187802 */ /* 0x000fc80000000f00 */
[----:B------:R-:W-:Y:S01]  /*37c0*/  SEL R24, R24, 0x7610, P0 ;  /* 0x0000761018187807 */ /* 0x000fe20000000000 */
[----:B0-2---:R-:W-:-:S07]  /*37d0*/  HMUL2 R17, R16.H0_H0, R16.H0_H0 ;  /* 0x2000001010117232 */ /* 0x005fce0000000800 */
.L_x_74:
[----:B-----5:R-:W-:-:S05]  /*37e0*/  HADD2 R16, R25, R17.H0_H0 ;  /* 0x2000001119107230 */ /* 0x020fca0000000000 */
[----:B------:R-:W-:-:S06]  /*37f0*/  PRMT R16, R25, R24, R16 ;  /* 0x0000001819107216 */ /* 0x000fcc0000000010 */
[----:B------:R-:W2:Y:S02]  /*3800*/  ATOM.E.CAS.STRONG.GPU PT, R16, [R14], R25, R16 ;  /* 0x000000190e10738b */ /* 0x000ea400001ee110 */
[----:B--2---:R-:W-:Y:S01]  /*3810*/  ISETP.NE.U32.AND P0, PT, R16, R25, PT ;  /* 0x000000191000720c */ /* 0x004fe20003f05070 */
[----:B------:R-:W-:-:S12]  /*3820*/  IMAD.MOV.U32 R25, RZ, RZ, R16 ;  /* 0x000000ffff197224 */ /* 0x000fd800078e0010 */
[----:B------:R-:W-:Y:S05]  /*3830*/  @P0 BRA `(.L_x_74) ;  /* 0xfffffffc00e80947 */ /* 0x000fea000383ffff */
.L_x_73:
[----:B------:R-:W-:Y:S05]  /*3840*/  BSYNC.RECONVERGENT B2 ;  /* 0x0000000000027941 */ /* 0x000fea0003800200 */
.L_x_72:
[----:B------:R-:W-:Y:S05]  /*3850*/  @P2 BRA `(.L_x_75) ;  /* 0xfffffff8004c2947 */ /* 0x000fea000383ffff */
[----:B------:R-:W-:-:S07]  /*3860*/  IMAD.MOV.U32 R14, RZ, RZ, R10 ;  /* 0x000000ffff0e7224 */ /* 0x000fce00078e000a */
.L_x_62:
[----:B------:R-:W-:-:S13]  /*3870*/  ISETP.NE.AND P0, PT, R8, RZ, PT ;  /* 0x000000ff0800720c */ /* 0x000fda0003f05270 */
[----:B------:R-:W-:Y:S05]  /*3880*/  @!P0 BRA `(.L_x_36) ;  /* 0x0000000400408947 */ /* 0x000fea0003800000 */
[----:B------:R-:W-:Y:S01]  /*3890*/  IMAD R23, R14, UR20, RZ ;  /* 0x000000140e177c24 */ /* 0x000fe2000f8e02ff */
[----:B------:R-:W-:Y:S01]  /*38a0*/  BSSY.RECONVERGENT B2, `(.L_x_76) ;  /* 0x0000019000027945 */ /* 0x000fe20003800200 */
[----:B------:R-:W-:Y:S02]  /*38b0*/  ISETP.NE.AND P1, PT, R8, 0x1, PT ;  /* 0x000000010800780c */ /* 0x000fe40003f25270 */
[--C-:B------:R-:W-:Y:S02]  /*38c0*/  IMAD.IADD R24, R12, 0x1, R23.reuse ;  /* 0x000000010c187824 */ /* 0x100fe400078e0217 */
[----:B------:R-:W-:-:S03]  /*38d0*/  IMAD.IADD R25, R22, 0x1, R23 ;  /* 0x0000000116197824 */ /* 0x000fc600078e0217 */
[----:B------:R-:W-:-:S13]  /*38e0*/  ISETP.GE.U32.AND P0, PT, R24, R21, PT ;  /* 0x000000151800720c */ /* 0x000fda0003f06070 */
        /* <DEDUP_REMOVED lines=14> */
.L_x_78:
[----:B-----5:R-:W-:-:S05]  /*39d0*/  HADD2 R16, R27, R17.H0_H0 ;  /* 0x200000111b107230 */ /* 0x020fca0000000000 */
[----:B------:R-:W-:-:S06]  /*39e0*/  PRMT R16, R27, R22, R16 ;  /* 0x000000161b107216 */ /* 0x000fcc0000000010 */
[----:B------:R-:W2:Y:S02]  /*39f0*/  ATOM.E.CAS.STRONG.GPU PT, R16, [R14], R27, R16 ;  /* 0x0000001b0e10738b */ /* 0x000ea400001ee110 */
[----:B--2---:R-:W-:Y:S01]  /*3a00*/  ISETP.NE.U32.AND P0, PT, R16, R27, PT ;  /* 0x0000001b1000720c */ /* 0x004fe20003f05070 */
[----:B------:R-:W-:-:S12]  /*3a10*/  IMAD.MOV.U32 R27, RZ, RZ, R16 ;  /* 0x000000ffff1b7224 */ /* 0x000fd800078e0010 */
[----:B------:R-:W-:Y:S05]  /*3a20*/  @P0 BRA `(.L_x_78) ;  /* 0xfffffffc00e80947 */ /* 0x000fea000383ffff */
.L_x_77:
[----:B------:R-:W-:Y:S05]  /*3a30*/  BSYNC.RECONVERGENT B2 ;  /* 0x0000000000027941 */ /* 0x000fea0003800200 */
.L_x_76:
[----:B------:R-:W-:Y:S05]  /*3a40*/  @!P1 BRA `(.L_x_36) ;  /* 0x0000000000d09947 */ /* 0x000fea0003800000 */
[----:B------:R-:W-:Y:S01]  /*3a50*/  VIADD R22, R24, UR20 ;  /* 0x0000001418167c36 */ /* 0x000fe20008000000 */
[----:B------:R-:W-:Y:S01]  /*3a60*/  BSSY.RECONVERGENT B2, `(.L_x_79) ;  /* 0x0000019000027945 */ /* 0x000fe20003800200 */
[----:B------:R-:W-:Y:S01]  /*3a70*/  VIADD R27, R23, UR20 ;  /* 0x00000014171b7c36 */ /* 0x000fe20008000000 */
[----:B------:R-:W-:Y:S01]  /*3a80*/  ISETP.NE.AND P1, PT, R8, 0x2, PT ;  /* 0x000000020800780c */ /* 0x000fe20003f25270 */
[----:B------:R-:W-:Y:S01]  /*3a90*/  VIADD R23, R25, UR20 ;  /* 0x0000001419177c36 */ /* 0x000fe20008000000 */
        /* <DEDUP_REMOVED lines=15> */
.L_x_81:
[----:B-----5:R-:W-:-:S05]  /*3b90*/  HADD2 R16, R25, R17.H0_H0 ;  /* 0x2000001119107230 */ /* 0x020fca0000000000 */
[----:B------:R-:W-:-:S06]  /*3ba0*/  PRMT R16, R25, R24, R16 ;  /* 0x0000001819107216 */ /* 0x000fcc0000000010 */
[----:B------:R-:W2:Y:S02]  /*3bb0*/  ATOM.E.CAS.STRONG.GPU PT, R16, [R14], R25, R16 ;  /* 0x000000190e10738b */ /* 0x000ea400001ee110 */
[----:B--2---:R-:W-:Y:S01]  /*3bc0*/  ISETP.NE.U32.AND P0, PT, R16, R25, PT ;  /* 0x000000191000720c */ /* 0x004fe20003f05070 */
[----:B------:R-:W-:-:S12]  /*3bd0*/  IMAD.MOV.U32 R25, RZ, RZ, R16 ;  /* 0x000000ffff197224 */ /* 0x000fd800078e0010 */
[----:B------:R-:W-:Y:S05]  /*3be0*/  @P0 BRA `(.L_x_81) ;  /* 0xfffffffc00e80947 */ /* 0x000fea000383ffff */
.L_x_80:
[----:B------:R-:W-:Y:S05]  /*3bf0*/  BSYNC.RECONVERGENT B2 ;  /* 0x0000000000027941 */ /* 0x000fea0003800200 */
.L_x_79:
        /* <DEDUP_REMOVED lines=9> */
[----:B------:R-:W-:-:S06]  /*3c90*/  IMAD.WIDE R16, R17, 0x2, R18 ;  /* 0x0000000211107825 */ /* 0x000fcc00078e0212 */
[----:B------:R-:W2:Y:S01]  /*3ca0*/  LDG.E.U16 R16, desc[UR14][R16.64] ;  /* 0x0000000e10107981 */ /* 0x000ea2000c1e1500 */
[----:B------:R-:W-:Y:S01]  /*3cb0*/  LEA.HI.X R15, R27, R7, R14, 0x1, P0 ;  /* 0x000000071b0f7211 */ /* 0x000fe200000f0c0e */
[----:B------:R-:W-:Y:S01]  /*3cc0*/  IMAD.MOV.U32 R20, RZ, RZ, 0x3254 ;  /* 0x00003254ff147424 */ /* 0x000fe200078e00ff */
[C---:B------:R-:W-:Y:S02]  /*3cd0*/  LOP3.LUT R14, R23.reuse, 0xfffffffd, RZ, 0xc0, !PT ;  /* 0xfffffffd170e7812 */ /* 0x040fe400078ec0ff */
[----:B------:R-:W-:-:S03]  /*3ce0*/  LOP3.LUT R13, R23, 0x2, RZ, 0xc0, !PT ;  /* 0x00000002170d7812 */ /* 0x000fc600078ec0ff */
[----:B------:R0:W5:Y:S01]  /*3cf0*/  LD.E R21, desc[UR14][R14.64] ;  /* 0x0000000e0e157980 */ /* 0x000162000c101900 */
[----:B------:R-:W-:-:S04]  /*3d00*/  ISETP.EQ.U32.AND P0, PT, R13, RZ, PT ;  /* 0x000000ff0d00720c */ /* 0x000fc80003f02070 */
[----:B------:R-:W-:Y:S01]  /*3d10*/  SEL R20, R20, 0x7610, P0 ;  /* 0x0000761014147807 */ /* 0x000fe20000000000 */
[----:B0-2---:R-:W-:-:S08]  /*3d20*/  HMUL2 R13, R16.H0_H0, R16.H0_H0 ;  /* 0x20000010100d7232 */ /* 0x005fd00000000800 */
.L_x_82:
[----:B-----5:R-:W-:-:S05]  /*3d30*/  HADD2 R16, R21, R13.H0_H0 ;  /* 0x2000000d15107230 */ /* 0x020fca0000000000 */
[----:B------:R-:W-:-:S06]  /*3d40*/  PRMT R16, R21, R20, R16 ;  /* 0x0000001415107216 */ /* 0x000fcc0000000010 */
[----:B------:R-:W2:Y:S02]  /*3d50*/  ATOM.E.CAS.STRONG.GPU PT, R16, [R14], R21, R16 ;  /* 0x000000150e10738b */ /* 0x000ea400001ee110 */
[----:B--2---:R-:W-:Y:S01]  /*3d60*/  ISETP.NE.U32.AND P0, PT, R16, R21, PT ;  /* 0x000000151000720c */ /* 0x004fe20003f05070 */
[----:B------:R-:W-:-:S12]  /*3d70*/  IMAD.MOV.U32 R21, RZ, RZ, R16 ;  /* 0x000000ffff157224 */ /* 0x000fd800078e0010 */
[----:B------:R-:W-:Y:S05]  /*3d80*/  @P0 BRA `(.L_x_82) ;  /* 0xfffffffc00e80947 */ /* 0x000fea000383ffff */
.L_x_36:
[----:B------:R-:W-:Y:S05]  /*3d90*/  BSYNC.RECONVERGENT B0 ;  /* 0x0000000000007941 */ /* 0x000fea0003800200 */
.L_x_35:
[----:B------:R-:W-:-:S05]  /*3da0*/  VIADD R9, R9, UR21 ;  /* 0x0000001509097c36 */ /* 0x000fca0008000000 */
[----:B------:R-:W-:-:S13]  /*3db0*/  ISETP.GE.AND P0, PT, R9, R2, PT ;  /* 0x000000020900720c */ /* 0x000fda0003f06270 */
[----:B------:R-:W-:Y:S05]  /*3dc0*/  @!P0 BRA `(.L_x_83) ;  /* 0xffffffe000f48947 */ /* 0x000fea000383ffff */
.L_x_34:
[----:B------:R-:W-:Y:S05]  /*3dd0*/  BSYNC.RECONVERGENT B1 ;  /* 0x0000000000017941 */ /* 0x000fea0003800200 */
.L_x_33:
[----:B------:R-:W0:Y:S01]  /*3de0*/  LDCU UR13, c[0x0][0x3c8] ;  /* 0x00007900ff0d77ac */ /* 0x000e220008000800 */
[----:B------:R-:W-:Y:S01]  /*3df0*/  BAR.SYNC.DEFER_BLOCKING 0x0 ;  /* 0x0000000000007b1d */ /* 0x000fe20000010000 */
[----:B------:R-:W-:-:S05]  /*3e00*/  LOP3.LUT P0, RZ, R4, R3, RZ, 0xfc, !PT ;  /* 0x0000000304ff7212 */ /* 0x000fca000780fcff */
[----:B------:R-:W-:Y:S01]  /*3e10*/  BSSY.RECONVERGENT B0, `(.L_x_84) ;  /* 0x0000097000007945 */ /* 0x000fe20003800200 */
[----:B0-----:R-:W-:-:S07]  /*3e20*/  ULEA UR8, UR13, UR12, 0x2 ;  /* 0x0000000c0d087291 */ /* 0x001fce000f8e10ff */
[----:B------:R-:W-:Y:S05]  /*3e30*/  @P0 BRA `(.L_x_85) ;  /* 0x0000000800500947 */ /* 0x000fea0003800000 */
[----:B------:R-:W-:Y:S01]  /*3e40*/  UISETP.GE.AND UP0, UPT, UR13, 0x1, UPT ;  /* 0x000000010d00788c */ /* 0x000fe2000bf06270 */
[----:B------:R-:W-:-:S08]  /*3e50*/  IMAD.MOV.U32 R0, RZ, RZ, RZ ;  /* 0x000000ffff007224 */ /* 0x000fd000078e00ff */
[----:B------:R-:W-:Y:S05]  /*3e60*/  BRA.U !UP0, `(.L_x_86) ;  /* 0x0000000908407547 */ /* 0x000fea000b800000 */
[----:B------:R-:W-:Y:S01]  /*3e70*/  UISETP.GE.U32.AND UP0, UPT, UR13, 0x8, UPT ;  /* 0x000000080d00788c */ /* 0x000fe2000bf06070 */
[----:B------:R-:W-:Y:S01]  /*3e80*/  HFMA2 R2, -RZ, RZ, 0, 0 ;  /* 0x00000000ff027431 */ /* 0x000fe200000001ff */
[----:B------:R-:W-:Y:S01]  /*3e90*/  ULOP3.LUT UR10, UR13, 0x7, URZ, 0xc0, !UPT ;  /* 0x000000070d0a7892 */ /* 0x000fe2000f8ec0ff */
[----:B------:R-:W-:-:S03]  /*3ea0*/  IMAD.MOV.U32 R0, RZ, RZ, RZ ;  /* 0x000000ffff007224 */ /* 0x000fc600078e00ff */
[----:B------:R-:W-:-:S03]  /*3eb0*/  UISETP.NE.AND UP1, UPT, UR10, URZ, UPT ;  /* 0x000000ff0a00728c */ /* 0x000fc6000bf25270 */
[----:B------:R-:W-:Y:S08]  /*3ec0*/  BRA.U !UP0, `(.L_x_87) ;  /* 0x0000000508087547 */ /* 0x000ff0000b800000 */
[----:B------:R-:W0:Y:S01]  /*3ed0*/  S2R R9, SR_CgaCtaId ;  /* 0x0000000000097919 */ /* 0x000e220000008800 */
[----:B------:R-:W-:Y:S01]  /*3ee0*/  ULOP3.LUT UR9, UR13, 0x7ffffff8, URZ, 0xc0, !UPT ;  /* 0x7ffffff80d097892 */ /* 0x000fe2000f8ec0ff */
[----:B------:R-:W-:Y:S01]  /*3ef0*/  MOV R6, 0x400 ;  /* 0x0000040000067802 */ /* 0x000fe20000000f00 */
[----:B------:R-:W-:Y:S02]  /*3f00*/  IMAD.MOV.U32 R7, RZ, RZ, RZ ;  /* 0x000000ffff077224 */ /* 0x000fe400078e00ff */
[----:B------:R-:W-:Y:S02]  /*3f10*/  IMAD.MOV.U32 R0, RZ, RZ, RZ ;  /* 0x000000ffff007224 */ /* 0x000fe400078e00ff */
[----:B------:R-:W-:Y:S01]  /*3f20*/  IMAD.U32 R2, RZ, RZ, UR9 ;  /* 0x00000009ff027e24 */ /* 0x000fe2000f8e00ff */
[----:B0-----:R-:W-:-:S07]  /*3f30*/  LEA R6, R9, R6, 0x18 ;  /* 0x0000000609067211 */ /* 0x001fce00078ec0ff */
.L_x_88:
[----:B--2---:R-:W-:-:S05]  /*3f40*/  IMAD R11, R7, 0x4, R6 ;  /* 0x00000004070b7824 */ /* 0x004fca00078e0206 */
[----:B------:R-:W0:Y:S02]  /*3f50*/  LDS R8, [R11] ;  /* 0x000000000b087984 */ /* 0x000e240000000800 */
[----:B0-----:R-:W-:-:S13]  /*3f60*/  ISETP.GE.AND P0, PT, R8, RZ, PT ;  /* 0x000000ff0800720c */ /* 0x001fda0003f06270 */
[----:B------:R-:W-:-:S05]  /*3f70*/  @P0 LEA R10, R0, UR12, 0x2 ;  /* 0x0000000c000a0c11 */ /* 0x000fca000f8e10ff */
[----:B------:R-:W-:Y:S04]  /*3f80*/  @P0 STS [R10+0x8], R7 ;  /* 0x000008070a000388 */ /* 0x000fe80000000800 */
[----:B------:R-:W0:Y:S02]  /*3f90*/  LDS R8, [R11+0x4] ;  /* 0x000004000b087984 */ /* 0x000e240000000800 */
[----:B0-----:R-:W-:Y:S01]  /*3fa0*/  ISETP.GE.AND P1, PT, R8, RZ, PT ;  /* 0x000000ff0800720c */ /* 0x001fe20003f26270 */
[----:B------:R-:W-:-:S04]  /*3fb0*/  @P0 VIADD R8, R0, 0x1 ;  /* 0x0000000100080836 */ /* 0x000fc80000000000 */
[----:B------:R-:W-:-:S08]  /*3fc0*/  @P0 IMAD.MOV.U32 R0, RZ, RZ, R8 ;  /* 0x000000ffff000224 */ /* 0x000fd000078e0008 */
[----:B------:R-:W-:Y:S01]  /*3fd0*/  @P1 VIADD R8, R7, 0x1 ;  /* 0x0000000107081836 */ /* 0x000fe20000000000 */
        /* <DEDUP_REMOVED lines=32> */
[----:B------:R-:W-:-:S05]  /*41e0*/  @P1 VIADD R10, R0, 0x1 ;  /* 0x00000001000a1836 */ /* 0x000fca0000000000 */
[----:B------:R-:W-:-:S07]  /*41f0*/  @P1 MOV R0, R10 ;  /* 0x0000000a00001202 */ /* 0x000fce0000000f00 */
[----:B------:R-:W-:Y:S01]  /*4200*/  @P0 VIADD R9, R7, 0x6 ;  /* 0x0000000607090836 */ /* 0x000fe20000000000 */
[----:B------:R-:W-:-:S05]  /*4210*/  @P0 LEA R12, R0, UR12, 0x2 ;  /* 0x0000000c000c0c11 */ /* 0x000fca000f8e10ff */
[----:B------:R-:W-:Y:S04]  /*4220*/  @P0 STS [R12+0x8], R9 ;  /* 0x000008090c000388 */ /* 0x000fe80000000800 */
[----:B------:R-:W0:Y:S02]  /*4230*/  LDS R10, [R11+0x1c] ;  /* 0x00001c000b0a7984 */ /* 0x000e240000000800 */
[----:B0-----:R-:W-:Y:S01]  /*4240*/  ISETP.GE.AND P1, PT, R10, RZ, PT ;  /* 0x000000ff0a00720c */ /* 0x001fe20003f26270 */
[----:B------:R-:W-:-:S04]  /*4250*/  @P0 VIADD R10, R0, 0x1 ;  /* 0x00000001000a0836 */ /* 0x000fc80000000000 */
[----:B------:R-:W-:-:S08]  /*4260*/  @P0 IMAD.MOV.U32 R0, RZ, RZ, R10 ;  /* 0x000000ffff000224 */ /* 0x000fd000078e000a */
[C---:B------:R-:W-:Y:S01]  /*4270*/  @P1 VIADD R8, R7.reuse, 0x7 ;  /* 0x0000000707081836 */ /* 0x040fe20000000000 */
[C---:B------:R-:W-:Y:S01]  /*4280*/  @P1 LEA R13, R0.reuse, UR12, 0x2 ;  /* 0x0000000c000d1c11 */ /* 0x040fe2000f8e10ff */
[----:B------:R-:W-:Y:S02]  /*4290*/  VIADD R7, R7, 0x8 ;  /* 0x0000000807077836 */ /* 0x000fe40000000000 */
[----:B------:R-:W-:Y:S02]  /*42a0*/  @P1 VIADD R10, R0, 0x1 ;  /* 0x00000001000a1836 */ /* 0x000fe40000000000 */
[----:B------:R0:W-:Y:S01]  /*42b0*/  @P1 STS [R13+0x8], R8 ;  /* 0x000008080d001388 */ /* 0x0001e20000000800 */
[----:B------:R-:W-:Y:S01]  /*42c0*/  ISETP.NE.AND P0, PT, R7, R2, PT ;  /* 0x000000020700720c */ /* 0x000fe20003f05270 */
[----:B------:R-:W-:-:S12]  /*42d0*/  @P1 IMAD.MOV.U32 R0, RZ, RZ, R10 ;  /* 0x000000ffff001224 */ /* 0x000fd800078e000a */
[----:B0-----:R-:W-:Y:S05]  /*42e0*/  @P0 BRA `(.L_x_88) ;  /* 0xfffffffc00140947 */ /* 0x001fea000383ffff */
.L_x_87:
[----:B------:R-:W-:Y:S05]  /*42f0*/  BRA.U !UP1, `(.L_x_86) ;  /* 0x00000005091c7547 */ /* 0x000fea000b800000 */
[----:B------:R-:W0:Y:S01]  /*4300*/  LDCU UR9, c[0x0][0x3c8] ;  /* 0x00007900ff0977ac */ /* 0x000e220008000800 */
[----:B------:R-:W-:Y:S02]  /*4310*/  UISETP.GE.U32.AND UP0, UPT, UR10, 0x4, UPT ;  /* 0x000000040a00788c */ /* 0x000fe4000bf06070 */
[----:B0-----:R-:W-:-:S04]  /*4320*/  ULOP3.LUT UR11, UR9, 0x3, URZ, 0xc0, !UPT ;  /* 0x00000003090b7892 */ /* 0x001fc8000f8ec0ff */
[----:B------:R-:W-:-:S03]  /*4330*/  UISETP.NE.AND UP1, UPT, UR11, URZ, UPT ;  /* 0x000000ff0b00728c */ /* 0x000fc6000bf25270 */
[----:B------:R-:W-:Y:S08]  /*4340*/  BRA.U !UP0, `(.L_x_89) ;  /* 0x0000000108807547 */ /* 0x000ff0000b800000 */
[----:B------:R-:W0:Y:S01]  /*4350*/  S2R R7, SR_CgaCtaId ;  /* 0x0000000000077919 */ /* 0x000e220000008800 */
[----:B------:R-:W-:-:S04]  /*4360*/  MOV R6, 0x400 ;  /* 0x0000040000067802 */ /* 0x000fc80000000f00 */
[----:B0-----:R-:W-:-:S05]  /*4370*/  LEA R7, R7, R6, 0x18 ;  /* 0x0000000607077211 */ /* 0x001fca00078ec0ff */
[----:B------:R-:W-:-:S05]  /*4380*/  IMAD R9, R2, 0x4, R7 ;  /* 0x0000000402097824 */ /* 0x000fca00078e0207 */
[----:B------:R-:W0:Y:S02]  /*4390*/  LDS R6, [R9] ;  /* 0x0000000009067984 */ /* 0x000e240000000800 */
[----:B0-----:R-:W-:-:S13]  /*43a0*/  ISETP.GE.AND P0, PT, R6, RZ, PT ;  /* 0x000000ff0600720c */ /* 0x001fda0003f06270 */
[----:B--2---:R-:W-:-:S05]  /*43b0*/  @P0 LEA R11, R0, UR12, 0x2 ;  /* 0x0000000c000b0c11 */ /* 0x004fca000f8e10ff */
        /* <DEDUP_REMOVED lines=20> */
[C---:B------:R-:W-:Y:S01]  /*4500*/  @P1 LEA R11, R0.reuse, UR12, 0x2 ;  /* 0x0000000c000b1c11 */ /* 0x040fe2000f8e10ff */
[----:B------:R-:W-:Y:S02]  /*4510*/  @P1 VIADD R8, R0, 0x1 ;  /* 0x0000000100081836 */ /* 0x000fe40000000000 */
[----:B------:R-:W-:Y:S02]  /*4520*/  VIADD R2, R2, 0x4 ;  /* 0x0000000402027836 */ /* 0x000fe40000000000 */
[----:B------:R0:W-:Y:S01]  /*4530*/  @P1 STS [R11+0x8], R6 ;  /* 0x000008060b001388 */ /* 0x0001e20000000800 */
[----:B------:R-:W-:-:S07]  /*4540*/  @P1 IMAD.MOV.U32 R0, RZ, RZ, R8 ;  /* 0x000000ffff001224 */ /* 0x000fce00078e0008 */
.L_x_89:
[----:B------:R-:W-:Y:S05]  /*4550*/  BRA.U !UP1, `(.L_x_86) ;  /* 0x0000000109847547 */ /* 0x000fea000b800000 */
[----:B------:R-:W-:Y:S02]  /*4560*/  UISETP.NE.AND UP0, UPT, UR11, 0x1, UPT ;  /* 0x000000010b00788c */ /* 0x000fe4000bf05270 */
[----:B------:R-:W-:-:S04]  /*4570*/  ULOP3.LUT UR9, UR9, 0x1, URZ, 0xc0, !UPT ;  /* 0x0000000109097892 */ /* 0x000fc8000f8ec0ff */
[----:B------:R-:W-:-:S03]  /*4580*/  UISETP.NE.U32.AND UP1, UPT, UR9, 0x1, UPT ;  /* 0x000000010900788c */ /* 0x000fc6000bf25070 */
[----:B------:R-:W-:Y:S08]  /*4590*/  BRA.U !UP0, `(.L_x_90) ;  /* 0x0000000108487547 */ /* 0x000ff0000b800000 */
[----:B------:R-:W1:Y:S01]  /*45a0*/  S2R R7, SR_CgaCtaId ;  /* 0x0000000000077919 */ /* 0x000e620000008800 */
[----:B0-----:R-:W-:-:S04]  /*45b0*/  MOV R6, 0x400 ;  /* 0x0000040000067802 */ /* 0x001fc80000000f00 */
[----:B-1----:R-:W-:-:S05]  /*45c0*/  LEA R7, R7, R6, 0x18 ;  /* 0x0000000607077211 */ /* 0x002fca00078ec0ff */
[----:B------:R-:W-:-:S05]  /*45d0*/  IMAD R7, R2, 0x4, R7 ;  /* 0x0000000402077824 */ /* 0x000fca00078e0207 */
[----:B------:R-:W0:Y:S02]  /*45e0*/  LDS R6, [R7] ;  /* 0x0000000007067984 */ /* 0x000e240000000800 */
[----:B0-----:R-:W-:-:S13]  /*45f0*/  ISETP.GE.AND P0, PT, R6, RZ, PT ;  /* 0x000000ff0600720c */ /* 0x001fda0003f06270 */
[----:B------:R-:W-:-:S05]  /*4600*/  @P0 LEA R9, R0, UR12, 0x2 ;  /* 0x0000000c00090c11 */ /* 0x000fca000f8e10ff */
[----:B------:R-:W-:Y:S04]  /*4610*/  @P0 STS [R9+0x8], R2 ;  /* 0x0000080209000388 */ /* 0x000fe80000000800 */
[----:B------:R-:W0:Y:S02]  /*4620*/  LDS R6, [R7+0x4] ;  /* 0x0000040007067984 */ /* 0x000e240000000800 */
[----:B0-----:R-:W-:Y:S02]  /*4630*/  ISETP.GE.AND P1, PT, R6, RZ, PT ;  /* 0x000000ff0600720c */ /* 0x001fe40003f26270 */
[----:B------:R-:W-:-:S05]  /*4640*/  @P0 IADD3 R6, PT, PT, R0, 0x1, RZ ;  /* 0x0000000100060810 */ /* 0x000fca0007ffe0ff */
[----:B------:R-:W-:-:S06]  /*4650*/  @P0 IMAD.MOV.U32 R0, RZ, RZ, R6 ;  /* 0x000000ffff000224 */ /* 0x000fcc00078e0006 */
[----:B------:R-:W-:Y:S01]  /*4660*/  @P1 VIADD R6, R2, 0x1 ;  /* 0x0000000102061836 */ /* 0x000fe20000000000 */
[C---:B--2---:R-:W-:Y:S01]  /*4670*/  @P1 LEA R11, R0.reuse, UR12, 0x2 ;  /* 0x0000000c000b1c11 */ /* 0x044fe2000f8e10ff */
[----:B------:R-:W-:Y:S02]  /*4680*/  @P1 VIADD R8, R0, 0x1 ;  /* 0x0000000100081836 */ /* 0x000fe40000000000 */
[----:B------:R-:W-:Y:S02]  /*4690*/  VIADD R2, R2, 0x2 ;  /* 0x0000000202027836 */ /* 0x000fe40000000000 */
[----:B------:R1:W-:Y:S01]  /*46a0*/  @P1 STS [R11+0x8], R6 ;  /* 0x000008060b001388 */ /* 0x0003e20000000800 */
[----:B------:R-:W-:-:S07]  /*46b0*/  @P1 IMAD.MOV.U32 R0, RZ, RZ, R8 ;  /* 0x000000ffff001224 */ /* 0x000fce00078e0008 */
.L_x_90:
[----:B------:R-:W-:Y:S05]  /*46c0*/  BRA.U UP1, `(.L_x_86) ;  /* 0x0000000101287547 */ /* 0x000fea000b800000 */
[----:B------:R-:W3:Y:S01]  /*46d0*/  S2R R7, SR_CgaCtaId ;  /* 0x0000000000077919 */ /* 0x000ee20000008800 */
[----:B01----:R-:W-:-:S04]  /*46e0*/  MOV R6, 0x400 ;  /* 0x0000040000067802 */ /* 0x003fc80000000f00 */
[----:B---3--:R-:W-:-:S05]  /*46f0*/  LEA R7, R7, R6, 0x18 ;  /* 0x0000000607077211 */ /* 0x008fca00078ec0ff */
[----:B------:R-:W-:-:S06]  /*4700*/  IMAD R6, R2, 0x4, R7 ;  /* 0x0000000402067824 */ /* 0x000fcc00078e0207 */
[----:B------:R-:W0:Y:S02]  /*4710*/  LDS R6, [R6] ;  /* 0x0000000006067984 */ /* 0x000e240000000800 */
[----:B0-----:R-:W-:-:S13]  /*4720*/  ISETP.GE.AND P0, PT, R6, RZ, PT ;  /* 0x000000ff0600720c */ /* 0x001fda0003f06270 */
[C---:B------:R-:W-:Y:S01]  /*4730*/  @P0 LEA R9, R0.reuse, UR12, 0x2 ;  /* 0x0000000c00090c11 */ /* 0x040fe2000f8e10ff */
[----:B------:R-:W-:-:S04]  /*4740*/  @P0 VIADD R7, R0, 0x1 ;  /* 0x0000000100070836 */ /* 0x000fc80000000000 */
[----:B------:R3:W-:Y:S01]  /*4750*/  @P0 STS [R9+0x8], R2 ;  /* 0x0000080209000388 */ /* 0x0007e20000000800 */
[----:B------:R-:W-:-:S07]  /*4760*/  @P0 IMAD.MOV.U32 R0, RZ, RZ, R7 ;  /* 0x000000ffff000224 */ /* 0x000fce00078e0007 */
.L_x_86:
[----:B------:R4:W-:Y:S02]  /*4770*/  STS [UR8+0x8], R0 ;  /* 0x00000800ff007988 */ /* 0x0009e40008000808 */
.L_x_85:
[----:B------:R-:W-:Y:S05]  /*4780*/  BSYNC.RECONVERGENT B0 ;  /* 0x0000000000007941 */ /* 0x000fea0003800200 */
.L_x_84:
[----:B------:R-:W-:Y:S06]  /*4790*/  BAR.SYNC.DEFER_BLOCKING 0x0 ;  /* 0x0000000000007b1d */ /* 0x000fec0000010000 */
[----:B------:R-:W5:Y:S01]  /*47a0*/  LDCU UR9, c[0x0][0x3c8] ;  /* 0x00007900ff0977ac */ /* 0x000f620008000800 */
[----:B------:R-:W-:Y:S01]  /*47b0*/  BSSY B0, `(.L_x_91) ;  /* 0x000023d000007945 */ /* 0x000fe20003800000 */
[----:B------:R-:W0:Y:S01]  /*47c0*/  LDCU UR10, c[0x0][0x3bc] ;  /* 0x00007780ff0a77ac */ /* 0x000e220008000800 */
[----:B---3--:R-:W3:Y:S01]  /*47d0*/  LDS R9, [UR8+0x8] ;  /* 0x00000808ff097984 */ /* 0x008ee20008000800 */
[----:B-----5:R-:W-:-:S09]  /*47e0*/  ULEA UR8, UR9, UR8, 0x2 ;  /* 0x0000000809087291 */ /* 0x020fd2000f8e10ff */
[----:B012---:R-:W0:Y:S01]  /*47f0*/  LDS R11, [UR8+0xc] ;  /* 0x00000c08ff0b7984 */ /* 0x007e220008000800 */
[----:B---3--:R-:W-:-:S13]  /*4800*/  ISETP.GE.AND P0, PT, R4, R9, PT ;  /* 0x000000090400720c */ /* 0x008fda0003f06270 */
[----:B------:R-:W-:Y:S05]  /*4810*/  @P0 BRA `(.L_x_92) ;  /* 0x0000002000d80947 */ /* 0x000fea0003800000 */
[----:B------:R-:W1:Y:S01]  /*4820*/  LDC R10, c[0x0][0x3c0] ;  /* 0x0000f000ff0a7b82 */ /* 0x000e620000000800 */
[----:B----4-:R-:W-:Y:S01]  /*4830*/  VIADD R0, R3, UR7 ;  /* 0x0000000703007c36 */ /* 0x010fe20008000000 */
[C---:B------:R-:W-:Y:S01]  /*4840*/  LOP3.LUT R27, R5.reuse, 0x7, RZ, 0xc0, !PT ;  /* 0x00000007051b7812 */ /* 0x040fe200078ec0ff */
[C---:B------:R-:W-:Y:S01]  /*4850*/  VIADD R26, R5.reuse, 0xffffffff ;  /* 0xffffffff051a7836 */ /* 0x040fe20000000000 */
[C---:B------:R-:W-:Y:S01]  /*4860*/  LOP3.LUT R2, R5.reuse, 0x7ffffff8, RZ, 0xc0, !PT ;  /* 0x7ffffff805027812 */ /* 0x040fe200078ec0ff */
[----:B------:R-:W-:Y:S01]  /*4870*/  IMAD.MOV.U32 R8, RZ, RZ, R4 ;  /* 0x000000ffff087224 */ /* 0x000fe200078e0004 */
[C---:B------:R-:W-:Y:S02]  /*4880*/  LOP3.LUT R28, R5.reuse, 0x3, RZ, 0xc0, !PT ;  /* 0x00000003051c7812 */ /* 0x040fe400078ec0ff */
[----:B------:R-:W-:Y:S01]  /*4890*/  LOP3.LUT R29, R5, 0x1, RZ, 0xc0, !PT ;  /* 0x00000001051d7812 */ /* 0x000fe200078ec0ff */
[----:B-1----:R-:W-:-:S07]  /*48a0*/  IMAD R10, R10, UR16, R3 ;  /* 0x000000100a0a7c24 */ /* 0x002fce000f8e0203 */
.L_x_118:
[----:B------:R-:W-:Y:S01]  /*48b0*/  LEA R13, R8, UR12, 0x2 ;  /* 0x0000000c080d7c11 */ /* 0x000fe2000f8e10ff */
[----:B-1----:R-:W1:Y:S01]  /*48c0*/  S2UR UR9, SR_CgaCtaId ;  /* 0x00000000000979c3 */ /* 0x002e620000008800 */
[----:B------:R-:W-:Y:S01]  /*48d0*/  UMOV UR8, 0x400 ;  /* 0x0000040000087882 */ /* 0x000fe20000000000 */
[----:B------:R-:W-:Y:S02]  /*48e0*/  ISETP.GE.AND P0, PT, R5, 0x1, PT ;  /* 0x000000010500780c */ /* 0x000fe40003f06270 */
[----:B------:R-:W-:Y:S01]  /*48f0*/  PRMT R25, RZ, 0x7610, R25 ;  /* 0x00007610ff197816 */ /* 0x000fe20000000019 */
[----:B--2---:R-:W2:Y:S01]  /*4900*/  LDS R13, [R13+0x8] ;  /* 0x000008000d0d7984 */ /* 0x004ea20000000800 */
[----:B-1----:R-:W-:-:S06]  /*4910*/  ULEA UR8, UR9, UR8, 0x18 ;  /* 0x0000000809087291 */ /* 0x002fcc000f8ec0ff */
[C---:B--2---:R-:W-:Y:S01]  /*4920*/  LEA R12, R13.reuse, UR8, 0x2 ;  /* 0x000000080d0c7c11 */ /* 0x044fe2000f8e10ff */
[--C-:B------:R-:W-:Y:S01]  /*4930*/  IMAD R6, R13, R13, R13.reuse ;  /* 0x0000000d0d067224 */ /* 0x100fe200078e020d */
[----:B------:R-:W-:-:S04]  /*4940*/  SHF.R.S32.HI R15, RZ, 0x1f, R13 ;  /* 0x0000001fff0f7819 */ /* 0x000fc8000001140d */
[----:B------:R-:W1:Y:S01]  /*4950*/  LDS R12, [R12] ;  /* 0x000000000c0c7984 */ /* 0x000e620000000800 */
[----:B------:R-:W-:-:S04]  /*4960*/  LEA.HI R14, R6, R6, RZ, 0x1 ;  /* 0x00000006060e7211 */ /* 0x000fc800078f08ff */
[----:B------:R-:W-:Y:S01]  /*4970*/  SHF.R.S32.HI R14, RZ, 0x1, R14 ;  /* 0x00000001ff0e7819 */ /* 0x000fe2000001140e */
[----:B---3--:R-:W-:Y:S06]  /*4980*/  @!P0 BRA `(.L_x_93) ;  /* 0x0000000c008c8947 */ /* 0x008fec0003800000 */
[----:B------:R-:W1:Y:S01]  /*4990*/  LDCU UR8, c[0x0][0x3c8] ;  /* 0x00007900ff0877ac */ /* 0x000e620008000800 */
[----:B------:R-:W-:Y:S01]  /*49a0*/  ISETP.GE.U32.AND P0, PT, R5, 0x8, PT ;  /* 0x000000080500780c */ /* 0x000fe20003f06070 */
[----:B------:R-:W-:Y:S01]  /*49b0*/  IMAD.MOV.U32 R7, RZ, RZ, RZ ;  /* 0x000000ffff077224 */ /* 0x000fe200078e00ff */
[----:B------:R-:W-:Y:S01]  /*49c0*/  PRMT R25, RZ, 0x7610, R25 ;  /* 0x00007610ff197816 */ /* 0x000fe20000000019 */
[----:B------:R-:W2:Y:S01]  /*49d0*/  LDCU UR9, c[0x0][0x3c0] ;  /* 0x00007800ff0977ac */ /* 0x000ea20008000800 */
[----:B-1----:R-:W-:Y:S02]  /*49e0*/  IMAD R16, R12, UR8, R13 ;  /* 0x000000080c107c24 */ /* 0x002fe4000f8e020d */
[----:B--2---:R-:W-:Y:S02]  /*49f0*/  IMAD R6, R13, UR9, R0 ;  /* 0x000000090d067c24 */ /* 0x004fe4000f8e0200 */
[----:B------:R-:W-:-:S05]  /*4a00*/  IMAD R16, R16, UR9, R3 ;  /* 0x0000000910107c24 */ /* 0x000fca000f8e0203 */
[----:B------:R-:W-:Y:S05]  /*4a10*/  @!P0 BRA `(.L_x_94) ;  /* 0x0000000400c08947 */ /* 0x000fea0003800000 */
[----:B------:R-:W-:Y:S01]  /*4a20*/  BSSY.RECONVERGENT B1, `(.L_x_95) ;  /* 0x000006e000017945 */ /* 0x000fe20003800200 */
[----:B------:R-:W-:Y:S01]  /*4a30*/  IMAD.MOV.U32 R7, RZ, RZ, RZ ;  /* 0x000000ffff077224 */ /* 0x000fe200078e00ff */
[----:B------:R-:W-:-:S07]  /*4a40*/  PRMT R25, RZ, 0x7610, R25 ;  /* 0x00007610ff197816 */ /* 0x000fce0000000019 */
.L_x_96:
[C---:B------:R-:W-:Y:S01]  /*4a50*/  IMAD R19, R7.reuse, UR20, RZ ;  /* 0x0000001407137c24 */ /* 0x040fe2000f8e02ff */
[----:B------:R-:W-:Y:S01]  /*4a60*/  PRMT R21, RZ, 0x7610, R21 ;  /* 0x00007610ff157816 */ /* 0x000fe20000000015 */
[----:B------:R-:W-:Y:S01]  /*4a70*/  VIADD R7, R7, 0x8 ;  /* 0x0000000807077836 */ /* 0x000fe20000000000 */
[----:B------:R-:W-:Y:S01]  /*4a80*/  PRMT R22, RZ, 0x7610, R22 ;  /* 0x00007610ff167816 */ /* 0x000fe20000000016 */
[----:B------:R-:W-:Y:S01]  /*4a90*/  IMAD.IADD R17, R10, 0x1, R19 ;  /* 0x000000010a117824 */ /* 0x000fe200078e0213 */
[----:B------:R-:W-:Y:S01]  /*4aa0*/  PRMT R31, RZ, 0x7610, R31 ;  /* 0x00007610ff1f7816 */ /* 0x000fe2000000001f */
[----:B------:R-:W-:Y:S01]  /*4ab0*/  VIADD R23, R19, UR20 ;  /* 0x0000001413177c36 */ /* 0x000fe20008000000 */
[----:B------:R-:W-:Y:S01]  /*4ac0*/  PRMT R30, RZ, 0x7610, R30 ;  /* 0x00007610ff1e7816 */ /* 0x000fe2000000001e */
[C---:B------:R-:W-:Y:S01]  /*4ad0*/  VIADD R20, R17.reuse, UR20 ;  /* 0x0000001411147c36 */ /* 0x040fe20008000000 */
[----:B------:R-:W-:Y:S02]  /*4ae0*/  ISETP.GE.U32.AND P0, PT, R17, UR10, PT ;  /* 0x0000000a11007c0c */ /* 0x000fe4000bf06070 */
[----:B------:R-:W-:Y:S01]  /*4af0*/  IADD3 R33, PT, PT, R23, UR20, RZ ;  /* 0x0000001417217c10 */ /* 0x000fe2000fffe0ff */
[C---:B------:R-:W-:Y:S01]  /*4b00*/  VIADD R24, R20.reuse, UR20 ;  /* 0x0000001414187c36 */ /* 0x040fe20008000000 */
[----:B------:R-:W-:-:S03]  /*4b10*/  ISETP.GE.U32.AND P1, PT, R20, UR10, PT ;  /* 0x0000000a14007c0c */ /* 0x000fc6000bf26070 */
[----:B------:R-:W-:-:S04]  /*4b20*/  VIADD R34, R24, UR20 ;  /* 0x0000001418227c36 */ /* 0x000fc80008000000 */
[C---:B------:R-:W-:Y:S01]  /*4b30*/  VIADD R36, R34.reuse, UR20 ;  /* 0x0000001422247c36 */ /* 0x040fe20008000000 */
[----:B------:R-:W-:Y:S01]  /*4b40*/  ISETP.GE.U32.AND P2, PT, R34, UR10, PT ;  /* 0x0000000a22007c0c */ /* 0x000fe2000bf46070 */
[--C-:B------:R-:W-:Y:S02]  /*4b50*/  @!P0 IMAD.IADD R17, R16, 0x1, R19.reuse ;  /* 0x0000000110118824 */ /* 0x100fe400078e0213 */
[----:B------:R-:W-:Y:S02]  /*4b60*/  @!P0 IMAD.IADD R18, R6, 0x1, R19 ;  /* 0x0000000106128824 */ /* 0x000fe400078e0213 */
[--C-:B------:R-:W-:Y:S01]  /*4b70*/  @!P1 IMAD.IADD R19, R16, 0x1, R23.reuse ;  /* 0x0000000110139824 */ /* 0x100fe200078e0217 */
[----:B------:R-:W-:Y:S01]  /*4b80*/  @!P0 LEA R17, R17, UR6, 0x1 ;  /* 0x0000000611118c11 */ /* 0x000fe2000f8e08ff */
[----:B------:R-:W-:Y:S01]  /*4b90*/  @!P1 IMAD.IADD R23, R6, 0x1, R23 ;  /* 0x0000000106179824 */ /* 0x000fe200078e0217 */
[----:B------:R-:W-:Y:S01]  /*4ba0*/  @!P0 LEA R18, R18, UR6, 0x1 ;  /* 0x0000000612128c11 */ /* 0x000fe2000f8e08ff */
[----:B------:R-:W-:Y:S01]  /*4bb0*/  VIADD R37, R36, UR20 ;  /* 0x0000001424257c36 */ /* 0x000fe20008000000 */
[----:B------:R-:W-:Y:S01]  /*4bc0*/  @!P1 LEA R20, R19, UR6, 0x1 ;  /* 0x0000000613149c11 */ /* 0x000fe2000f8e08ff */
[----:B------:R1:W-:Y:S01]  /*4bd0*/  @!P0 LDS.U16 R21, [R17+0x8] ;  /* 0x0000080011158984 */ /* 0x0003e20000000400 */
[----:B------:R-:W-:-:S03]  /*4be0*/  PRMT R19, RZ, 0x7610, R19 ;  /* 0x00007610ff137816 */ /* 0x000fc60000000013 */
[----:B------:R-:W2:Y:S01]  /*4bf0*/  @!P0 LDS.U16 R22, [R18+0x8] ;  /* 0x0000080012168984 */ /* 0x000ea20000000400 */
[----:B------:R-:W-:-:S03]  /*4c00*/  ISETP.GE.U32.AND P0, PT, R24, UR10, PT ;  /* 0x0000000a18007c0c */ /* 0x000fc6000bf06070 */
[----:B------:R3:W-:Y:S01]  /*4c10*/  @!P1 LDS.U16 R31, [R20+0x8] ;  /* 0x00000800141f9984 */ /* 0x0007e20000000400 */
[----:B-1----:R-:W-:Y:S01]  /*4c20*/  @!P1 LEA R17, R23, UR6, 0x1 ;  /* 0x0000000617119c11 */ /* 0x002fe2000f8e08ff */
[----:B------:R-:W-:-:S04]  /*4c30*/  VIADD R23, R33, UR20 ;  /* 0x0000001421177c36 */ /* 0x000fc80008000000 */
[----:B------:R1:W4:Y:S01]  /*4c40*/  @!P1 LDS.U16 R30, [R17+0x8] ;  /* 0x00000800111e9984 */ /* 0x0003220000000400 */
[----:B------:R-:W-:Y:S02]  /*4c50*/  ISETP.GE.U32.AND P1, PT, R37, UR10, PT ;  /* 0x0000000a25007c0c */ /* 0x000fe4000bf26070 */
[----:B---3--:R-:W-:Y:S01]  /*4c60*/  PRMT R20, RZ, 0x7610, R20 ;  /* 0x00007610ff147816 */ /* 0x008fe20000000014 */
[--C-:B------:R-:W-:Y:S02]  /*4c70*/  @!P0 IMAD.IADD R24, R16, 0x1, R33.reuse ;  /* 0x0000000110188824 */ /* 0x100fe400078e0221 */
[C---:B------:R-:W-:Y:S02]  /*4c80*/  @!P0 IMAD.IADD R18, R6.reuse, 0x1, R33 ;  /* 0x0000000106128824 */ /* 0x040fe400078e0221 */
[--C-:B------:R-:W-:Y:S01]  /*4c90*/  @!P2 IMAD.IADD R33, R6, 0x1, R23.reuse ;  /* 0x000000010621a824 */ /* 0x100fe200078e0217 */
[----:B------:R-:W-:Y:S02]  /*4ca0*/  @!P0 LEA R24, R24, UR6, 0x1 ;  /* 0x0000000618188c11 */ /* 0x000fe4000f8e08ff */
[----:B------:R-:W-:Y:S01]  /*4cb0*/  @!P0 LEA R32, R18, UR6, 0x1 ;  /* 0x0000000612208c11 */ /* 0x000fe2000f8e08ff */
[----:B------:R-:W-:Y:S01]  /*4cc0*/  @!P2 IMAD.IADD R18, R16, 0x1, R23 ;  /* 0x000000011012a824 */ /* 0x000fe200078e0217 */
[----:B------:R-:W-:Y:S01]  /*4cd0*/  @!P2 LEA R35, R33, UR6, 0x1 ;  /* 0x000000062123ac11 */ /* 0x000fe2000f8e08ff */
[----:B------:R3:W-:Y:S01]  /*4ce0*/  @!P0 LDS.U16 R19, [R24+0x8] ;  /* 0x0000080018138984 */ /* 0x0007e20000000400 */
[----:B------:R-:W-:Y:S01]  /*4cf0*/  VIADD R33, R23, UR20 ;  /* 0x0000001417217c36 */ /* 0x000fe20008000000 */
[----:B-1----:R-:W-:-:S02]  /*4d00*/  PRMT R17, RZ, 0x7610, R17 ;  /* 0x00007610ff117816 */ /* 0x002fc40000000011 */
[----:B------:R2:W1:Y:S01]  /*4d10*/  @!P0 LDS.U16 R20, [R32+0x8] ;  /* 0x0000080020148984 */ /* 0x0004620000000400 */
[----:B------:R-:W-:Y:S02]  /*4d20*/  ISETP.GE.U32.AND P0, PT, R36, UR10, PT ;  /* 0x0000000a24007c0c */ /* 0x000fe4000bf06070 */
[----:B------:R-:W-:Y:S01]  /*4d30*/  PRMT R23, RZ, 0x7610, R23 ;  /* 0x00007610ff177816 */ /* 0x000fe20000000017 */
[----:B------:R5:W-:Y:S01]  /*4d40*/  @!P2 LDS.U16 R17, [R35+0x8] ;  /* 0x000008002311a984 */ /* 0x000be20000000400 */
[----:B---3--:R-:W-:Y:S02]  /*4d50*/  PRMT R24, RZ, 0x7610, R24 ;  /* 0x00007610ff187816 */ /* 0x008fe40000000018 */
[----:B------:R-:W-:Y:S02]  /*4d60*/  @!P2 LEA R34, R18, UR6, 0x1 ;  /* 0x000000061222ac11 */ /* 0x000fe4000f8e08ff */
[----:B------:R-:W-:Y:S01]  /*4d70*/  PRMT R18, RZ, 0x7610, R18 ;  /* 0x00007610ff127816 */ /* 0x000fe20000000012 */
[----:B--2---:R-:W-:-:S02]  /*4d80*/  HFMA2 R32, R21.H0_H0, R21.H0_H0, -R22.H0_H0 ;  /* 0x2000001515207231 */ /* 0x004fc40000140816 */
[----:B-----5:R-:W-:Y:S02]  /*4d90*/  VIADD R35, R37, UR20 ;  /* 0x0000001425237c36 */ /* 0x020fe40008000000 */
[--C-:B------:R-:W-:Y:S01]  /*4da0*/  @!P0 IMAD.IADD R21, R16, 0x1, R33.reuse ;  /* 0x0000000110158824 */ /* 0x100fe200078e0221 */
[----:B------:R2:W3:Y:S01]  /*4db0*/  @!P2 LDS.U16 R18, [R34+0x8] ;  /* 0x000008002212a984 */ /* 0x0004e20000000400 */
[----:B------:R-:W-:Y:S02]  /*4dc0*/  @!P0 IMAD.IADD R22, R6, 0x1, R33 ;  /* 0x0000000106168824 */ /* 0x000fe400078e0221 */
[----:B------:R-:W-:Y:S01]  /*4dd0*/  VIADD R33, R33, UR20 ;  /* 0x0000001421217c36 */ /* 0x000fe20008000000 */
[----:B------:R-:W-:Y:S02]  /*4de0*/  @!P0 LEA R21, R21, UR6, 0x1 ;  /* 0x0000000615158c11 */ /* 0x000fe4000f8e08ff */
[----:B------:R-:W-:Y:S01]  /*4df0*/  @!P0 LEA R36, R22, UR6, 0x1 ;  /* 0x0000000616248c11 */ /* 0x000fe2000f8e08ff */
[----:B------:R-:W-:-:S02]  /*4e00*/  @!P1 IMAD.IADD R22, R16, 0x1, R33 ;  /* 0x0000000110169824 */ /* 0x000fc400078e0221 */
[----:B----4-:R-:W-:Y:S01]  /*4e10*/  HFMA2 R31, R31.H0_H0, R31.H0_H0, -R30.H0_H0 ;  /* 0x2000001f1f1f7231 */ /* 0x010fe2000014081e */
[----:B------:R4:W-:Y:S02]  /*4e20*/  @!P0 LDS.U16 R24, [R21+0x8] ;  /* 0x0000080015188984 */ /* 0x0009e40000000400 */
[----:B--2---:R-:W-:Y:S02]  /*4e30*/  @!P1 LEA R34, R22, UR6, 0x1 ;  /* 0x0000000616229c11 */ /* 0x004fe4000f8e08ff */
[----:B------:R-:W2:Y:S01]  /*4e40*/  @!P0 LDS.U16 R23, [R36+0x8] ;  /* 0x0000080024178984 */ /* 0x000ea20000000400 */
[C---:B------:R-:W-:Y:S01]  /*4e50*/  ISETP.GE.U32.AND P0, PT, R35.reuse, UR10, PT ;  /* 0x0000000a23007c0c */ /* 0x040fe2000bf06070 */
[----:B------:R-:W-:Y:S01]  /*4e60*/  VIADD R35, R35, UR20 ;  /* 0x0000001423237c36 */ /* 0x000fe20008000000 */
[----:B------:R-:W-:Y:S01]  /*4e70*/  PRMT R22, RZ, 0x7610, R22 ;  /* 0x00007610ff167816 */ /* 0x000fe20000000016 */
[----:B----4-:R-:W-:Y:S02]  /*4e80*/  @!P1 IMAD.IADD R21, R6, 0x1, R33 ;  /* 0x0000000106159824 */ /* 0x010fe400078e0221 */
[----:B------:R-:W-:Y:S01]  /*4e90*/  VIADD R33, R33, UR20 ;  /* 0x0000001421217c36 */ /* 0x000fe20008000000 */
[----:B------:R-:W-:-:S02]  /*4ea0*/  ISETP.GE.U32.AND P2, PT, R35, UR10, PT ;  /* 0x0000000a23007c0c */ /* 0x000fc4000bf46070 */
[----:B------:R-:W-:Y:S01]  /*4eb0*/  @!P1 LEA R35, R21, UR6, 0x1 ;  /* 0x0000000615239c11 */ /* 0x000fe2000f8e08ff */
[----:B------:R4:W-:Y:S01]  /*4ec0*/  @!P1 LDS.U16 R22, [R34+0x8] ;  /* 0x0000080022169984 */ /* 0x0009e20000000400 */
[----:B------:R-:W-:Y:S01]  /*4ed0*/  PRMT R21, RZ, 0x7610, R21 ;  /* 0x00007610ff157816 */ /* 0x000fe20000000015 */
[----:B-1----:R-:W-:Y:S02]  /*4ee0*/  HFMA2 R20, R19.H0_H0, R19.H0_H0, -R20.H0_H0 ;  /* 0x2000001313147231 */ /* 0x002fe40000140814 */
[----:B------:R-:W-:-:S03]  /*4ef0*/  @!P0 IMAD.IADD R30, R16, 0x1, R33 ;  /* 0x00000001101e8824 */ /* 0x000fc600078e0221 */
[----:B------:R1:W5:Y:S01]  /*4f00*/  @!P1 LDS.U16 R21, [R35+0x8] ;  /* 0x0000080023159984 */ /* 0x0003620000000400 */
[----:B----4-:R-:W-:Y:S02]  /*4f10*/  HFMA2 R34, R32.H0_H0, 0.5, 0.5, R25.H0_H0 ;  /* 0x3800380020227831 */ /* 0x010fe40000040819 */
[----:B------:R-:W-:Y:S01]  /*4f20*/  @!P0 IMAD.IADD R25, R6, 0x1, R33 ;  /* 0x0000000106198824 */ /* 0x000fe200078e0221 */
[----:B------:R-:W-:Y:S02]  /*4f30*/  @!P0 LEA R36, R30, UR6, 0x1 ;  /* 0x000000061e248c11 */ /* 0x000fe4000f8e08ff */
[----:B------:R-:W-:Y:S01]  /*4f40*/  PRMT R30, RZ, 0x7610, R30 ;  /* 0x00007610ff1e7816 */ /* 0x000fe2000000001e */
[----:B------:R-:W-:Y:S01]  /*4f50*/  HFMA2 R31, R31.H0_H0, 0.5, 0.5, R34.H0_H0 ;  /* 0x380038001f1f7831 */ /* 0x000fe20000040822 */
[----:B------:R-:W-:Y:S01]  /*4f60*/  @!P0 LEA R37, R25, UR6, 0x1 ;  /* 0x0000000619258c11 */ /* 0x000fe2000f8e08ff */
[----:B-1----:R-:W-:Y:S01]  /*4f70*/  @!P2 VIADD R35, R33, UR20 ;  /* 0x000000142123ac36 */ /* 0x002fe20008000000 */
[----:B------:R-:W-:Y:S01]  /*4f80*/  PRMT R25, RZ, 0x7610, R25 ;  /* 0x00007610ff197816 */ /* 0x000fe20000000019 */
[----:B------:R-:W-:Y:S01]  /*4f90*/  HFMA2 R20, R20.H0_H0, 0.5, 0.5, R31.H0_H0 ;  /* 0x3800380014147831 */ /* 0x000fe2000004081f */
[----:B------:R1:W-:Y:S01]  /*4fa0*/  @!P0 LDS.U16 R30, [R36+0x8] ;  /* 0x00000800241e8984 */ /* 0x0003e20000000400 */
[----:B------:R-:W-:Y:S01]  /*4fb0*/  @!P2 IMAD.IADD R32, R16, 0x1, R35 ;  /* 0x000000011020a824 */ /* 0x000fe200078e0223 */
[----:B------:R-:W-:Y:S01]  /*4fc0*/  @!P2 IADD3 R35, PT, PT, R6, R35, RZ ;  /* 0x000000230623a210 */ /* 0x000fe20007ffe0ff */
[----:B---3--:R-:W-:Y:S01]  /*4fd0*/  HFMA2 R17, R18.H0_H0, R18.H0_H0, -R17.H0_H0 ;  /* 0x2000001212117231 */ /* 0x008fe20000140811 */
[----:B------:R-:W-:Y:S01]  /*4fe0*/  PRMT R33, RZ, 0x7610, R33 ;  /* 0x00007610ff217816 */ /* 0x000fe20000000021 */
[----:B------:R-:W3:Y:S01]  /*4ff0*/  @!P0 LDS.U16 R25, [R37+0x8] ;  /* 0x0000080025198984 */ /* 0x000ee20000000400 */
[----:B------:R-:W-:Y:S01]  /*5000*/  @!P2 LEA R35, R35, UR6, 0x1 ;  /* 0x000000062323ac11 */ /* 0x000fe2000f8e08ff */
[----:B------:R-:W-:Y:S01]  /*5010*/  HFMA2 R17, R17.H0_H0, 0.5, 0.5, R20.H0_H0 ;  /* 0x3800380011117831 */ /* 0x000fe20000040814 */
[----:B-1----:R-:W-:-:S02]  /*5020*/  @!P2 LEA R36, R32, UR6, 0x1 ;  /* 0x000000062024ac11 */ /* 0x002fc4000f8e08ff */
[----:B------:R-:W-:Y:S01]  /*5030*/  PRMT R32, RZ, 0x7610, R32 ;  /* 0x00007610ff207816 */ /* 0x000fe20000000020 */
[----:B--2---:R-:W-:Y:S02]  /*5040*/  HFMA2 R23, R24.H0_H0, R24.H0_H0, -R23.H0_H0 ;  /* 0x2000001818177231 */ /* 0x004fe40000140817 */
[----:B------:R-:W-:Y:S01]  /*5050*/  @!P2 LDS.U16 R33, [R36+0x8] ;  /* 0x000008002421a984 */ /* 0x000fe20000000400 */
[----:B------:R-:W-:Y:S01]  /*5060*/  ISETP.NE.AND P0, PT, R7, R2, PT ;  /* 0x000000020700720c */ /* 0x000fe20003f05270 */
[----:B------:R-:W-:Y:S02]  /*5070*/  HFMA2 R17, R23.H0_H0, 0.5, 0.5, R17.H0_H0 ;  /* 0x3800380017117831 */ /* 0x000fe40000040811 */
[----:B------:R-:W1:Y:S01]  /*5080*/  @!P2 LDS.U16 R32, [R35+0x8] ;  /* 0x000008002320a984 */ /* 0x000e620000000400 */
[----:B-----5:R-:W-:-:S04]  /*5090*/  HFMA2 R21, R22.H0_H0, R22.H0_H0, -R21.H0_H0 ;  /* 0x2000001616157231 */ /* 0x020fc80000140815 */
[----:B------:R-:W-:Y:S02]  /*50a0*/  HFMA2 R17, R21.H0_H0, 0.5, 0.5, R17.H0_H0 ;  /* 0x3800380015117831 */ /* 0x000fe40000040811 */
[----:B---3--:R-:W-:-:S04]  /*50b0*/  HFMA2 R25, R30.H0_H0, R30.H0_H0, -R25.H0_H0 ;  /* 0x2000001e1e197231 */ /* 0x008fc80000140819 */
[----:B------:R-:W-:Y:S02]  /*50c0*/  HFMA2 R25, R25.H0_H0, 0.5, 0.5, R17.H0_H0 ;  /* 0x3800380019197831 */ /* 0x000fe40000040811 */
[----:B-1----:R-:W-:-:S04]  /*50d0*/  HFMA2 R32, R33.H0_H0, R33.H0_H0, -R32.H0_H0 ;  /* 0x2000002121207231 */ /* 0x002fc80000140820 */
[----:B------:R-:W-:Y:S01]  /*50e0*/  HFMA2 R25, R32.H0_H0, 0.5, 0.5, R25.H0_H0 ;  /* 0x3800380020197831 */ /* 0x000fe20000040819 */
[----:B------:R-:W-:Y:S06]  /*50f0*/  @P0 BRA `(.L_x_96) ;  /* 0xfffffff800540947 */ /* 0x000fec000383ffff */
[----:B------:R-:W-:Y:S05]  /*5100*/  BSYNC.RECONVERGENT B1 ;  /* 0x0000000000017941 */ /* 0x000fea0003800200 */
.L_x_95:
[----:B------:R-:W-:-:S07]  /*5110*/  IMAD.MOV.U32 R7, RZ, RZ, R2 ;  /* 0x000000ffff077224 */ /* 0x000fce00078e0002 */
.L_x_94:
[----:B------:R-:W-:-:S13]  /*5120*/  ISETP.NE.AND P0, PT, R27, RZ, PT ;  /* 0x000000ff1b00720c */ /* 0x000fda0003f05270 */
[----:B------:R-:W-:Y:S05]  /*5130*/  @!P0 BRA `(.L_x_93) ;  /* 0x0000000400a08947 */ /* 0x000fea0003800000 */
[----:B------:R-:W-:Y:S02]  /*5140*/  ISETP.GE.U32.AND P0, PT, R27, 0x4, PT ;  /* 0x000000041b00780c */ /* 0x000fe40003f06070 */
[----:B------:R-:W-:-:S11]  /*5150*/  ISETP.NE.AND P3, PT, R28, RZ, PT ;  /* 0x000000ff1c00720c */ /* 0x000fd60003f65270 */
[----:B------:R-:W-:Y:S05]  /*5160*/  @!P0 BRA `(.L_x_97) ;  /* 0x0000000000d88947 */ /* 0x000fea0003800000 */
[----:B------:R-:W1:Y:S01]  /*5170*/  LDCU UR8, c[0x0][0x3bc] ;  /* 0x00007780ff0877ac */ /* 0x000e620008000800 */
[C---:B------:R-:W-:Y:S01]  /*5180*/  IMAD R23, R7.reuse, UR20, RZ ;  /* 0x0000001407177c24 */ /* 0x040fe2000f8e02ff */
[----:B------:R-:W-:Y:S01]  /*5190*/  PRMT R19, RZ, 0x7610, R19 ;  /* 0x00007610ff137816 */ /* 0x000fe20000000013 */
[----:B------:R-:W-:Y:S01]  /*51a0*/  VIADD R7, R7, 0x4 ;  /* 0x0000000407077836 */ /* 0x000fe20000000000 */
[----:B------:R-:W-:Y:S01]  /*51b0*/  PRMT R18, RZ, 0x7610, R18 ;  /* 0x00007610ff127816 */ /* 0x000fe20000000012 */
[----:B------:R-:W-:Y:S02]  /*51c0*/  IMAD.IADD R17, R10, 0x1, R23 ;  /* 0x000000010a117824 */ /* 0x000fe400078e0217 */
[----:B------:R-:W-:Y:S02]  /*51d0*/  VIADD R21, R23, UR20 ;  /* 0x0000001417157c36 */ /* 0x000fe40008000000 */
[----:B------:R-:W-:Y:S02]  /*51e0*/  VIADD R22, R17, UR20 ;  /* 0x0000001411167c36 */ /* 0x000fe40008000000 */
[----:B------:R-:W-:-:S02]  /*51f0*/  VIADD R35, R21, UR20 ;  /* 0x0000001415237c36 */ /* 0x000fc40008000000 */
[C---:B------:R-:W-:Y:S01]  /*5200*/  VIADD R30, R22.reuse, UR20 ;  /* 0x00000014161e7c36 */ /* 0x040fe20008000000 */
[----:B-1----:R-:W-:Y:S02]  /*5210*/  ISETP.GE.U32.AND P0, PT, R17, UR8, PT ;  /* 0x0000000811007c0c */ /* 0x002fe4000bf06070 */
[----:B------:R-:W-:Y:S02]  /*5220*/  ISETP.GE.U32.AND P1, PT, R22, UR8, PT ;  /* 0x0000000816007c0c */ /* 0x000fe4000bf26070 */
[----:B------:R-:W-:Y:S02]  /*5230*/  ISETP.GE.U32.AND P2, PT, R30, UR8, PT ;  /* 0x000000081e007c0c */ /* 0x000fe4000bf46070 */
[----:B------:R-:W-:-:S07]  /*5240*/  PRMT R17, RZ, 0x7610, R17 ;  /* 0x00007610ff117816 */ /* 0x000fce0000000011 */
[--C-:B------:R-:W-:Y:S02]  /*5250*/  @!P0 IMAD.IADD R20, R16, 0x1, R23.reuse ;  /* 0x0000000110148824 */ /* 0x100fe400078e0217 */
[C---:B------:R-:W-:Y:S02]  /*5260*/  @!P0 IMAD.IADD R22, R6.reuse, 0x1, R23 ;  /* 0x0000000106168824 */ /* 0x040fe400078e0217 */
[--C-:B------:R-:W-:Y:S01]  /*5270*/  @!P1 IMAD.IADD R31, R6, 0x1, R21.reuse ;  /* 0x00000001061f9824 */ /* 0x100fe200078e0215 */
[----:B------:R-:W-:Y:S01]  /*5280*/  @!P0 LEA R23, R20, UR6, 0x1 ;  /* 0x0000000614178c11 */ /* 0x000fe2000f8e08ff */
[----:B------:R-:W-:Y:S01]  /*5290*/  @!P1 IMAD.IADD R20, R16, 0x1, R21 ;  /* 0x0000000110149824 */ /* 0x000fe200078e0215 */
[----:B------:R-:W-:Y:S01]  /*52a0*/  @!P0 LEA R24, R22, UR6, 0x1 ;  /* 0x0000000616188c11 */ /* 0x000fe2000f8e08ff */
[----:B------:R-:W-:Y:S01]  /*52b0*/  VIADD R22, R30, UR20 ;  /* 0x000000141e167c36 */ /* 0x000fe20008000000 */
[----:B------:R-:W-:Y:S01]  /*52c0*/  @!P1 LEA R31, R31, UR6, 0x1 ;  /* 0x000000061f1f9c11 */ /* 0x000fe2000f8e08ff */
[----:B------:R-:W-:Y:S01]  /*52d0*/  @!P0 LDS.U16 R19, [R23+0x8] ;  /* 0x0000080017138984 */ /* 0x000fe20000000400 */
[----:B------:R-:W-:Y:S01]  /*52e0*/  @!P1 LEA R30, R20, UR6, 0x1 ;  /* 0x00000006141e9c11 */ /* 0x000fe2000f8e08ff */
[--C-:B------:R-:W-:Y:S01]  /*52f0*/  @!P2 IMAD.IADD R32, R16, 0x1, R35.reuse ;  /* 0x000000011020a824 */ /* 0x100fe200078e0223 */
[----:B------:R-:W-:Y:S01]  /*5300*/  PRMT R20, RZ, 0x7610, R20 ;  /* 0x00007610ff147816 */ /* 0x000fe20000000014 */
[----:B------:R1:W2:Y:S01]  /*5310*/  @!P0 LDS.U16 R18, [R24+0x8] ;  /* 0x0000080018128984 */ /* 0x0002a20000000400 */
[----:B------:R-:W-:Y:S01]  /*5320*/  ISETP.GE.U32.AND P0, PT, R22, UR8, PT ;  /* 0x0000000816007c0c */ /* 0x000fe2000bf06070 */
[----:B------:R-:W-:Y:S01]  /*5330*/  @!P2 IMAD.IADD R33, R6, 0x1, R35 ;  /* 0x000000010621a824 */ /* 0x000fe200078e0223 */
[----:B------:R-:W-:Y:S01]  /*5340*/  PRMT R22, RZ, 0x7610, R22 ;  /* 0x00007610ff167816 */ /* 0x000fe20000000016 */
[----:B------:R3:W-:Y:S01]  /*5350*/  @!P1 LDS.U16 R17, [R30+0x8] ;  /* 0x000008001e119984 */ /* 0x0007e20000000400 */
[----:B------:R-:W-:-:S02]  /*5360*/  PRMT R21, RZ, 0x7610, R21 ;  /* 0x00007610ff157816 */ /* 0x000fc40000000015 */
[----:B------:R-:W-:Y:S02]  /*5370*/  @!P2 LEA R32, R32, UR6, 0x1 ;  /* 0x000000062020ac11 */ /* 0x000fe4000f8e08ff */
[----:B------:R-:W-:Y:S01]  /*5380*/  @!P2 LEA R33, R33, UR6, 0x1 ;  /* 0x000000062121ac11 */ /* 0x000fe2000f8e08ff */
[----:B------:R-:W4:Y:S01]  /*5390*/  @!P1 LDS.U16 R22, [R31+0x8] ;  /* 0x000008001f169984 */ /* 0x000f220000000400 */
[----:B-1----:R-:W-:-:S03]  /*53a0*/  PRMT R24, RZ, 0x7610, R24 ;  /* 0x00007610ff187816 */ /* 0x002fc60000000018 */
[----:B------:R-:W-:Y:S01]  /*53b0*/  @!P0 VIADD R23, R35, UR20 ;  /* 0x0000001423178c36 */ /* 0x000fe20008000000 */
[----:B------:R-:W-:Y:S03]  /*53c0*/  @!P2 LDS.U16 R20, [R32+0x8] ;  /* 0x000008002014a984 */ /* 0x000fe60000000400 */
[--C-:B---3--:R-:W-:Y:S01]  /*53d0*/  @!P0 IMAD.IADD R30, R16, 0x1, R23.reuse ;  /* 0x00000001101e8824 */ /* 0x108fe200078e0217 */
[----:B------:R-:W1:Y:S01]  /*53e0*/  @!P2 LDS.U16 R21, [R33+0x8] ;  /* 0x000008002115a984 */ /* 0x000e620000000400 */
[--C-:B------:R-:W-:Y:S01]  /*53f0*/  @!P0 IMAD.IADD R34, R6, 0x1, R23.reuse ;  /* 0x0000000106228824 */ /* 0x100fe200078e0217 */
[----:B------:R-:W-:Y:S02]  /*5400*/  PRMT R23, RZ, 0x7610, R23 ;  /* 0x00007610ff177816 */ /* 0x000fe40000000017 */
[----:B------:R-:W-:Y:S02]  /*5410*/  @!P0 LEA R30, R30, UR6, 0x1 ;  /* 0x000000061e1e8c11 */ /* 0x000fe4000f8e08ff */
[----:B------:R-:W-:-:S03]  /*5420*/  @!P0 LEA R34, R34, UR6, 0x1 ;  /* 0x0000000622228c11 */ /* 0x000fc6000f8e08ff */
[----:B------:R-:W-:Y:S04]  /*5430*/  @!P0 LDS.U16 R24, [R30+0x8] ;  /* 0x000008001e188984 */ /* 0x000fe80000000400 */
[----:B------:R-:W3:Y:S01]  /*5440*/  @!P0 LDS.U16 R23, [R34+0x8] ;  /* 0x0000080022178984 */ /* 0x000ee20000000400 */
[----:B--2---:R-:W-:-:S04]  /*5450*/  HFMA2 R18, R19.H0_H0, R19.H0_H0, -R18.H0_H0 ;  /* 0x2000001313127231 */ /* 0x004fc80000140812 */
[----:B------:R-:W-:Y:S02]  /*5460*/  HFMA2 R18, R18.H0_H0, 0.5, 0.5, R25.H0_H0 ;  /* 0x3800380012127831 */ /* 0x000fe40000040819 */
[----:B----4-:R-:W-:-:S04]  /*5470*/  HFMA2 R22, R17.H0_H0, R17.H0_H0, -R22.H0_H0 ;  /* 0x2000001111167231 */ /* 0x010fc80000140816 */
[----:B------:R-:W-:Y:S02]  /*5480*/  HFMA2 R18, R22.H0_H0, 0.5, 0.5, R18.H0_H0 ;  /* 0x3800380016127831 */ /* 0x000fe40000040812 */
[----:B-1----:R-:W-:-:S04]  /*5490*/  HFMA2 R21, R20.H0_H0, R20.H0_H0, -R21.H0_H0 ;  /* 0x2000001414157231 */ /* 0x002fc80000140815 */
[----:B------:R-:W-:Y:S02]  /*54a0*/  HFMA2 R18, R21.H0_H0, 0.5, 0.5, R18.H0_H0 ;  /* 0x3800380015127831 */ /* 0x000fe40000040812 */
[----:B---3--:R-:W-:-:S04]  /*54b0*/  HFMA2 R23, R24.H0_H0, R24.H0_H0, -R23.H0_H0 ;  /* 0x2000001818177231 */ /* 0x008fc80000140817 */
[----:B------:R-:W-:-:S07]  /*54c0*/  HFMA2 R25, R23.H0_H0, 0.5, 0.5, R18.H0_H0 ;  /* 0x3800380017197831 */ /* 0x000fce0000040812 */
.L_x_97:
[----:B------:R-:W-:Y:S05]  /*54d0*/  @!P3 BRA `(.L_x_93) ;  /* 0x0000000000b8b947 */ /* 0x000fea0003800000 */
[----:B------:R-:W-:Y:S02]  /*54e0*/  ISETP.NE.AND P0, PT, R28, 0x1, PT ;  /* 0x000000011c00780c */ /* 0x000fe40003f05270 */
[----:B------:R-:W-:-:S11]  /*54f0*/  ISETP.NE.AND P2, PT, R29, RZ, PT ;  /* 0x000000ff1d00720c */ /* 0x000fd60003f45270 */
[----:B------:R-:W-:Y:S05]  /*5500*/  @!P0 BRA `(.L_x_98) ;  /* 0x0000000000708947 */ /* 0x000fea0003800000 */
[----:B------:R-:W1:Y:S01]  /*5510*/  LDCU UR8, c[0x0][0x3bc] ;  /* 0x00007780ff0877ac */ /* 0x000e620008000800 */
[C---:B------:R-:W-:Y:S01]  /*5520*/  IMAD R21, R7.reuse, UR20, RZ ;  /* 0x0000001407157c24 */ /* 0x040fe2000f8e02ff */
[----:B------:R-:W-:Y:S01]  /*5530*/  PRMT R18, RZ, 0x7610, R18 ;  /* 0x00007610ff127816 */ /* 0x000fe20000000012 */
[----:B------:R-:W-:Y:S01]  /*5540*/  VIADD R7, R7, 0x2 ;  /* 0x0000000207077836 */ /* 0x000fe20000000000 */
[----:B------:R-:W-:Y:S01]  /*5550*/  PRMT R22, RZ, 0x7610, R22 ;  /* 0x00007610ff167816 */ /* 0x000fe20000000016 */
[----:B------:R-:W-:-:S05]  /*5560*/  IMAD.IADD R17, R10, 0x1, R21 ;  /* 0x000000010a117824 */ /* 0x000fca00078e0215 */
[C---:B-1----:R-:W-:Y:S01]  /*5570*/  ISETP.GE.U32.AND P0, PT, R17.reuse, UR8, PT ;  /* 0x0000000811007c0c */ /* 0x042fe2000bf06070 */
[----:B------:R-:W-:-:S05]  /*5580*/  VIADD R17, R17, UR20 ;  /* 0x0000001411117c36 */ /* 0x000fca0008000000 */
[----:B------:R-:W-:Y:S02]  /*5590*/  ISETP.GE.U32.AND P1, PT, R17, UR8, PT ;  /* 0x0000000811007c0c */ /* 0x000fe4000bf26070 */
[----:B------:R-:W-:-:S05]  /*55a0*/  PRMT R17, RZ, 0x7610, R17 ;  /* 0x00007610ff117816 */ /* 0x000fca0000000011 */
[----:B------:R-:W-:Y:S01]  /*55b0*/  @!P0 IMAD.IADD R19, R16, 0x1, R21 ;  /* 0x0000000110138824 */ /* 0x000fe200078e0215 */
[----:B------:R-:W-:-:S04]  /*55c0*/  @!P0 IADD3 R20, PT, PT, R6, R21, RZ ;  /* 0x0000001506148210 */ /* 0x000fc80007ffe0ff */
[----:B------:R-:W-:Y:S01]  /*55d0*/  @!P0 LEA R19, R19, UR6, 0x1 ;  /* 0x0000000613138c11 */ /* 0x000fe2000f8e08ff */
[----:B------:R-:W-:Y:S01]  /*55e0*/  @!P1 VIADD R21, R21, UR20 ;  /* 0x0000001415159c36 */ /* 0x000fe20008000000 */
[----:B------:R-:W-:-:S03]  /*55f0*/  @!P0 LEA R20, R20, UR6, 0x1 ;  /* 0x0000000614148c11 */ /* 0x000fc6000f8e08ff */
[--C-:B------:R-:W-:Y:S01]  /*5600*/  @!P1 IMAD.IADD R23, R16, 0x1, R21.reuse ;  /* 0x0000000110179824 */ /* 0x100fe200078e0215 */
[----:B------:R-:W-:Y:S01]  /*5610*/  @!P0 LDS.U16 R17, [R19+0x8] ;  /* 0x0000080013118984 */ /* 0x000fe20000000400 */
[--C-:B------:R-:W-:Y:S01]  /*5620*/  @!P1 IMAD.IADD R24, R6, 0x1, R21.reuse ;  /* 0x0000000106189824 */ /* 0x100fe200078e0215 */
[----:B------:R-:W-:Y:S02]  /*5630*/  PRMT R21, RZ, 0x7610, R21 ;  /* 0x00007610ff157816 */ /* 0x000fe40000000015 */
[----:B------:R-:W-:Y:S01]  /*5640*/  @!P1 LEA R23, R23, UR6, 0x1 ;  /* 0x0000000617179c11 */ /* 0x000fe2000f8e08ff */
[----:B------:R-:W1:Y:S01]  /*5650*/  @!P0 LDS.U16 R18, [R20+0x8] ;  /* 0x0000080014128984 */ /* 0x000e620000000400 */
[----:B------:R-:W-:-:S03]  /*5660*/  @!P1 LEA R24, R24, UR6, 0x1 ;  /* 0x0000000618189c11 */ /* 0x000fc6000f8e08ff */
[----:B------:R-:W-:Y:S04]  /*5670*/  @!P1 LDS.U16 R21, [R23+0x8] ;  /* 0x0000080017159984 */ /* 0x000fe80000000400 */
[----:B------:R-:W2:Y:S01]  /*5680*/  @!P1 LDS.U16 R22, [R24+0x8] ;  /* 0x0000080018169984 */ /* 0x000ea20000000400 */
[----:B-1----:R-:W-:-:S04]  /*5690*/  HFMA2 R18, R17.H0_H0, R17.H0_H0, -R18.H0_H0 ;  /* 0x2000001111127231 */ /* 0x002fc80000140812 */
[----:B------:R-:W-:Y:S02]  /*56a0*/  HFMA2 R18, R18.H0_H0, 0.5, 0.5, R25.H0_H0 ;  /* 0x3800380012127831 */ /* 0x000fe40000040819 */
[----:B--2---:R-:W-:-:S04]  /*56b0*/  HFMA2 R22, R21.H0_H0, R21.H0_H0, -R22.H0_H0 ;  /* 0x2000001515167231 */ /* 0x004fc80000140816 */
[----:B------:R-:W-:-:S07]  /*56c0*/  HFMA2 R25, R22.H0_H0, 0.5, 0.5, R18.H0_H0 ;  /* 0x3800380016197831 */ /* 0x000fce0000040812 */
.L_x_98:
[----:B------:R-:W-:Y:S05]  /*56d0*/  @!P2 BRA `(.L_x_93) ;  /* 0x000000000038a947 */ /* 0x000fea0003800000 */
[----:B------:R-:W1:Y:S01]  /*56e0*/  LDCU UR8, c[0x0][0x3bc] ;  /* 0x00007780ff0877ac */ /* 0x000e620008000800 */
[----:B------:R-:W-:-:S04]  /*56f0*/  IMAD R17, R7, UR20, RZ ;  /* 0x0000001407117c24 */ /* 0x000fc8000f8e02ff */
[----:B------:R-:W-:-:S05]  /*5700*/  IMAD.IADD R7, R10, 0x1, R17 ;  /* 0x000000010a077824 */ /* 0x000fca00078e0211 */
[----:B-1----:R-:W-:Y:S02]  /*5710*/  ISETP.GE.U32.AND P0, PT, R7, UR8, PT ;  /* 0x0000000807007c0c */ /* 0x002fe4000bf06070 */
[----:B------:R-:W-:-:S11]  /*5720*/  PRMT R7, RZ, 0x7610, R7 ;  /* 0x00007610ff077816 */ /* 0x000fd60000000007 */
[--C-:B------:R-:W-:Y:S02]  /*5730*/  @!P0 IMAD.IADD R16, R16, 0x1, R17.reuse ;  /* 0x0000000110108824 */ /* 0x100fe400078e0211 */
[----:B------:R-:W-:Y:S01]  /*5740*/  @!P0 IMAD.IADD R17, R6, 0x1, R17 ;  /* 0x0000000106118824 */ /* 0x000fe200078e0211 */
[----:B------:R-:W-:Y:S02]  /*5750*/  PRMT R6, RZ, 0x7610, R6 ;  /* 0x00007610ff067816 */ /* 0x000fe40000000006 */
[----:B------:R-:W-:Y:S02]  /*5760*/  @!P0 LEA R16, R16, UR6, 0x1 ;  /* 0x0000000610108c11 */ /* 0x000fe4000f8e08ff */
[----:B------:R-:W-:-:S03]  /*5770*/  @!P0 LEA R17, R17, UR6, 0x1 ;  /* 0x0000000611118c11 */ /* 0x000fc6000f8e08ff */
[----:B------:R-:W-:Y:S04]  /*5780*/  @!P0 LDS.U16 R6, [R16+0x8] ;  /* 0x0000080010068984 */ /* 0x000fe80000000400 */
[----:B------:R-:W1:Y:S02]  /*5790*/  @!P0 LDS.U16 R7, [R17+0x8] ;  /* 0x0000080011078984 */ /* 0x000e640000000400 */
[----:B-1----:R-:W-:-:S04]  /*57a0*/  HFMA2 R7, R6.H0_H0, R6.H0_H0, -R7.H0_H0 ;  /* 0x2000000606077231 */ /* 0x002fc80000140807 */
[----:B------:R-:W-:-:S07]  /*57b0*/  HFMA2 R25, R7.H0_H0, 0.5, 0.5, R25.H0_H0 ;  /* 0x3800380007197831 */ /* 0x000fce0000040819 */
.L_x_93:
[----:B------:R-:W-:Y:S01]  /*57c0*/  UMOV UR8, 0xffffffff ;  /* 0xffffffff00087882 */ /* 0x000fe20000000000 */
[----:B------:R-:W-:Y:S02]  /*57d0*/  ISETP.NE.AND P0, PT, R3, RZ, PT ;  /* 0x000000ff0300720c */ /* 0x000fe40003f05270 */
[----:B------:R-:W-:Y:S01]  /*57e0*/  PRMT R23, R25, 0x5410, R25 ;  /* 0x0000541019177816 */ /* 0x000fe20000000019 */
[----:B------:R-:W-:Y:S10]  /*57f0*/  BRA.DIV UR8, `(.L_x_99) ;  /* 0x0000002608c47947 */ /* 0x000ff4000b800000 */
[----:B------:R-:W2:Y:S02]  /*5800*/  SHFL.BFLY PT, R6, R23, 0x1, 0x1f ;  /* 0x0c201f0017067f89 */ /* 0x000ea400000e0000 */
[----:B--2---:R-:W-:-:S05]  /*5810*/  HADD2 R6, R25.H0_H0, R6.H0_H0 ;  /* 0x2000000619067230 */ /* 0x004fca0000000800 */
[----:B------:R-:W2:Y:S02]  /*5820*/  SHFL.BFLY PT, R7, R6, 0x2, 0x1f ;  /* 0x0c401f0006077f89 */ /* 0x000ea400000e0000 */
[----:B--2---:R-:W-:-:S05]  /*5830*/  PRMT R7, R7, 0x5410, R7 ;  /* 0x0000541007077816 */ /* 0x004fca0000000007 */
[----:B------:R-:W-:-:S05]  /*5840*/  HADD2 R7, R6.H0_H0, R7.H1_H1 ;  /* 0x3000000706077230 */ /* 0x000fca0000000800 */
[----:B------:R-:W2:Y:S02]  /*5850*/  SHFL.BFLY PT, R17, R7, 0x4, 0x1f ;  /* 0x0c801f0007117f89 */ /* 0x000ea400000e0000 */
[----:B--2---:R-:W-:-:S05]  /*5860*/  HADD2 R17, R7.H0_H0, R17.H0_H0 ;  /* 0x2000001107117230 */ /* 0x004fca0000000800 */
[----:B------:R-:W2:Y:S02]  /*5870*/  SHFL.BFLY PT, R16, R17, 0x8, 0x1f ;  /* 0x0d001f0011107f89 */ /* 0x000ea400000e0000 */
[----:B--2---:R-:W-:-:S05]  /*5880*/  PRMT R6, R16, 0x7610, R6 ;  /* 0x0000761010067816 */ /* 0x004fca0000000006 */
[----:B------:R-:W-:-:S05]  /*5890*/  HADD2 R6, R17.H0_H0, R6.H0_H0 ;  /* 0x2000000611067230 */ /* 0x000fca0000000800 */
[----:B------:R-:W2:Y:S02]  /*58a0*/  SHFL.BFLY PT, R16, R6, 0x10, 0x1f ;  /* 0x0e001f0006107f89 */ /* 0x000ea400000e0000 */
[----:B--2---:R-:W-:-:S07]  /*58b0*/  PRMT R7, R7, 0x5410, R16 ;  /* 0x0000541007077816 */ /* 0x004fce0000000010 */
.L_x_138:
[----:B------:R-:W-:Y:S01]  /*58c0*/  BSSY.RECONVERGENT B1, `(.L_x_100) ;  /* 0x0000013000017945 */ /* 0x000fe20003800200 */
[----:B------:R-:W-:-:S03]  /*58d0*/  HADD2 R18, R6.H0_H0, R7.H1_H1 ;  /* 0x3000000706127230 */ /* 0x000fc60000000800 */
[----:B------:R-:W-:Y:S05]  /*58e0*/  @P0 BRA `(.L_x_101) ;  /* 0x0000000000400947 */ /* 0x000fea0003800000 */
[----:B------:R-:W-:-:S04]  /*58f0*/  IADD3 R6, P0, PT, R13, R14, RZ ;  /* 0x0000000e0d067210 */ /* 0x000fc80007f1e0ff */
[----:B------:R-:W-:Y:S02]  /*5900*/  LEA.HI.X.SX32 R15, R14, R15, 0x1, P0 ;  /* 0x0000000f0e0f7211 */ /* 0x000fe400000f0eff */
[----:B------:R-:W-:-:S04]  /*5910*/  LEA R19, P0, R6, UR4, 0x1 ;  /* 0x0000000406137c11 */ /* 0x000fc8000f8008ff */
[----:B------:R-:W-:Y:S02]  /*5920*/  LEA.HI.X R7, R6, UR5, R15, 0x1, P0 ;  /* 0x0000000506077c11 */ /* 0x000fe400080f0c0f */
[C---:B------:R-:W-:Y:S02]  /*5930*/  LOP3.LUT R6, R19.reuse, 0xfffffffd, RZ, 0xc0, !PT ;  /* 0xfffffffd13067812 */ /* 0x040fe400078ec0ff */
[----:B------:R-:W-:-:S03]  /*5940*/  LOP3.LUT R15, R19, 0x2, RZ, 0xc0, !PT ;  /* 0x00000002130f7812 */ /* 0x000fc600078ec0ff */
[----:B------:R2:W5:Y:S01]  /*5950*/  LD.E R17, desc[UR14][R6.64] ;  /* 0x0000000e06117980 */ /* 0x000562000c101900 */
[----:B------:R-:W-:Y:S01]  /*5960*/  ISETP.EQ.U32.AND P0, PT, R15, RZ, PT ;  /* 0x000000ff0f00720c */ /* 0x000fe20003f02070 */
[----:B------:R-:W-:-:S05]  /*5970*/  IMAD.MOV.U32 R15, RZ, RZ, 0x3254 ;  /* 0x00003254ff0f7424 */ /* 0x000fca00078e00ff */
[----:B------:R-:W-:-:S07]  /*5980*/  SEL R15, R15, 0x7610, P0 ;  /* 0x000076100f0f7807 */ /* 0x000fce0000000000 */
.L_x_102:
[----:B-----5:R-:W-:-:S05]  /*5990*/  HADD2 R16, R17, R18.H0_H0 ;  /* 0x2000001211107230 */ /* 0x020fca0000000000 */
[----:B------:R-:W-:-:S06]  /*59a0*/  PRMT R16, R17, R15, R16 ;  /* 0x0000000f11107216 */ /* 0x000fcc0000000010 */
[----:B------:R-:W3:Y:S02]  /*59b0*/  ATOM.E.CAS.STRONG.GPU PT, R16, [R6], R17, R16 ;  /* 0x000000110610738b */ /* 0x000ee400001ee110 */
[----:B---3--:R-:W-:Y:S01]  /*59c0*/  ISETP.NE.U32.AND P0, PT, R16, R17, PT ;  /* 0x000000111000720c */ /* 0x008fe20003f05070 */
[----:B------:R-:W-:-:S12]  /*59d0*/  IMAD.MOV.U32 R17, RZ, RZ, R16 ;  /* 0x000000ffff117224 */ /* 0x000fd800078e0010 */
[----:B------:R-:W-:Y:S05]  /*59e0*/  @P0 BRA `(.L_x_102) ;  /* 0xfffffffc00e80947 */ /* 0x000fea000383ffff */
.L_x_101:
[----:B------:R-:W-:Y:S05]  /*59f0*/  BSYNC.RECONVERGENT B1 ;  /* 0x0000000000017941 */ /* 0x000fea0003800200 */
.L_x_100:
[----:B------:R-:W-:-:S03]  /*5a00*/  UMOV UR8, 0xffffffff ;  /* 0xffffffff00087882 */ /* 0x000fc60000000000 */
[----:B------:R-:W-:Y:S05]  /*5a10*/  BRA.DIV UR8, `(.L_x_103) ;  /* 0x0000002608dc7947 */ /* 0x000fea000b800000 */
[----:B------:R-:W-:Y:S01]  /*5a20*/  NOP ;  /* 0x0000000000007918 */ /* 0x000fe20000000000 */
.L_x_141:
[----:B------:R-:W-:Y:S01]  /*5a30*/  ISETP.GE.AND P0, PT, R8, 0x1, PT ;  /* 0x000000010800780c */ /* 0x000fe20003f06270 */
[----:B------:R-:W-:-:S12]  /*5a40*/  BSSY B1, `(.L_x_104) ;  /* 0x0000110000017945 */ /* 0x000fd80003800000 */
[----:B------:R-:W-:Y:S05]  /*5a50*/  @!P0 BRA `(.L_x_105) ;  /* 0x0000001000388947 */ /* 0x000fea0003800000 */
[----:B------:R-:W-:Y:S01]  /*5a60*/  SHF.R.S32.HI R15, RZ, 0x1f, R14 ;  /* 0x0000001fff0f7819 */ /* 0x000fe2000001140e */
[----:B------:R-:W-:-:S07]  /*5a70*/  IMAD.MOV.U32 R17, RZ, RZ, RZ ;  /* 0x000000ffff117224 */ /* 0x000fce00078e00ff */
.L_x_117:
[C---:B---3--:R-:W-:Y:S01]  /*5a80*/  LEA R19, R17.reuse, UR12, 0x2 ;  /* 0x0000000c11137c11 */ /* 0x048fe2000f8e10ff */
[----:B------:R-:W-:Y:S01]  /*5a90*/  VIADD R17, R17, 0x1 ;  /* 0x0000000111117836 */ /* 0x000fe20000000000 */
[----:B------:R-:W-:Y:S02]  /*5aa0*/  ISETP.GE.AND P1, PT, R5, 0x1, PT ;  /* 0x000000010500780c */ /* 0x000fe40003f26270 */
[----:B------:R-:W-:Y:S02]  /*5ab0*/  PRMT R18, RZ, 0x7610, R18 ;  /* 0x00007610ff127816 */ /* 0x000fe40000000012 */
[----:B------:R-:W3:Y:S01]  /*5ac0*/  LDS R19, [R19+0x8] ;  /* 0x0000080013137984 */ /* 0x000ee20000000800 */
[----:B------:R-:W-:-:S08]  /*5ad0*/  ISETP.NE.AND P0, PT, R17, R8, PT ;  /* 0x000000081100720c */ /* 0x000fd00003f05270 */
[----:B------:R-:W-:Y:S05]  /*5ae0*/  @!P1 BRA `(.L_x_106) ;  /* 0x0000000c006c9947 */ /* 0x000fea0003800000 */
[----:B------:R-:W4:Y:S01]  /*5af0*/  S2UR UR9, SR_CgaCtaId ;  /* 0x00000000000979c3 */ /* 0x000f220000008800 */
[----:B------:R-:W-:Y:S01]  /*5b00*/  UMOV UR8, 0x400 ;  /* 0x0000040000087882 */ /* 0x000fe20000000000 */
[----:B------:R-:W-:Y:S01]  /*5b10*/  ISETP.GE.U32.AND P1, PT, R26, 0x7, PT ;  /* 0x000000071a00780c */ /* 0x000fe20003f26070 */
[----:B--2---:R-:W-:Y:S01]  /*5b20*/  IMAD.MOV.U32 R7, RZ, RZ, RZ ;  /* 0x000000ffff077224 */ /* 0x004fe200078e00ff */
[----:B------:R-:W-:Y:S01]  /*5b30*/  PRMT R18, RZ, 0x7610, R18 ;  /* 0x00007610ff127816 */ /* 0x000fe20000000012 */
[----:B----4-:R-:W-:Y:S01]  /*5b40*/  ULEA UR8, UR9, UR8, 0x18 ;  /* 0x0000000809087291 */ /* 0x010fe2000f8ec0ff */
[----:B------:R-:W2:Y:S05]  /*5b50*/  LDCU UR9, c[0x0][0x3c0] ;  /* 0x00007800ff0977ac */ /* 0x000eaa0008000800 */
[----:B---3--:R-:W-:-:S05]  /*5b60*/  LEA R20, R19, UR8, 0x2 ;  /* 0x0000000813147c11 */ /* 0x008fca000f8e10ff */
[----:B------:R-:W1:Y:S01]  /*5b70*/  LDCU UR8, c[0x0][0x3c8] ;  /* 0x00007900ff0877ac */ /* 0x000e620008000800 */
[----:B------:R-:W3:Y:S01]  /*5b80*/  LDS R20, [R20] ;  /* 0x0000000014147984 */ /* 0x000ee20000000800 */
[----:B-1----:R-:W-:-:S04]  /*5b90*/  IMAD R6, R12, UR8, R19 ;  /* 0x000000080c067c24 */ /* 0x002fc8000f8e0213 */
[----:B--2---:R-:W-:Y:S02]  /*5ba0*/  IMAD R6, R6, UR9, R3 ;  /* 0x0000000906067c24 */ /* 0x004fe4000f8e0203 */
[----:B---3--:R-:W-:-:S04]  /*5bb0*/  IMAD R16, R20, UR8, R13 ;  /* 0x0000000814107c24 */ /* 0x008fc8000f8e020d */
[----:B------:R-:W-:Y:S01]  /*5bc0*/  IMAD R16, R16, UR9, R3 ;  /* 0x0000000910107c24 */ /* 0x000fe2000f8e0203 */
[----:B------:R-:W-:Y:S06]  /*5bd0*/  @!P1 BRA `(.L_x_107) ;  /* 0x0000000400a49947 */ /* 0x000fec0003800000 */
[----:B------:R-:W-:Y:S01]  /*5be0*/  BSSY.RECONVERGENT B2, `(.L_x_108) ;  /* 0x0000067000027945 */ /* 0x000fe20003800200 */
[----:B------:R-:W-:Y:S01]  /*5bf0*/  IMAD.MOV.U32 R7, RZ, RZ, RZ ;  /* 0x000000ffff077224 */ /* 0x000fe200078e00ff */
[----:B------:R-:W-:-:S07]  /*5c00*/  PRMT R18, RZ, 0x7610, R18 ;  /* 0x00007610ff127816 */ /* 0x000fce0000000012 */
.L_x_109:
[----:B------:R-:W1:Y:S01]  /*5c10*/  LDCU UR8, c[0x0][0x3bc] ;  /* 0x00007780ff0877ac */ /* 0x000e620008000800 */
[C---:B------:R-:W-:Y:S01]  /*5c20*/  IMAD R31, R7.reuse, UR20, RZ ;  /* 0x00000014071f7c24 */ /* 0x040fe2000f8e02ff */
[----:B------:R-:W-:Y:S01]  /*5c30*/  PRMT R21, RZ, 0x7610, R21 ;  /* 0x00007610ff157816 */ /* 0x000fe20000000015 */
[----:B------:R-:W-:Y:S02]  /*5c40*/  VIADD R7, R7, 0x8 ;  /* 0x0000000807077836 */ /* 0x000fe40000000000 */
[----:B------:R-:W-:Y:S02]  /*5c50*/  IMAD.IADD R20, R10, 0x1, R31 ;  /* 0x000000010a147824 */ /* 0x000fe400078e021f */
[----:B------:R-:W-:Y:S02]  /*5c60*/  VIADD R33, R31, UR20 ;  /* 0x000000141f217c36 */ /* 0x000fe40008000000 */
[----:B------:R-:W-:-:S03]  /*5c70*/  VIADD R32, R20, UR20 ;  /* 0x0000001414207c36 */ /* 0x000fc60008000000 */
[----:B------:R-:W-:Y:S01]  /*5c80*/  IADD3 R35, PT, PT, R33, UR20, RZ ;  /* 0x0000001421237c10 */ /* 0x000fe2000fffe0ff */
[----:B------:R-:W-:Y:S01]  /*5c90*/  VIADD R34, R32, UR20 ;  /* 0x0000001420227c36 */ /* 0x000fe20008000000 */
[----:B-1----:R-:W-:Y:S02]  /*5ca0*/  ISETP.GE.U32.AND P1, PT, R20, UR8, PT ;  /* 0x0000000814007c0c */ /* 0x002fe4000bf26070 */
[----:B------:R-:W-:Y:S02]  /*5cb0*/  ISETP.GE.U32.AND P2, PT, R32, UR8, PT ;  /* 0x0000000820007c0c */ /* 0x000fe4000bf46070 */
[----:B------:R-:W-:-:S09]  /*5cc0*/  PRMT R20, RZ, 0x7610, R20 ;  /* 0x00007610ff147816 */ /* 0x000fd20000000014 */
[--C-:B------:R-:W-:Y:S02]  /*5cd0*/  @!P1 IMAD.IADD R22, R6, 0x1, R31.reuse ;  /* 0x0000000106169824 */ /* 0x100fe400078e021f */
[----:B------:R-:W-:Y:S02]  /*5ce0*/  @!P1 IMAD.IADD R23, R16, 0x1, R31 ;  /* 0x0000000110179824 */ /* 0x000fe400078e021f */
[--C-:B------:R-:W-:Y:S01]  /*5cf0*/  @!P2 IMAD.IADD R30, R6, 0x1, R33.reuse ;  /* 0x00000001061ea824 */ /* 0x100fe200078e0221 */
[----:B------:R-:W-:Y:S01]  /*5d00*/  @!P1 LEA R24, R22, UR6, 0x1 ;  /* 0x0000000616189c11 */ /* 0x000fe2000f8e08ff */
[----:B------:R-:W-:Y:S01]  /*5d10*/  @!P2 IMAD.IADD R31, R16, 0x1, R33 ;  /* 0x00000001101fa824 */ /* 0x000fe200078e0221 */
[----:B------:R-:W-:Y:S02]  /*5d20*/  @!P1 LEA R25, R23, UR6, 0x1 ;  /* 0x0000000617199c11 */ /* 0x000fe4000f8e08ff */
[----:B------:R-:W-:Y:S01]  /*5d30*/  PRMT R23, RZ, 0x7610, R23 ;  /* 0x00007610ff177816 */ /* 0x000fe20000000017 */
[----:B------:R-:W-:Y:S01]  /*5d40*/  @!P1 LDS.U16 R21, [R24+0x8] ;  /* 0x0000080018159984 */ /* 0x000fe20000000400 */
[----:B------:R-:W-:-:S02]  /*5d50*/  PRMT R22, RZ, 0x7610, R22 ;  /* 0x00007610ff167816 */ /* 0x000fc40000000016 */
[----:B------:R-:W-:Y:S01]  /*5d60*/  @!P2 LEA R30, R30, UR6, 0x1 ;  /* 0x000000061e1eac11 */ /* 0x000fe2000f8e08ff */
[----:B------:R1:W2:Y:S01]  /*5d70*/  @!P1 LDS.U16 R20, [R25+0x8] ;  /* 0x0000080019149984 */ /* 0x0002a20000000400 */
[----:B------:R-:W-:Y:S02]  /*5d80*/  @!P2 LEA R31, R31, UR6, 0x1 ;  /* 0x000000061f1fac11 */ /* 0x000fe4000f8e08ff */
[C---:B------:R-:W-:Y:S01]  /*5d90*/  ISETP.GE.U32.AND P1, PT, R34.reuse, UR8, PT ;  /* 0x0000000822007c0c */ /* 0x040fe2000bf26070 */
[----:B------:R3:W-:Y:S01]  /*5da0*/  @!P2 LDS.U16 R23, [R30+0x8] ;  /* 0x000008001e17a984 */ /* 0x0007e20000000400 */
[----:B------:R-:W-:-:S03]  /*5db0*/  VIADD R34, R34, UR20 ;  /* 0x0000001422227c36 */ /* 0x000fc60008000000 */
[----:B------:R4:W5:Y:S01]  /*5dc0*/  @!P2 LDS.U16 R22, [R31+0x8] ;  /* 0x000008001f16a984 */ /* 0x0009620000000400 */
[----:B-1----:R-:W-:Y:S02]  /*5dd0*/  PRMT R25, RZ, 0x7610, R25 ;  /* 0x00007610ff197816 */ /* 0x002fe40000000019 */
[C---:B------:R-:W-:Y:S01]  /*5de0*/  ISETP.GE.U32.AND P2, PT, R34.reuse, UR8, PT ;  /* 0x0000000822007c0c */ /* 0x040fe2000bf46070 */
[----:B---3--:R-:W-:-:S04]  /*5df0*/  VIADD R30, R34, UR20 ;  /* 0x00000014221e7c36 */ /* 0x008fc80008000000 */
[----:B------:R-:W-:-:S05]  /*5e00*/  @!P1 IMAD.IADD R24, R6, 0x1, R35 ;  /* 0x0000000106189824 */ /* 0x000fca00078e0223 */
[----:B------:R-:W-:Y:S01]  /*5e10*/  @!P1 LEA R32, R24, UR6, 0x1 ;  /* 0x0000000618209c11 */ /* 0x000fe2000f8e08ff */
[----:B------:R-:W-:Y:S02]  /*5e20*/  @!P1 IMAD.IADD R24, R16, 0x1, R35 ;  /* 0x0000000110189824 */ /* 0x000fe400078e0223 */
[----:B------:R-:W-:Y:S02]  /*5e30*/  VIADD R35, R35, UR20 ;  /* 0x0000001423237c36 */ /* 0x000fe40008000000 */
[----:B------:R-:W-:Y:S01]  /*5e40*/  @!P1 LDS.U16 R25, [R32+0x8] ;  /* 0x0000080020199984 */ /* 0x000fe20000000400 */
[----:B------:R-:W-:Y:S01]  /*5e50*/  @!P1 LEA R33, R24, UR6, 0x1 ;  /* 0x0000000618219c11 */ /* 0x000fe2000f8e08ff */
[----:B----4-:R-:W-:Y:S01]  /*5e60*/  @!P2 IMAD.IADD R31, R6, 0x1, R35 ;  /* 0x00000001061fa824 */ /* 0x010fe200078e0223 */
[----:B------:R-:W-:-:S06]  /*5e70*/  PRMT R24, RZ, 0x7610, R24 ;  /* 0x00007610ff187816 */ /* 0x000fcc0000000018 */
[----:B------:R1:W3:Y:S01]  /*5e80*/  @!P1 LDS.U16 R24, [R33+0x8] ;  /* 0x0000080021189984 */ /* 0x0002e20000000400 */
[C---:B------:R-:W-:Y:S01]  /*5e90*/  ISETP.GE.U32.AND P1, PT, R30.reuse, UR8, PT ;  /* 0x000000081e007c0c */ /* 0x040fe2000bf26070 */
[----:B--2---:R-:W-:Y:S01]  /*5ea0*/  HFMA2 R18, R21.H0_H0, R20.H0_H0, R18.H0_H0 ;  /* 0x2000001415127231 */ /* 0x004fe20000040812 */
[----:B------:R-:W-:Y:S02]  /*5eb0*/  PRMT R21, RZ, 0x7610, R21 ;  /* 0x00007610ff157816 */ /* 0x000fe40000000015 */
[----:B------:R-:W-:Y:S01]  /*5ec0*/  @!P2 LEA R20, R31, UR6, 0x1 ;  /* 0x000000061f14ac11 */ /* 0x000fe2000f8e08ff */
[----:B-1----:R-:W-:Y:S02]  /*5ed0*/  VIADD R33, R30, UR20 ;  /* 0x000000141e217c36 */ /* 0x002fe40008000000 */
[----:B------:R-:W-:Y:S02]  /*5ee0*/  VIADD R31, R35, UR20 ;  /* 0x00000014231f7c36 */ /* 0x000fe40008000000 */
[----:B-----5:R-:W-:-:S02]  /*5ef0*/  HFMA2 R22, R23.H0_H0, R22.H0_H0, R18.H0_H0 ;  /* 0x2000001617167231 */ /* 0x020fc40000040812 */
[----:B------:R-:W-:Y:S01]  /*5f00*/  @!P2 IMAD.IADD R23, R16, 0x1, R35 ;  /* 0x000000011017a824 */ /* 0x000fe200078e0223 */
[----:B------:R-:W-:Y:S01]  /*5f10*/  PRMT R18, RZ, 0x7610, R18 ;  /* 0x00007610ff127816 */ /* 0x000fe20000000012 */
[----:B------:R1:W-:Y:S01]  /*5f20*/  @!P2 LDS.U16 R21, [R20+0x8] ;  /* 0x000008001415a984 */ /* 0x0003e20000000400 */
[--C-:B------:R-:W-:Y:S02]  /*5f30*/  @!P1 IMAD.IADD R34, R6, 0x1, R31.reuse ;  /* 0x0000000106229824 */ /* 0x100fe400078e021f */
[----:B------:R-:W-:Y:S01]  /*5f40*/  @!P2 LEA R32, R23, UR6, 0x1 ;  /* 0x000000061720ac11 */ /* 0x000fe2000f8e08ff */
[----:B------:R-:W-:Y:S01]  /*5f50*/  @!P1 IMAD.IADD R30, R16, 0x1, R31 ;  /* 0x00000001101e9824 */ /* 0x000fe200078e021f */
[----:B------:R-:W-:Y:S01]  /*5f60*/  PRMT R23, RZ, 0x7610, R23 ;  /* 0x00007610ff177816 */ /* 0x000fe20000000017 */
[----:B------:R-:W-:Y:S01]  /*5f70*/  VIADD R35, R31, UR20 ;  /* 0x000000141f237c36 */ /* 0x000fe20008000000 */
[----:B------:R-:W-:Y:S01]  /*5f80*/  @!P1 LEA R34, R34, UR6, 0x1 ;  /* 0x0000000622229c11 */ /* 0x000fe2000f8e08ff */
[----:B------:R2:W4:Y:S01]  /*5f90*/  @!P2 LDS.U16 R18, [R32+0x8] ;  /* 0x000008002012a984 */ /* 0x0005220000000400 */
[C---:B------:R-:W-:Y:S01]  /*5fa0*/  ISETP.GE.U32.AND P2, PT, R33.reuse, UR8, PT ;  /* 0x0000000821007c0c */ /* 0x040fe2000bf46070 */
[----:B------:R-:W-:Y:S01]  /*5fb0*/  VIADD R33, R33, UR20 ;  /* 0x0000001421217c36 */ /* 0x000fe20008000000 */
[----:B-1----:R-:W-:Y:S01]  /*5fc0*/  PRMT R20, RZ, 0x7610, R20 ;  /* 0x00007610ff147816 */ /* 0x002fe20000000014 */
[----:B------:R-:W-:Y:S01]  /*5fd0*/  @!P1 LDS.U16 R23, [R34+0x8] ;  /* 0x0000080022179984 */ /* 0x000fe20000000400 */
[----:B------:R-:W-:Y:S01]  /*5fe0*/  @!P1 LEA R30, R30, UR6, 0x1 ;  /* 0x000000061e1e9c11 */ /* 0x000fe2000f8e08ff */
[----:B------:R-:W-:Y:S01]  /*5ff0*/  VIADD R31, R35, UR20 ;  /* 0x00000014231f7c36 */ /* 0x000fe20008000000 */
[C---:B------:R-:W-:Y:S01]  /*6000*/  ISETP.GE.U32.AND P3, PT, R33.reuse, UR8, PT ;  /* 0x0000000821007c0c */ /* 0x040fe2000bf66070 */
[----:B------:R-:W-:-:S02]  /*6010*/  VIADD R33, R33, UR20 ;  /* 0x0000001421217c36 */ /* 0x000fc40008000000 */
[----:B------:R1:W5:Y:S03]  /*6020*/  @!P1 LDS.U16 R20, [R30+0x8] ;  /* 0x000008001e149984 */ /* 0x0003660000000400 */
[----:B------:R-:W-:Y:S01]  /*6030*/  ISETP.GE.U32.AND P1, PT, R33, UR8, PT ;  /* 0x0000000821007c0c */ /* 0x000fe2000bf26070 */
[--C-:B--2---:R-:W-:Y:S02]  /*6040*/  @!P2 IMAD.IADD R32, R6, 0x1, R35.reuse ;  /* 0x000000010620a824 */ /* 0x104fe400078e0223 */
[----:B---3--:R-:W-:Y:S02]  /*6050*/  HFMA2 R22, R25.H0_H0, R24.H0_H0, R22.H0_H0 ;  /* 0x2000001819167231 */ /* 0x008fe40000040816 */
[----:B------:R-:W-:Y:S01]  /*6060*/  @!P2 IMAD.IADD R24, R16, 0x1, R35 ;  /* 0x000000011018a824 */ /* 0x000fe200078e0223 */
[----:B------:R-:W-:Y:S01]  /*6070*/  PRMT R25, RZ, 0x7610, R25 ;  /* 0x00007610ff197816 */ /* 0x000fe20000000019 */
[--C-:B------:R-:W-:Y:S01]  /*6080*/  @!P3 IMAD.IADD R33, R6, 0x1, R31.reuse ;  /* 0x000000010621b824 */ /* 0x100fe200078e021f */
[----:B------:R-:W-:Y:S01]  /*6090*/  @!P2 LEA R32, R32, UR6, 0x1 ;  /* 0x000000062020ac11 */ /* 0x000fe2000f8e08ff */
[----:B-1----:R-:W-:Y:S01]  /*60a0*/  @!P3 IMAD.IADD R30, R16, 0x1, R31 ;  /* 0x00000001101eb824 */ /* 0x002fe200078e021f */
[----:B------:R-:W-:-:S02]  /*60b0*/  @!P2 LEA R34, R24, UR6, 0x1 ;  /* 0x000000061822ac11 */ /* 0x000fc4000f8e08ff */
[----:B------:R-:W-:Y:S01]  /*60c0*/  PRMT R24, RZ, 0x7610, R24 ;  /* 0x00007610ff187816 */ /* 0x000fe20000000018 */
[----:B------:R-:W-:Y:S01]  /*60d0*/  @!P1 VIADD R37, R31, UR20 ;  /* 0x000000141f259c36 */ /* 0x000fe20008000000 */
[----:B------:R-:W-:Y:S01]  /*60e0*/  @!P3 LEA R35, R33, UR6, 0x1 ;  /* 0x000000062123bc11 */ /* 0x000fe2000f8e08ff */
[----:B------:R1:W-:Y:S01]  /*60f0*/  @!P2 LDS.U16 R25, [R32+0x8] ;  /* 0x000008002019a984 */ /* 0x0003e20000000400 */
[----:B------:R-:W-:Y:S01]  /*6100*/  @!P3 LEA R36, R30, UR6, 0x1 ;  /* 0x000000061e24bc11 */ /* 0x000fe2000f8e08ff */
[----:B------:R-:W-:Y:S01]  /*6110*/  @!P1 IMAD.IADD R31, R6, 0x1, R37 ;  /* 0x00000001061f9824 */ /* 0x000fe200078e0225 */
[----:B------:R-:W-:Y:S01]  /*6120*/  PRMT R33, RZ, 0x7610, R33 ;  /* 0x00007610ff217816 */ /* 0x000fe20000000021 */
[----:B------:R2:W3:Y:S01]  /*6130*/  @!P2 LDS.U16 R24, [R34+0x8] ;  /* 0x000008002218a984 */ /* 0x0004e20000000400 */
[----:B------:R-:W-:Y:S02]  /*6140*/  PRMT R30, RZ, 0x7610, R30 ;  /* 0x00007610ff1e7816 */ /* 0x000fe4000000001e */
[----:B------:R-:W-:-:S02]  /*6150*/  @!P1 IADD3 R37, PT, PT, R16, R37, RZ ;  /* 0x0000002510259210 */ /* 0x000fc40007ffe0ff */
[----:B-1----:R-:W-:Y:S01]  /*6160*/  PRMT R32, RZ, 0x7610, R32 ;  /* 0x00007610ff207816 */ /* 0x002fe20000000020 */
[----:B------:R-:W-:Y:S01]  /*6170*/  @!P3 LDS.U16 R33, [R35+0x8] ;  /* 0x000008002321b984 */ /* 0x000fe20000000400 */
[----:B------:R-:W-:Y:S01]  /*6180*/  @!P1 LEA R37, R37, UR6, 0x1 ;  /* 0x0000000625259c11 */ /* 0x000fe2000f8e08ff */
[----:B----4-:R-:W-:Y:S01]  /*6190*/  HFMA2 R18, R21.H0_H0, R18.H0_H0, R22.H0_H0 ;  /* 0x2000001215127231 */ /* 0x010fe20000040816 */
[----:B--2---:R-:W-:Y:S01]  /*61a0*/  @!P1 LEA R34, R31, UR6, 0x1 ;  /* 0x000000061f229c11 */ /* 0x004fe2000f8e08ff */
[----:B------:R-:W1:Y:S01]  /*61b0*/  @!P3 LDS.U16 R30, [R36+0x8] ;  /* 0x00000800241eb984 */ /* 0x000e620000000400 */
[----:B------:R-:W-:-:S03]  /*61c0*/  PRMT R31, RZ, 0x7610, R31 ;  /* 0x00007610ff1f7816 */ /* 0x000fc6000000001f */
[----:B------:R-:W-:Y:S04]  /*61d0*/  @!P1 LDS.U16 R32, [R37+0x8] ;  /* 0x0000080025209984 */ /* 0x000fe80000000400 */
[----:B------:R-:W2:Y:S01]  /*61e0*/  @!P1 LDS.U16 R31, [R34+0x8] ;  /* 0x00000800221f9984 */ /* 0x000ea20000000400 */
[----:B------:R-:W-:Y:S01]  /*61f0*/  ISETP.NE.AND P1, PT, R7, R2, PT ;  /* 0x000000020700720c */ /* 0x000fe20003f25270 */
[----:B-----5:R-:W-:-:S04]  /*6200*/  HFMA2 R18, R23.H0_H0, R20.H0_H0, R18.H0_H0 ;  /* 0x2000001417127231 */ /* 0x020fc80000040812 */
[----:B---3--:R-:W-:-:S04]  /*6210*/  HFMA2 R18, R25.H0_H0, R24.H0_H0, R18.H0_H0 ;  /* 0x2000001819127231 */ /* 0x008fc80000040812 */
[----:B-1----:R-:W-:-:S04]  /*6220*/  HFMA2 R18, R33.H0_H0, R30.H0_H0, R18.H0_H0 ;  /* 0x2000001e21127231 */ /* 0x002fc80000040812 */
[----:B--2---:R-:W-:Y:S01]  /*6230*/  HFMA2 R18, R31.H0_H0, R32.H0_H0, R18.H0_H0 ;  /* 0x200000201f127231 */ /* 0x004fe20000040812 */
[----:B------:R-:W-:Y:S06]  /*6240*/  @P1 BRA `(.L_x_109) ;  /* 0xfffffff800701947 */ /* 0x000fec000383ffff */
[----:B------:R-:W-:Y:S05]  /*6250*/  BSYNC.RECONVERGENT B2 ;  /* 0x0000000000027941 */ /* 0x000fea0003800200 */
.L_x_108:
[----:B------:R-:W-:-:S07]  /*6260*/  IMAD.MOV.U32 R7, RZ, RZ, R2 ;  /* 0x000000ffff077224 */ /* 0x000fce00078e0002 */
.L_x_107:
[----:B------:R-:W-:-:S13]  /*6270*/  ISETP.NE.AND P1, PT, R27, RZ, PT ;  /* 0x000000ff1b00720c */ /* 0x000fda0003f25270 */
[----:B------:R-:W-:Y:S05]  /*6280*/  @!P1 BRA `(.L_x_106) ;  /* 0x0000000400849947 */ /* 0x000fea0003800000 */
[----:B------:R-:W-:Y:S02]  /*6290*/  ISETP.GE.U32.AND P1, PT, R27, 0x4, PT ;  /* 0x000000041b00780c */ /* 0x000fe40003f26070 */
[----:B------:R-:W-:-:S11]  /*62a0*/  ISETP.NE.AND P4, PT, R28, RZ, PT ;  /* 0x000000ff1c00720c */ /* 0x000fd60003f85270 */
[----:B------:R-:W-:Y:S05]  /*62b0*/  @!P1 BRA `(.L_x_110) ;  /* 0x0000000000c89947 */ /* 0x000fea0003800000 */
[----:B------:R-:W1:Y:S01]  /*62c0*/  LDCU UR8, c[0x0][0x3bc] ;  /* 0x00007780ff0877ac */ /* 0x000e620008000800 */
[C---:B------:R-:W-:Y:S02]  /*62d0*/  IMAD R31, R7.reuse, UR20, RZ ;  /* 0x00000014071f7c24 */ /* 0x040fe4000f8e02ff */
[----:B------:R-:W-:Y:S02]  /*62e0*/  VIADD R7, R7, 0x4 ;  /* 0x0000000407077836 */ /* 0x000fe40000000000 */
[----:B------:R-:W-:-:S04]  /*62f0*/  IMAD.IADD R20, R10, 0x1, R31 ;  /* 0x000000010a147824 */ /* 0x000fc800078e021f */
[----:B------:R-:W-:-:S04]  /*6300*/  VIADD R21, R20, UR20 ;  /* 0x0000001414157c36 */ /* 0x000fc80008000000 */
[C---:B------:R-:W-:Y:S01]  /*6310*/  VIADD R30, R21.reuse, UR20 ;  /* 0x00000014151e7c36 */ /* 0x040fe20008000000 */
[----:B-1----:R-:W-:Y:S02]  /*6320*/  ISETP.GE.U32.AND P1, PT, R20, UR8, PT ;  /* 0x0000000814007c0c */ /* 0x002fe4000bf26070 */
[----:B------:R-:W-:Y:S02]  /*6330*/  ISETP.GE.U32.AND P2, PT, R21, UR8, PT ;  /* 0x0000000815007c0c */ /* 0x000fe4000bf46070 */
[----:B------:R-:W-:Y:S02]  /*6340*/  PRMT R20, RZ, 0x7610, R20 ;  /* 0x00007610ff147816 */ /* 0x000fe40000000014 */
[----:B------:R-:W-:Y:S02]  /*6350*/  PRMT R21, RZ, 0x7610, R21 ;  /* 0x00007610ff157816 */ /* 0x000fe40000000015 */
[----:B------:R-:W-:-:S05]  /*6360*/  ISETP.GE.U32.AND P3, PT, R30, UR8, PT ;  /* 0x000000081e007c0c */ /* 0x000fca000bf66070 */
[--C-:B------:R-:W-:Y:S02]  /*6370*/  @!P1 IMAD.IADD R22, R6, 0x1, R31.reuse ;  /* 0x0000000106169824 */ /* 0x100fe400078e021f */
[----:B------:R-:W-:Y:S02]  /*6380*/  @!P1 IMAD.IADD R23, R16, 0x1, R31 ;  /* 0x0000000110179824 */ /* 0x000fe400078e021f */
[----:B------:R-:W-:Y:S01]  /*6390*/  VIADD R31, R31, UR20 ;  /* 0x000000141f1f7c36 */ /* 0x000fe20008000000 */
[----:B------:R-:W-:Y:S01]  /*63a0*/  @!P1 LEA R24, R22, UR6, 0x1 ;  /* 0x0000000616189c11 */ /* 0x000fe2000f8e08ff */
[----:B------:R-:W-:Y:S01]  /*63b0*/  VIADD R22, R30, UR20 ;  /* 0x000000141e167c36 */ /* 0x000fe20008000000 */
[----:B------:R-:W-:Y:S01]  /*63c0*/  @!P1 LEA R25, R23, UR6, 0x1 ;  /* 0x0000000617199c11 */ /* 0x000fe2000f8e08ff */
[----:B------:R-:W-:Y:S01]  /*63d0*/  VIADD R35, R31, UR20 ;  /* 0x000000141f237c36 */ /* 0x000fe20008000000 */
[----:B------:R-:W-:Y:S01]  /*63e0*/  PRMT R23, RZ, 0x7610, R23 ;  /* 0x00007610ff177816 */ /* 0x000fe20000000017 */
[----:B------:R-:W-:Y:S01]  /*63f0*/  @!P1 LDS.U16 R20, [R24+0x8] ;  /* 0x0000080018149984 */ /* 0x000fe20000000400 */
[----:B------:R-:W-:-:S02]  /*6400*/  @!P2 IMAD.IADD R30, R6, 0x1, R31 ;  /* 0x00000001061ea824 */ /* 0x000fc400078e021f */
[----:B------:R-:W-:Y:S01]  /*6410*/  @!P2 IMAD.IADD R31, R16, 0x1, R31 ;  /* 0x00000001101fa824 */ /* 0x000fe200078e021f */
[----:B------:R1:W2:Y:S01]  /*6420*/  @!P1 LDS.U16 R21, [R25+0x8] ;  /* 0x0000080019159984 */ /* 0x0002a20000000400 */
[----:B------:R-:W-:Y:S01]  /*6430*/  ISETP.GE.U32.AND P1, PT, R22, UR8, PT ;  /* 0x0000000816007c0c */ /* 0x000fe2000bf26070 */
[--C-:B------:R-:W-:Y:S01]  /*6440*/  @!P3 IMAD.IADD R32, R6, 0x1, R35.reuse ;  /* 0x000000010620b824 */ /* 0x100fe200078e0223 */
[----:B------:R-:W-:Y:S01]  /*6450*/  PRMT R22, RZ, 0x7610, R22 ;  /* 0x00007610ff167816 */ /* 0x000fe20000000016 */
[----:B------:R-:W-:Y:S01]  /*6460*/  @!P3 IMAD.IADD R33, R16, 0x1, R35 ;  /* 0x000000011021b824 */ /* 0x000fe200078e0223 */
[----:B------:R-:W-:Y:S02]  /*6470*/  @!P2 LEA R30, R30, UR6, 0x1 ;  /* 0x000000061e1eac11 */ /* 0x000fe4000f8e08ff */
[----:B------:R-:W-:Y:S02]  /*6480*/  @!P2 LEA R31, R31, UR6, 0x1 ;  /* 0x000000061f1fac11 */ /* 0x000fe4000f8e08ff */
[----:B-1----:R-:W-:Y:S01]  /*6490*/  PRMT R25, RZ, 0x7610, R25 ;  /* 0x00007610ff197816 */ /* 0x002fe20000000019 */
[----:B------:R1:W-:Y:S01]  /*64a0*/  @!P2 LDS.U16 R23, [R30+0x8] ;  /* 0x000008001e17a984 */ /* 0x0003e20000000400 */
[----:B------:R-:W-:-:S02]  /*64b0*/  PRMT R24, RZ, 0x7610, R24 ;  /* 0x00007610ff187816 */ /* 0x000fc40000000018 */
[----:B------:R-:W-:Y:S01]  /*64c0*/  @!P3 LEA R32, R32, UR6, 0x1 ;  /* 0x000000062020bc11 */ /* 0x000fe2000f8e08ff */
[----:B------:R-:W-:Y:S01]  /*64d0*/  @!P1 VIADD R35, R35, UR20 ;  /* 0x0000001423239c36 */ /* 0x000fe20008000000 */
[----:B------:R-:W-:Y:S01]  /*64e0*/  @!P3 LEA R33, R33, UR6, 0x1 ;  /* 0x000000062121bc11 */ /* 0x000fe2000f8e08ff */
[----:B------:R3:W4:Y:S02]  /*64f0*/  @!P2 LDS.U16 R22, [R31+0x8] ;  /* 0x000008001f16a984 */ /* 0x0007240000000400 */
[--C-:B------:R-:W-:Y:S01]  /*6500*/  @!P1 IMAD.IADD R34, R6, 0x1, R35.reuse ;  /* 0x0000000106229824 */ /* 0x100fe200078e0223 */
[----:B-1----:R-:W-:Y:S01]  /*6510*/  PRMT R30, RZ, 0x7610, R30 ;  /* 0x00007610ff1e7816 */ /* 0x002fe2000000001e */
[----:B------:R-:W-:Y:S01]  /*6520*/  @!P1 IMAD.IADD R35, R16, 0x1, R35 ;  /* 0x0000000110239824 */ /* 0x000fe200078e0223 */
[----:B------:R-:W-:Y:S02]  /*6530*/  @!P3 LDS.U16 R25, [R32+0x8] ;  /* 0x000008002019b984 */ /* 0x000fe40000000400 */
[----:B------:R-:W-:-:S02]  /*6540*/  @!P1 LEA R34, R34, UR6, 0x1 ;  /* 0x0000000622229c11 */ /* 0x000fc4000f8e08ff */
[----:B---3--:R-:W-:Y:S01]  /*6550*/  PRMT R31, RZ, 0x7610, R31 ;  /* 0x00007610ff1f7816 */ /* 0x008fe2000000001f */
[----:B------:R-:W1:Y:S01]  /*6560*/  @!P3 LDS.U16 R24, [R33+0x8] ;  /* 0x000008002118b984 */ /* 0x000e620000000400 */
[----:B------:R-:W-:-:S04]  /*6570*/  @!P1 LEA R35, R35, UR6, 0x1 ;  /* 0x0000000623239c11 */ /* 0x000fc8000f8e08ff */
[----:B------:R-:W-:Y:S04]  /*6580*/  @!P1 LDS.U16 R31, [R34+0x8] ;  /* 0x00000800221f9984 */ /* 0x000fe80000000400 */
[----:B------:R-:W3:Y:S01]  /*6590*/  @!P1 LDS.U16 R30, [R35+0x8] ;  /* 0x00000800231e9984 */ /* 0x000ee20000000400 */
[----:B--2---:R-:W-:-:S04]  /*65a0*/  HFMA2 R20, R20.H0_H0, R21.H0_H0, R18.H0_H0 ;  /* 0x2000001514147231 */ /* 0x004fc80000040812 */
[----:B----4-:R-:W-:-:S04]  /*65b0*/  HFMA2 R20, R23.H0_H0, R22.H0_H0, R20.H0_H0 ;  /* 0x2000001617147231 */ /* 0x010fc80000040814 */
[----:B-1----:R-:W-:-:S04]  /*65c0*/  HFMA2 R20, R25.H0_H0, R24.H0_H0, R20.H0_H0 ;  /* 0x2000001819147231 */ /* 0x002fc80000040814 */
[----:B---3--:R-:W-:-:S07]  /*65d0*/  HFMA2 R18, R31.H0_H0, R30.H0_H0, R20.H0_H0 ;  /* 0x2000001e1f127231 */ /* 0x008fce0000040814 */
.L_x_110:
        /* <DEDUP_REMOVED lines=12> */
[----:B------:R-:W-:-:S07]  /*66a0*/  ISETP.GE.U32.AND P2, PT, R20, UR8, PT ;  /* 0x0000000814007c0c */ /* 0x000fce000bf46070 */
[----:B------:R-:W-:Y:S01]  /*66b0*/  @!P1 IMAD.IADD R20, R6, 0x1, R25 ;  /* 0x0000000106149824 */ /* 0x000fe200078e0219 */
[----:B------:R-:W-:-:S04]  /*66c0*/  @!P1 IADD3 R23, PT, PT, R16, R25, RZ ;  /* 0x0000001910179210 */ /* 0x000fc80007ffe0ff */
[----:B------:R-:W-:Y:S01]  /*66d0*/  @!P1 LEA R22, R20, UR6, 0x1 ;  /* 0x0000000614169c11 */ /* 0x000fe2000f8e08ff */
[----:B------:R-:W-:Y:S01]  /*66e0*/  @!P2 VIADD R25, R25, UR20 ;  /* 0x000000141919ac36 */ /* 0x000fe20008000000 */
[----:B------:R-:W-:Y:S02]  /*66f0*/  PRMT R20, RZ, 0x7610, R20 ;  /* 0x00007610ff147816 */ /* 0x000fe40000000014 */
[----:B------:R-:W-:Y:S01]  /*6700*/  @!P1 LEA R23, R23, UR6, 0x1 ;  /* 0x0000000617179c11 */ /* 0x000fe2000f8e08ff */
        /* <DEDUP_REMOVED lines=9> */
[----:B-1----:R-:W-:-:S04]  /*67a0*/  HFMA2 R18, R21.H0_H0, R20.H0_H0, R18.H0_H0 ;  /* 0x2000001415127231 */ /* 0x002fc80000040812 */
[----:B--2---:R-:W-:-:S07]  /*67b0*/  HFMA2 R18, R25.H0_H0, R24.H0_H0, R18.H0_H0 ;  /* 0x2000001819127231 */ /* 0x004fce0000040812 */
.L_x_111:
[----:B------:R-:W-:Y:S05]  /*67c0*/  @!P3 BRA `(.L_x_106) ;  /* 0x000000000034b947 */ /* 0x000fea0003800000 */
[----:B------:R-:W1:Y:S01]  /*67d0*/  LDCU UR8, c[0x0][0x3bc] ;  /* 0x00007780ff0877ac */ /* 0x000e620008000800 */
[----:B------:R-:W-:-:S04]  /*67e0*/  IMAD R7, R7, UR20, RZ ;  /* 0x0000001407077c24 */ /* 0x000fc8000f8e02ff */
[----:B------:R-:W-:-:S05]  /*67f0*/  IMAD.IADD R20, R10, 0x1, R7 ;  /* 0x000000010a147824 */ /* 0x000fca00078e0207 */
[----:B-1----:R-:W-:-:S13]  /*6800*/  ISETP.GE.U32.AND P1, PT, R20, UR8, PT ;  /* 0x0000000814007c0c */ /* 0x002fda000bf26070 */
[--C-:B------:R-:W-:Y:S01]  /*6810*/  @!P1 IMAD.IADD R20, R6, 0x1, R7.reuse ;  /* 0x0000000106149824 */ /* 0x100fe200078e0207 */
[----:B------:R-:W-:Y:S01]  /*6820*/  PRMT R6, RZ, 0x7610, R6 ;  /* 0x00007610ff067816 */ /* 0x000fe20000000006 */
[--C-:B------:R-:W-:Y:S01]  /*6830*/  @!P1 IMAD.IADD R16, R16, 0x1, R7.reuse ;  /* 0x0000000110109824 */ /* 0x100fe200078e0207 */
[----:B------:R-:W-:Y:S02]  /*6840*/  PRMT R7, RZ, 0x7610, R7 ;  /* 0x00007610ff077816 */ /* 0x000fe40000000007 */
[----:B------:R-:W-:Y:S02]  /*6850*/  @!P1 LEA R20, R20, UR6, 0x1 ;  /* 0x0000000614149c11 */ /* 0x000fe4000f8e08ff */
[----:B------:R-:W-:-:S03]  /*6860*/  @!P1 LEA R16, R16, UR6, 0x1 ;  /* 0x0000000610109c11 */ /* 0x000fc6000f8e08ff */
[----:B------:R-:W-:Y:S04]  /*6870*/  @!P1 LDS.U16 R7, [R20+0x8] ;  /* 0x0000080014079984 */ /* 0x000fe80000000400 */
[----:B------:R-:W1:Y:S02]  /*6880*/  @!P1 LDS.U16 R6, [R16+0x8] ;  /* 0x0000080010069984 */ /* 0x000e640000000400 */
[----:B-1----:R-:W-:-:S07]  /*6890*/  HFMA2 R18, R7.H0_H0, R6.H0_H0, R18.H0_H0 ;  /* 0x2000000607127231 */ /* 0x002fce0000040812 */
.L_x_106:
[----:B------:R-:W-:Y:S01]  /*68a0*/  UMOV UR8, 0xffffffff ;  /* 0xffffffff00087882 */ /* 0x000fe20000000000 */
[----:B------:R-:W-:Y:S02]  /*68b0*/  ISETP.NE.AND P1, PT, R3, RZ, PT ;  /* 0x000000ff0300720c */ /* 0x000fe40003f25270 */
[----:B------:R-:W-:Y:S01]  /*68c0*/  PRMT R18, R18, 0x5410, R18 ;  /* 0x0000541012127816 */ /* 0x000fe20000000012 */
[----:B------:R-:W-:Y:S10]  /*68d0*/  BRA.DIV UR8, `(.L_x_112) ;  /* 0x0000001a08487947 */ /* 0x000ff4000b800000 */
[----:B--2---:R-:W2:Y:S02]  /*68e0*/  SHFL.BFLY PT, R6, R18, 0x1, 0x1f ;  /* 0x0c201f0012067f89 */ /* 0x004ea400000e0000 */
[----:B--2---:R-:W-:-:S05]  /*68f0*/  PRMT R6, R6, 0x5410, R6 ;  /* 0x0000541006067816 */ /* 0x004fca0000000006 */
[----:B------:R-:W-:-:S05]  /*6900*/  HADD2 R6, R18.H0_H0, R6.H1_H1 ;  /* 0x3000000612067230 */ /* 0x000fca0000000800 */
[----:B------:R-:W2:Y:S02]  /*6910*/  SHFL.BFLY PT, R7, R6, 0x2, 0x1f ;  /* 0x0c401f0006077f89 */ /* 0x000ea400000e0000 */
[----:B--2---:R-:W-:-:S05]  /*6920*/  PRMT R7, R7, 0x5410, R7 ;  /* 0x0000541007077816 */ /* 0x004fca0000000007 */
[----:B------:R-:W-:-:S05]  /*6930*/  HADD2 R7, R6.H0_H0, R7.H1_H1 ;  /* 0x3000000706077230 */ /* 0x000fca0000000800 */
[----:B------:R-:W2:Y:S02]  /*6940*/  SHFL.BFLY PT, R16, R7, 0x4, 0x1f ;  /* 0x0c801f0007107f89 */ /* 0x000ea400000e0000 */
[----:B--2---:R-:W-:-:S05]  /*6950*/  PRMT R18, R16, 0x7610, R18 ;  /* 0x0000761010127816 */ /* 0x004fca0000000012 */
[----:B------:R-:W-:-:S05]  /*6960*/  HADD2 R18, R7.H0_H0, R18.H0_H0 ;  /* 0x2000001207127230 */ /* 0x000fca0000000800 */
[----:B------:R-:W2:Y:S02]  /*6970*/  SHFL.BFLY PT, R16, R18, 0x8, 0x1f ;  /* 0x0d001f0012107f89 */ /* 0x000ea400000e0000 */
[----:B--2---:R-:W-:-:S05]  /*6980*/  PRMT R6, R6, 0x5410, R16 ;  /* 0x0000541006067816 */ /* 0x004fca0000000010 */
[----:B------:R-:W-:-:S05]  /*6990*/  HADD2 R6, R18.H0_H0, R6.H1_H1 ;  /* 0x3000000612067230 */ /* 0x000fca0000000800 */
[----:B------:R-:W2:Y:S02]  /*69a0*/  SHFL.BFLY PT, R16, R6, 0x10, 0x1f ;  /* 0x0e001f0006107f89 */ /* 0x000ea400000e0000 */
[----:B--2---:R-:W-:-:S07]  /*69b0*/  PRMT R7, R7, 0x5410, R16 ;  /* 0x0000541007077816 */ /* 0x004fce0000000010 */
.L_x_148:
[----:B------:R-:W-:Y:S01]  /*69c0*/  BSSY.RECONVERGENT B2, `(.L_x_113) ;  /* 0x0000013000027945 */ /* 0x000fe20003800200 */
[----:B------:R-:W-:-:S03]  /*69d0*/  HADD2 R18, R6.H0_H0, R7.H1_H1 ;  /* 0x3000000706127230 */ /* 0x000fc60000000800 */
[----:B------:R-:W-:Y:S05]  /*69e0*/  @P1 BRA `(.L_x_114) ;  /* 0x0000000000401947 */ /* 0x000fea0003800000 */
[----:B---3--:R-:W-:Y:S01]  /*69f0*/  IADD3 R6, P1, PT, R14, R19, RZ ;  /* 0x000000130e067210 */ /* 0x008fe20007f3e0ff */
[----:B------:R-:W-:-:S03]  /*6a00*/  IMAD.MOV.U32 R20, RZ, RZ, 0x3254 ;  /* 0x00003254ff147424 */ /* 0x000fc600078e00ff */
[----:B------:R-:W-:Y:S02]  /*6a10*/  LEA.HI.X.SX32 R7, R19, R15, 0x1, P1 ;  /* 0x0000000f13077211 */ /* 0x000fe400008f0eff */
[----:B------:R-:W-:-:S04]  /*6a20*/  LEA R21, P1, R6, UR4, 0x1 ;  /* 0x0000000406157c11 */ /* 0x000fc8000f8208ff */
[----:B------:R-:W-:Y:S02]  /*6a30*/  LEA.HI.X R7, R6, UR5, R7, 0x1, P1 ;  /* 0x0000000506077c11 */ /* 0x000fe400088f0c07 */
[C---:B------:R-:W-:Y:S02]  /*6a40*/  LOP3.LUT R6, R21.reuse, 0xfffffffd, RZ, 0xc0, !PT ;  /* 0xfffffffd15067812 */ /* 0x040fe400078ec0ff */
[----:B------:R-:W-:-:S03]  /*6a50*/  LOP3.LUT R16, R21, 0x2, RZ, 0xc0, !PT ;  /* 0x0000000215107812 */ /* 0x000fc600078ec0ff */
[----:B------:R2:W5:Y:S01]  /*6a60*/  LD.E R19, desc[UR14][R6.64] ;  /* 0x0000000e06137980 */ /* 0x000562000c101900 */
[----:B------:R-:W-:-:S04]  /*6a70*/  ISETP.EQ.U32.AND P1, PT, R16, RZ, PT ;  /* 0x000000ff1000720c */ /* 0x000fc80003f22070 */
[----:B------:R-:W-:-:S09]  /*6a80*/  SEL R20, R20, 0x7610, P1 ;  /* 0x0000761014147807 */ /* 0x000fd20000800000 */
.L_x_115:
[----:B-----5:R-:W-:-:S05]  /*6a90*/  HADD2 R16, R19, R18.H0_H0 ;  /* 0x2000001213107230 */ /* 0x020fca0000000000 */
[----:B------:R-:W-:-:S06]  /*6aa0*/  PRMT R16, R19, R20, R16 ;  /* 0x0000001413107216 */ /* 0x000fcc0000000010 */
[----:B------:R-:W3:Y:S02]  /*6ab0*/  ATOM.E.CAS.STRONG.GPU PT, R16, [R6], R19, R16 ;  /* 0x000000130610738b */ /* 0x000ee400001ee110 */
[----:B---3--:R-:W-:Y:S01]  /*6ac0*/  ISETP.NE.U32.AND P1, PT, R16, R19, PT ;  /* 0x000000131000720c */ /* 0x008fe20003f25070 */
[----:B------:R-:W-:-:S12]  /*6ad0*/  IMAD.MOV.U32 R19, RZ, RZ, R16 ;  /* 0x000000ffff137224 */ /* 0x000fd800078e0010 */
[----:B------:R-:W-:Y:S05]  /*6ae0*/  @P1 BRA `(.L_x_115) ;  /* 0xfffffffc00e81947 */ /* 0x000fea000383ffff */
.L_x_114:
[----:B------:R-:W-:Y:S05]  /*6af0*/  BSYNC.RECONVERGENT B2 ;  /* 0x0000000000027941 */ /* 0x000fea0003800200 */
.L_x_113:
[----:B------:R-:W-:-:S03]  /*6b00*/  UMOV UR8, 0xffffffff ;  /* 0xffffffff00087882 */ /* 0x000fc60000000000 */
[----:B------:R-:W-:Y:S05]  /*6b10*/  BRA.DIV UR8, `(.L_x_116) ;  /* 0x0000001a085c7947 */ /* 0x000fea000b800000 */
[----:B------:R-:W-:Y:S01]  /*6b20*/  NOP ;  /* 0x0000000000007918 */ /* 0x000fe20000000000 */
.L_x_151:
[----:B------:R-:W-:Y:S05]  /*6b30*/  @P0 BRA `(.L_x_117) ;  /* 0xffffffec00d00947 */ /* 0x000fea000383ffff */
.L_x_105:
[----:B------:R-:W-:Y:S05]  /*6b40*/  BSYNC B1 ;  /* 0x0000000000017941 */ /* 0x000fea0003800000 */
.L_x_104:
[----:B------:R-:W-:-:S05]  /*6b50*/  VIADD R8, R8, UR21 ;  /* 0x0000001508087c36 */ /* 0x000fca0008000000 */
[----:B------:R-:W-:-:S13]  /*6b60*/  ISETP.GE.AND P0, PT, R8, R9, PT ;  /* 0x000000090800720c */ /* 0x000fda0003f06270 */
[----:B------:R-:W-:Y:S05]  /*6b70*/  @!P0 BRA `(.L_x_118) ;  /* 0xffffffdc004c8947 */ /* 0x000fea000383ffff */
.L_x_92:
[----:B------:R-:W-:Y:S05]  /*6b80*/  BSYNC B0 ;  /* 0x0000000000007941 */ /* 0x000fea0003800000 */
.L_x_91:
[----:B0-----:R-:W-:-:S13]  /*6b90*/  ISETP.GE.AND P0, PT, R4, R11, PT ;  /* 0x0000000b0400720c */ /* 0x001fda0003f06270 */
[----:B------:R-:W-:Y:S05]  /*6ba0*/  @P0 EXIT ;  /* 0x000000000000094d */ /* 0x000fea0003800000 */
[----:B----4-:R-:W0:Y:S02]  /*6bb0*/  LDC R0, c[0x0][0x3c0] ;  /* 0x0000f000ff007b82 */ /* 0x010e240000000800 */
[----:B0-----:R-:W-:-:S07]  /*6bc0*/  IMAD R0, R0, UR16, R3 ;  /* 0x0000001000007c24 */ /* 0x001fce000f8e0203 */
.L_x_131:
[----:B------:R-:W-:-:S13]  /*6bd0*/  ISETP.GE.AND P0, PT, R9, 0x1, PT ;  /* 0x000000010900780c */ /* 0x000fda0003f06270 */
[----:B01----:R-:W-:Y:S05]  /*6be0*/  @!P0 BRA `(.L_x_119) ;  /* 0x0000001000b88947 */ /* 0x003fea0003800000 */
[----:B------:R-:W0:Y:S01]  /*6bf0*/  LDCU UR8, c[0x0][0x3c8] ;  /* 0x00007900ff0877ac */ /* 0x000e220008000800 */
[----:B------:R-:W4:Y:S01]  /*6c00*/  S2UR UR9, SR_CgaCtaId ;  /* 0x00000000000979c3 */ /* 0x000f220000008800 */
[----:B------:R-:W-:Y:S01]  /*6c10*/  BSSY B0, `(.L_x_119) ;  /* 0x000012b000007945 */ /* 0x000fe20003800000 */
[----:B------:R-:W-:Y:S01]  /*6c20*/  IMAD.MOV.U32 R8, RZ, RZ, RZ ;  /* 0x000000ffff087224 */ /* 0x000fe200078e00ff */
[----:B------:R-:W2:Y:S01]  /*6c30*/  LDCU UR11, c[0x0][0x3c8] ;  /* 0x00007900ff0b77ac */ /* 0x000ea20008000800 */
[----:B0-----:R-:W-:-:S06]  /*6c40*/  ULEA UR8, UR8, UR12, 0x2 ;  /* 0x0000000c08087291 */ /* 0x001fcc000f8e10ff */
[----:B------:R-:W-:Y:S01]  /*6c50*/  LEA R2, R4, UR8, 0x2 ;  /* 0x0000000804027c11 */ /* 0x000fe2000f8e10ff */
[----:B------:R-:W-:Y:S02]  /*6c60*/  UMOV UR8, 0x400 ;  /* 0x0000040000087882 */ /* 0x000fe40000000000 */
[----:B----4-:R-:W-:-:S03]  /*6c70*/  ULEA UR8, UR9, UR8, 0x18 ;  /* 0x0000000809087291 */ /* 0x010fc6000f8ec0ff */
[----:B------:R-:W2:Y:S02]  /*6c80*/  LDS R2, [R2+0xc] ;  /* 0x00000c0002027984 */ /* 0x000ea40000000800 */
[----:B--2---:R-:W-:-:S05]  /*6c90*/  VIADD R6, R2, UR11 ;  /* 0x0000000b02067c36 */ /* 0x004fca0008000000 */
[----:B------:R-:W-:-:S06]  /*6ca0*/  LEA R6, R6, UR8, 0x2 ;  /* 0x0000000806067c11 */ /* 0x000fcc000f8e10ff */
[----:B------:R-:W0:Y:S02]  /*6cb0*/  LDS R6, [R6+0x4] ;  /* 0x0000040006067984 */ /* 0x000e240000000800 */
.L_x_130:
[C---:B------:R-:W-:Y:S01]  /*6cc0*/  LEA R10, R8.reuse, UR12, 0x2 ;  /* 0x0000000c080a7c11 */ /* 0x040fe2000f8e10ff */
[----:B------:R-:W2:Y:S01]  /*6cd0*/  S2UR UR9, SR_CgaCtaId ;  /* 0x00000000000979c3 */ /* 0x000ea20000008800 */
[----:B------:R-:W-:Y:S01]  /*6ce0*/  UMOV UR8, 0x400 ;  /* 0x0000040000087882 */ /* 0x000fe20000000000 */
[----:B------:R-:W-:Y:S01]  /*6cf0*/  ISETP.GE.AND P2, PT, R5, 0x1, PT ;  /* 0x000000010500780c */ /* 0x000fe20003f46270 */
[----:B------:R-:W-:Y:S01]  /*6d00*/  VIADD R8, R8, 0x1 ;  /* 0x0000000108087836 */ /* 0x000fe20000000000 */
[----:B-1----:R4:W1:Y:S04]  /*6d10*/  LDS R13, [R10+0x8] ;  /* 0x000008000a0d7984 */ /* 0x0028680000000800 */
[----:B------:R-:W-:Y:S02]  /*6d20*/  ISETP.NE.AND P0, PT, R8, R9, PT ;  /* 0x000000090800720c */ /* 0x000fe40003f05270 */
[----:B----4-:R-:W-:Y:S01]  /*6d30*/  PRMT R10, RZ, 0x7610, R10 ;  /* 0x00007610ff0a7816 */ /* 0x010fe2000000000a */
[----:B--2---:R-:W-:Y:S01]  /*6d40*/  ULEA UR8, UR9, UR8, 0x18 ;  /* 0x0000000809087291 */ /* 0x004fe2000f8ec0ff */
[----:B------:R-:W2:Y:S05]  /*6d50*/  LDCU UR9, c[0x0][0x3c8] ;  /* 0x00007900ff0977ac */ /* 0x000eaa0008000800 */
[C---:B-1----:R-:W-:Y:S01]  /*6d60*/  LEA R12, R13.reuse, UR8, 0x2 ;  /* 0x000000080d0c7c11 */ /* 0x042fe2000f8e10ff */
[C---:B------:R-:W-:Y:S01]  /*6d70*/  IMAD R7, R13.reuse, R13, R13 ;  /* 0x0000000d0d077224 */ /* 0x040fe200078e020d */
[----:B------:R-:W-:-:S02]  /*6d80*/  ISETP.GE.AND P1, PT, R13, R2, PT ;  /* 0x000000020d00720c */ /* 0x000fc40003f26270 */
[-C--:B------:R-:W-:Y:S01]  /*6d90*/  VIMNMX R14, PT, PT, R13, R2.reuse, PT ;  /* 0x000000020d0e7248 */ /* 0x080fe20003fe0100 */
[----:B------:R-:W2:Y:S10]  /*6da0*/  LDS R15, [R12] ;  /* 0x000000000c0f7984 */ /* 0x000eb40000000800 */
[----:B------:R-:W-:-:S02]  /*6db0*/  @!P1 IMAD R7, R2, R2, R2 ;  /* 0x0000000202079224 */ /* 0x000fc400078e0202 */
[----:B--2---:R-:W-:Y:S02]  /*6dc0*/  IMAD R28, R15, UR9, R2 ;  /* 0x000000090f1c7c24 */ /* 0x004fe4000f8e0202 */
[----:B------:R-:W-:Y:S01]  /*6dd0*/  IMAD.MOV.U32 R2, RZ, RZ, R14 ;  /* 0x000000ffff027224 */ /* 0x000fe200078e000e */
[----:B------:R-:W-:Y:S06]  /*6de0*/  @!P2 BRA `(.L_x_120) ;  /* 0x0000000c0080a947 */ /* 0x000fec0003800000 */
[----:B------:R-:W1:Y:S01]  /*6df0*/  LDCU UR11, c[0x0][0x3c0] ;  /* 0x00007800ff0b77ac */ /* 0x000e620008000800 */
[----:B------:R-:W-:Y:S02]  /*6e00*/  VIADD R10, R5, 0xffffffff ;  /* 0xffffffff050a7836 */ /* 0x000fe40000000000 */
[----:B0-----:R-:W-:Y:S02]  /*6e10*/  IMAD R30, R6, UR9, R13 ;  /* 0x00000009061e7c24 */ /* 0x001fe4000f8e020d */
[----:B------:R-:W-:Y:S01]  /*6e20*/  IMAD.MOV.U32 R14, RZ, RZ, RZ ;  /* 0x000000ffff0e7224 */ /* 0x000fe200078e00ff */
[----:B------:R-:W-:Y:S02]  /*6e30*/  ISETP.GE.U32.AND P1, PT, R10, 0x7, PT ;  /* 0x000000070a00780c */ /* 0x000fe40003f26070 */
[----:B------:R-:W-:Y:S01]  /*6e40*/  PRMT R10, RZ, 0x7610, R10 ;  /* 0x00007610ff0a7816 */ /* 0x000fe2000000000a */
[--C-:B-1----:R-:W-:Y:S02]  /*6e50*/  IMAD R12, R30, UR11, R3.reuse ;  /* 0x0000000b1e0c7c24 */ /* 0x102fe4000f8e0203 */
[----:B------:R-:W-:-:S08]  /*6e60*/  IMAD R13, R28, UR11, R3 ;  /* 0x0000000b1c0d7c24 */ /* 0x000fd0000f8e0203 */
[----:B------:R-:W-:Y:S05]  /*6e70*/  @!P1 BRA `(.L_x_121) ;  /* 0x0000000400cc9947 */ /* 0x000fea0003800000 */
[----:B------:R-:W-:Y:S01]  /*6e80*/  IMAD.U32 R10, RZ, RZ, UR20 ;  /* 0x00000014ff0a7e24 */ /* 0x000fe2000f8e00ff */
[----:B------:R-:W-:Y:S01]  /*6e90*/  MOV R24, UR20 ;  /* 0x0000001400187c02 */ /* 0x000fe20008000f00 */
[----:B------:R-:W-:Y:S01]  /*6ea0*/  IMAD.U32 R18, RZ, RZ, UR20 ;  /* 0x00000014ff127e24 */ /* 0x000fe2000f8e00ff */
[----:B------:R-:W-:Y:S01]  /*6eb0*/  ULEA UR8, UR9, UR8, 0x4 ;  /* 0x0000000809087291 */ /* 0x000fe2000f8e20ff */
[----:B------:R-:W-:Y:S01]  /*6ec0*/  IMAD.U32 R20, RZ, RZ, UR20 ;  /* 0x00000014ff147e24 */ /* 0x000fe2000f8e00ff */
[----:B------:R-:W-:Y:S01]  /*6ed0*/  LOP3.LUT R14, R5, 0x7ffffff8, RZ, 0xc0, !PT ;  /* 0x7ffffff8050e7812 */ /* 0x000fe200078ec0ff */
[----:B------:R-:W-:Y:S01]  /*6ee0*/  VIADD R17, R3, UR20 ;  /* 0x0000001403117c36 */ /* 0x000fe20008000000 */
[----:B------:R-:W-:Y:S01]  /*6ef0*/  UIADD3 UR8, UPT, UPT, UR8, 0x10, URZ ;  /* 0x0000001008087890 */ /* 0x000fe2000fffe0ff */
[----:B------:R-:W-:Y:S01]  /*6f00*/  IMAD.U32 R22, RZ, RZ, UR20 ;  /* 0x00000014ff167e24 */ /* 0x000fe2000f8e00ff */
[----:B------:R-:W-:Y:S01]  /*6f10*/  BSSY.RECONVERGENT B1, `(.L_x_121) ;  /* 0x0000069000017945 */ /* 0x000fe20003800200 */
[----:B---3--:R-:W-:Y:S01]  /*6f20*/  IMAD R19, R10, 0x2, R3 ;  /* 0x000000020a137824 */ /* 0x008fe200078e0203 */
[----:B------:R-:W-:Y:S01]  /*6f30*/  PRMT R10, RZ, 0x7610, R10 ;  /* 0x00007610ff0a7816 */ /* 0x000fe2000000000a */
[----:B------:R-:W-:-:S02]  /*6f40*/  IMAD.U32 R26, RZ, RZ, UR20 ;  /* 0x00000014ff1a7e24 */ /* 0x000fc4000f8e00ff */
[--C-:B------:R-:W-:Y:S02]  /*6f50*/  IMAD R21, R18, 0x3, R3.reuse ;  /* 0x0000000312157824 */ /* 0x100fe400078e0203 */
[----:B------:R-:W-:Y:S02]  /*6f60*/  IMAD R23, R20, 0x4, R3 ;  /* 0x0000000414177824 */ /* 0x000fe400078e0203 */
[--C-:B------:R-:W-:Y:S02]  /*6f70*/  IMAD R15, R30, UR11, R17.reuse ;  /* 0x0000000b1e0f7c24 */ /* 0x100fe4000f8e0211 */
[----:B------:R-:W-:Y:S02]  /*6f80*/  IMAD R16, R28, UR11, R17 ;  /* 0x0000000b1c107c24 */ /* 0x000fe4000f8e0211 */
[--C-:B------:R-:W-:Y:S02]  /*6f90*/  IMAD R25, R22, 0x5, R3.reuse ;  /* 0x0000000516197824 */ /* 0x100fe400078e0203 */
[----:B------:R-:W-:-:S02]  /*6fa0*/  IMAD R27, R24, 0x6, R3 ;  /* 0x00000006181b7824 */ /* 0x000fc400078e0203 */
[--C-:B------:R-:W-:Y:S02]  /*6fb0*/  IMAD R17, R30, UR11, R19.reuse ;  /* 0x0000000b1e117c24 */ /* 0x100fe4000f8e0213 */
[----:B------:R-:W-:Y:S02]  /*6fc0*/  IMAD R18, R28, UR11, R19 ;  /* 0x0000000b1c127c24 */ /* 0x000fe4000f8e0213 */
[----:B------:R-:W-:Y:S02]  /*6fd0*/  IMAD R29, R26, 0x7, R3 ;  /* 0x000000071a1d7824 */ /* 0x000fe400078e0203 */
[--C-:B------:R-:W-:Y:S02]  /*6fe0*/  IMAD R19, R30, UR11, R21.reuse ;  /* 0x0000000b1e137c24 */ /* 0x100fe4000f8e0215 */
[----:B------:R-:W-:Y:S02]  /*6ff0*/  IMAD R20, R28, UR11, R21 ;  /* 0x0000000b1c147c24 */ /* 0x000fe4000f8e0215 */
[----:B------:R-:W-:-:S02]  /*7000*/  IMAD R21, R30, UR11, R23 ;  /* 0x0000000b1e157c24 */ /* 0x000fc4000f8e0217 */
[----:B------:R-:W-:Y:S02]  /*7010*/  IMAD R22, R28, UR11, R23 ;  /* 0x0000000b1c167c24 */ /* 0x000fe4000f8e0217 */
[--C-:B------:R-:W-:Y:S02]  /*7020*/  IMAD R23, R30, UR11, R25.reuse ;  /* 0x0000000b1e177c24 */ /* 0x100fe4000f8e0219 */
[----:B------:R-:W-:Y:S02]  /*7030*/  IMAD R24, R28, UR11, R25 ;  /* 0x0000000b1c187c24 */ /* 0x000fe4000f8e0219 */
[--C-:B------:R-:W-:Y:S02]  /*7040*/  IMAD R25, R30, UR11, R27.reuse ;  /* 0x0000000b1e197c24 */ /* 0x100fe4000f8e021b */
[----:B------:R-:W-:Y:S02]  /*7050*/  IMAD R26, R28, UR11, R27 ;  /* 0x0000000b1c1a7c24 */ /* 0x000fe4000f8e021b */
[----:B------:R-:W-:-:S02]  /*7060*/  IMAD R27, R30, UR11, R29 ;  /* 0x0000000b1e1b7c24 */ /* 0x000fc4000f8e021d */
[----:B------:R-:W-:Y:S02]  /*7070*/  IMAD R29, R28, UR11, R29 ;  /* 0x0000000b1c1d7c24 */ /* 0x000fe4000f8e021d */
[----:B------:R-:W-:Y:S02]  /*7080*/  IMAD.MOV.U32 R31, RZ, RZ, R0 ;  /* 0x000000ffff1f7224 */ /* 0x000fe400078e0000 */
[----:B------:R-:W-:Y:S02]  /*7090*/  IMAD.MOV R28, RZ, RZ, -R14 ;  /* 0x000000ffff1c7224 */ /* 0x000fe400078e0a0e */
[----:B------:R-:W-:-:S07]  /*70a0*/  IMAD.U32 R30, RZ, RZ, UR8 ;  /* 0x00000008ff1e7e24 */ /* 0x000fce000f8e00ff */
.L_x_122:
[----:B------:R-:W0:Y:S01]  /*70b0*/  LDCU UR8, c[0x0][0x3bc] ;  /* 0x00007780ff0877ac */ /* 0x000e220008000800 */
[----:B------:R-:W-:Y:S01]  /*70c0*/  PRMT R33, RZ, 0x7610, R33 ;  /* 0x00007610ff217816 */ /* 0x000fe20000000021 */
[C---:B------:R-:W-:Y:S01]  /*70d0*/  VIADD R32, R31.reuse, UR20 ;  /* 0x000000141f207c36 */ /* 0x040fe20008000000 */
[----:B------:R-:W-:Y:S01]  /*70e0*/  PRMT R34, RZ, 0x7610, R34 ;  /* 0x00007610ff227816 */ /* 0x000fe20000000022 */
[----:B------:R-:W-:Y:S01]  /*70f0*/  VIADD R28, R28, 0x8 ;  /* 0x000000081c1c7836 */ /* 0x000fe20000000000 */
[----:B0-----:R-:W-:-:S13]  /*7100*/  ISETP.GE.U32.AND P1, PT, R31, UR8, PT ;  /* 0x000000081f007c0c */ /* 0x001fda000bf26070 */
[--C-:B------:R-:W-:Y:S02]  /*7110*/  @!P1 IMAD R35, R12, 0x2, R30.reuse ;  /* 0x000000020c239824 */ /* 0x100fe400078e021e */
[----:B------:R-:W-:-:S03]  /*7120*/  @!P1 IMAD R36, R13, 0x2, R30 ;  /* 0x000000020d249824 */ /* 0x000fc600078e021e */
[----:B------:R0:W-:Y:S04]  /*7130*/  @!P1 LDS.U16 R33, [R35] ;  /* 0x0000000023219984 */ /* 0x0001e80000000400 */
[----:B------:R-:W1:Y:S01]  /*7140*/  @!P1 LDS.U16 R34, [R36] ;  /* 0x0000000024229984 */ /* 0x000e620000000400 */
[C---:B------:R-:W-:Y:S01]  /*7150*/  ISETP.GE.U32.AND P1, PT, R32.reuse, UR8, PT ;  /* 0x0000000820007c0c */ /* 0x040fe2000bf26070 */
[----:B------:R-:W-:-:S12]  /*7160*/  VIADD R32, R32, UR20 ;  /* 0x0000001420207c36 */ /* 0x000fd80008000000 */
[--C-:B0-----:R-:W-:Y:S02]  /*7170*/  @!P1 IMAD R35, R16, 0x2, R30.reuse ;  /* 0x0000000210239824 */ /* 0x101fe400078e021e */
[----:B-1----:R-:W-:Y:S01]  /*7180*/  HFMA2 R37, R33.H0_H0, R34.H0_H0, R10.H0_H0 ;  /* 0x2000002221257231 */ /* 0x002fe2000004080a */
[----:B------:R-:W-:Y:S01]  /*7190*/  PRMT R33, RZ, 0x7610, R33 ;  /* 0x00007610ff217816 */ /* 0x000fe20000000021 */
[----:B------:R-:W-:Y:S01]  /*71a0*/  @!P1 IMAD R34, R15, 0x2, R30 ;  /* 0x000000020f229824 */ /* 0x000fe200078e021e */
[----:B------:R-:W-:-:S04]  /*71b0*/  PRMT R10, RZ, 0x7610, R10 ;  /* 0x00007610ff0a7816 */ /* 0x000fc8000000000a */
[----:B------:R0:W-:Y:S04]  /*71c0*/  @!P1 LDS.U16 R33, [R34] ;  /* 0x0000000022219984 */ /* 0x0001e80000000400 */
[----:B------:R-:W1:Y:S01]  /*71d0*/  @!P1 LDS.U16 R10, [R35] ;  /* 0x00000000230a9984 */ /* 0x000e620000000400 */
[C---:B------:R-:W-:Y:S01]  /*71e0*/  ISETP.GE.U32.AND P1, PT, R32.reuse, UR8, PT ;  /* 0x0000000820007c0c */ /* 0x040fe2000bf26070 */
[----:B------:R-:W-:-:S12]  /*71f0*/  VIADD R32, R32, UR20 ;  /* 0x0000001420207c36 */ /* 0x000fd80008000000 */
[--C-:B------:R-:W-:Y:S02]  /*7200*/  @!P1 IMAD R36, R17, 0x2, R30.reuse ;  /* 0x0000000211249824 */ /* 0x100fe400078e021e */
[----:B0-----:R-:W-:Y:S02]  /*7210*/  @!P1 IMAD R34, R18, 0x2, R30 ;  /* 0x0000000212229824 */ /* 0x001fe400078e021e */
[----:B-1----:R-:W-:Y:S01]  /*7220*/  HFMA2 R37, R33.H0_H0, R10.H0_H0, R37.H0_H0 ;  /* 0x2000000a21257231 */ /* 0x002fe20000040825 */
[----:B------:R-:W-:Y:S02]  /*7230*/  PRMT R33, RZ, 0x7610, R33 ;  /* 0x00007610ff217816 */ /* 0x000fe40000000021 */
        /* <DEDUP_REMOVED lines=23> */
[----:B------:R-:W-:Y:S01]  /*73b0*/  @!P1 LEA R36, R23, R30, 0x1 ;  /* 0x0000001e17249211 */ /* 0x000fe200078e08ff */
        /* <DEDUP_REMOVED lines=13> */
[----:B------:R-:W-:Y:S04]  /*7490*/  @!P1 LDS.U16 R33, [R35] ;  /* 0x0000000023219984 */ /* 0x000fe80000000400 */
[----:B------:R0:W1:Y:S01]  /*74a0*/  @!P1 LDS.U16 R10, [R36] ;  /* 0x00000000240a9984 */ /* 0x0000620000000400 */
[----:B------:R-:W-:Y:S01]  /*74b0*/  ISETP.GE.U32.AND P1, PT, R32, UR8, PT ;  /* 0x0000000820007c0c */ /* 0x000fe2000bf26070 */
[----:B0-----:R-:W-:-:S04]  /*74c0*/  IMAD.U32 R36, RZ, RZ, UR20 ;  /* 0x00000014ff247e24 */ /* 0x001fc8000f8e00ff */
[----:B------:R-:W-:-:S08]  /*74d0*/  IMAD R31, R36, 0x8, R31 ;  /* 0x00000008241f7824 */ /* 0x000fd000078e021f */
[--C-:B------:R-:W-:Y:S02]  /*74e0*/  @!P1 IMAD R32, R27, 0x2, R30.reuse ;  /* 0x000000021b209824 */ /* 0x100fe400078e021e */
[----:B------:R-:W-:Y:S02]  /*74f0*/  @!P1 IMAD R34, R29, 0x2, R30 ;  /* 0x000000021d229824 */ /* 0x000fe400078e021e */
[----:B-1----:R-:W-:Y:S01]  /*7500*/  HFMA2 R37, R33.H0_H0, R10.H0_H0, R37.H0_H0 ;  /* 0x2000000a21257231 */ /* 0x002fe20000040825 */
[----:B------:R-:W-:Y:S02]  /*7510*/  PRMT R33, RZ, 0x7610, R33 ;  /* 0x00007610ff217816 */ /* 0x000fe40000000021 */
[----:B------:R-:W-:-:S04]  /*7520*/  PRMT R10, RZ, 0x7610, R10 ;  /* 0x00007610ff0a7816 */ /* 0x000fc8000000000a */
[----:B------:R-:W-:Y:S04]  /*7530*/  @!P1 LDS.U16 R33, [R32] ;  /* 0x0000000020219984 */ /* 0x000fe80000000400 */
[----:B------:R-:W0:Y:S01]  /*7540*/  @!P1 LDS.U16 R10, [R34] ;  /* 0x00000000220a9984 */ /* 0x000e220000000400 */
[----:B------:R-:W-:Y:S01]  /*7550*/  ISETP.NE.AND P1, PT, R28, RZ, PT ;  /* 0x000000ff1c00720c */ /* 0x000fe20003f25270 */
[----:B0-----:R-:W-:Y:S02]  /*7560*/  HFMA2 R10, R33.H0_H0, R10.H0_H0, R37.H0_H0 ;  /* 0x2000000a210a7231 */ /* 0x001fe40000040825 */
[----:B------:R-:W-:-:S04]  /*7570*/  IMAD.U32 R33, RZ, RZ, UR20 ;  /* 0x00000014ff217e24 */ /* 0x000fc8000f8e00ff */
[----:B------:R-:W-:-:S06]  /*7580*/  IMAD R30, R33, 0x10, R30 ;  /* 0x00000010211e7824 */ /* 0x000fcc00078e021e */
[----:B------:R-:W-:Y:S05]  /*7590*/  @P1 BRA `(.L_x_122) ;  /* 0xfffffff800c41947 */ /* 0x000fea000383ffff */
[----:B------:R-:W-:Y:S05]  /*75a0*/  BSYNC.RECONVERGENT B1 ;  /* 0x0000000000017941 */ /* 0x000fea0003800200 */
.L_x_121:
[----:B------:R-:W-:-:S13]  /*75b0*/  LOP3.LUT P1, R15, R5, 0x7, RZ, 0xc0, !PT ;  /* 0x00000007050f7812 */ /* 0x000fda000782c0ff */
[----:B------:R-:W-:Y:S05]  /*75c0*/  @!P1 BRA `(.L_x_120) ;  /* 0x0000000400889947 */ /* 0x000fea0003800000 */
[----:B------:R-:W-:Y:S02]  /*75d0*/  ISETP.GE.U32.AND P1, PT, R15, 0x4, PT ;  /* 0x000000040f00780c */ /* 0x000fe40003f26070 */
[----:B------:R-:W-:-:S11]  /*75e0*/  LOP3.LUT P5, R29, R5, 0x3, RZ, 0xc0, !PT ;  /* 0x00000003051d7812 */ /* 0x000fd600078ac0ff */
[----:B------:R-:W-:Y:S05]  /*75f0*/  @!P1 BRA `(.L_x_123) ;  /* 0x0000000000c89947 */ /* 0x000fea0003800000 */
[----:B------:R-:W0:Y:S01]  /*7600*/  LDCU UR8, c[0x0][0x3bc] ;  /* 0x00007780ff0877ac */ /* 0x000e220008000800 */
[C---:B------:R-:W-:Y:S01]  /*7610*/  IMAD R17, R14.reuse, UR20, RZ ;  /* 0x000000140e117c24 */ /* 0x040fe2000f8e02ff */
[----:B------:R-:W-:Y:S01]  /*7620*/  PRMT R27, RZ, 0x7610, R27 ;  /* 0x00007610ff1b7816 */ /* 0x000fe2000000001b */
[----:B------:R-:W-:Y:S02]  /*7630*/  VIADD R14, R14, 0x4 ;  /* 0x000000040e0e7836 */ /* 0x000fe40000000000 */
[----:B------:R-:W-:Y:S02]  /*7640*/  IMAD.IADD R15, R0, 0x1, R17 ;  /* 0x00000001000f7824 */ /* 0x000fe400078e0211 */
[----:B------:R-:W-:-:S04]  /*7650*/  VIADD R22, R17, UR20 ;  /* 0x0000001411167c36 */ /* 0x000fc80008000000 */
[----:B------:R-:W-:Y:S01]  /*7660*/  VIADD R26, R22, UR20 ;  /* 0x00000014161a7c36 */ /* 0x000fe20008000000 */
[C---:B0-----:R-:W-:Y:S01]  /*7670*/  ISETP.GE.U32.AND P1, PT, R15.reuse, UR8, PT ;  /* 0x000000080f007c0c */ /* 0x041fe2000bf26070 */
[----:B------:R-:W-:-:S04]  /*7680*/  VIADD R15, R15, UR20 ;  /* 0x000000140f0f7c36 */ /* 0x000fc80008000000 */
[C---:B------:R-:W-:Y:S01]  /*7690*/  VIADD R18, R15.reuse, UR20 ;  /* 0x000000140f127c36 */ /* 0x040fe20008000000 */
[----:B------:R-:W-:Y:S02]  /*76a0*/  ISETP.GE.U32.AND P2, PT, R15, UR8, PT ;  /* 0x000000080f007c0c */ /* 0x000fe4000bf46070 */
[----:B------:R-:W-:Y:S02]  /*76b0*/  PRMT R15, RZ, 0x7610, R15 ;  /* 0x00007610ff0f7816 */ /* 0x000fe4000000000f */
[----:B------:R-:W-:-:S03]  /*76c0*/  ISETP.GE.U32.AND P3, PT, R18, UR8, PT ;  /* 0x0000000812007c0c */ /* 0x000fc6000bf66070 */
[----:B------:R-:W-:-:S05]  /*76d0*/  @!P1 IMAD.IADD R16, R12, 0x1, R17 ;  /* 0x000000010c109824 */ /* 0x000fca00078e0211 */
[----:B---3--:R-:W-:Y:S01]  /*76e0*/  @!P1 LEA R19, R16, UR6, 0x1 ;  /* 0x0000000610139c11 */ /* 0x008fe2000f8e08ff */
[----:B------:R-:W-:Y:S02]  /*76f0*/  VIADD R16, R18, UR20 ;  /* 0x0000001412107c36 */ /* 0x000fe40008000000 */
[C-C-:B------:R-:W-:Y:S01]  /*7700*/  @!P1 IMAD.IADD R18, R13.reuse, 0x1, R17.reuse ;  /* 0x000000010d129824 */ /* 0x140fe200078e0211 */
[----:B------:R-:W-:Y:S01]  /*7710*/  PRMT R17, RZ, 0x7610, R17 ;  /* 0x00007610ff117816 */ /* 0x000fe20000000011 */
[----:B------:R-:W-:Y:S01]  /*7720*/  @!P2 IMAD.IADD R21, R12, 0x1, R22 ;  /* 0x000000010c15a824 */ /* 0x000fe200078e0216 */
[----:B------:R-:W-:Y:S01]  /*7730*/  ISETP.GE.U32.AND P4, PT, R16, UR8, PT ;  /* 0x0000000810007c0c */ /* 0x000fe2000bf86070 */
[----:B------:R-:W-:Y:S01]  /*7740*/  @!P3 IMAD.IADD R23, R12, 0x1, R26 ;  /* 0x000000010c17b824 */ /* 0x000fe200078e021a */
[----:B------:R-:W-:Y:S01]  /*7750*/  PRMT R16, RZ, 0x7610, R16 ;  /* 0x00007610ff107816 */ /* 0x000fe20000000010 */
[C---:B------:R-:W-:Y:S01]  /*7760*/  @!P3 IMAD.IADD R25, R13.reuse, 0x1, R26 ;  /* 0x000000010d19b824 */ /* 0x040fe200078e021a */
[----:B------:R-:W-:Y:S01]  /*7770*/  @!P1 LEA R20, R18, UR6, 0x1 ;  /* 0x0000000612149c11 */ /* 0x000fe2000f8e08ff */
[----:B------:R0:W-:Y:S01]  /*7780*/  @!P1 LDS.U16 R15, [R19+0x8] ;  /* 0x00000800130f9984 */ /* 0x0001e20000000400 */
[----:B------:R-:W-:-:S02]  /*7790*/  @!P2 IADD3 R22, PT, PT, R13, R22, RZ ;  /* 0x000000160d16a210 */ /* 0x000fc40007ffe0ff */
[----:B------:R-:W-:Y:S01]  /*77a0*/  PRMT R18, RZ, 0x7610, R18 ;  /* 0x00007610ff127816 */ /* 0x000fe20000000012 */
[----:B------:R1:W2:Y:S01]  /*77b0*/  @!P1 LDS.U16 R16, [R20+0x8] ;  /* 0x0000080014109984 */ /* 0x0002a20000000400 */
[----:B------:R-:W-:Y:S02]  /*77c0*/  @!P2 LEA R21, R21, UR6, 0x1 ;  /* 0x000000061515ac11 */ /* 0x000fe4000f8e08ff */
[----:B------:R-:W-:Y:S01]  /*77d0*/  @!P2 LEA R22, R22, UR6, 0x1 ;  /* 0x000000061616ac11 */ /* 0x000fe2000f8e08ff */
[----:B------:R-:W-:Y:S01]  /*77e0*/  @!P4 VIADD R26, R26, UR20 ;  /* 0x000000141a1acc36 */ /* 0x000fe20008000000 */
[----:B------:R-:W-:Y:S01]  /*77f0*/  @!P3 LEA R24, R23, UR6, 0x1 ;  /* 0x000000061718bc11 */ /* 0x000fe2000f8e08ff */
[----:B------:R-:W-:Y:S01]  /*7800*/  @!P2 LDS.U16 R17, [R21+0x8] ;  /* 0x000008001511a984 */ /* 0x000fe20000000400 */
[----:B0-----:R-:W-:Y:S01]  /*7810*/  PRMT R19, RZ, 0x7610, R19 ;  /* 0x00007610ff137816 */ /* 0x001fe20000000013 */
[--C-:B------:R-:W-:Y:S01]  /*7820*/  @!P4 IMAD.IADD R28, R12, 0x1, R26.reuse ;  /* 0x000000010c1cc824 */ /* 0x100fe200078e021a */
[----:B------:R-:W-:Y:S01]  /*7830*/  PRMT R23, RZ, 0x7610, R23 ;  /* 0x00007610ff177816 */ /* 0x000fe20000000017 */
[----:B------:R-:W-:Y:S01]  /*7840*/  @!P4 IMAD.IADD R26, R13, 0x1, R26 ;  /* 0x000000010d1ac824 */ /* 0x000fe200078e021a */
[----:B------:R-:W-:Y:S01]  /*7850*/  @!P3 LEA R25, R25, UR6, 0x1 ;  /* 0x000000061919bc11 */ /* 0x000fe2000f8e08ff */
[----:B------:R-:W0:Y:S01]  /*7860*/  @!P2 LDS.U16 R18, [R22+0x8] ;  /* 0x000008001612a984 */ /* 0x000e220000000400 */
[----:B-1----:R-:W-:-:S02]  /*7870*/  PRMT R20, RZ, 0x7610, R20 ;  /* 0x00007610ff147816 */ /* 0x002fc40000000014 */
[----:B------:R-:W-:Y:S01]  /*7880*/  @!P4 LEA R28, R28, UR6, 0x1 ;  /* 0x000000061c1ccc11 */ /* 0x000fe2000f8e08ff */
[----:B------:R-:W-:Y:S01]  /*7890*/  @!P3 LDS.U16 R19, [R24+0x8] ;  /* 0x000008001813b984 */ /* 0x000fe20000000400 */
[----:B------:R-:W-:-:S03]  /*78a0*/  @!P4 LEA R26, R26, UR6, 0x1 ;  /* 0x000000061a1acc11 */ /* 0x000fc6000f8e08ff */
[----:B------:R-:W1:Y:S04]  /*78b0*/  @!P3 LDS.U16 R23, [R25+0x8] ;  /* 0x000008001917b984 */ /* 0x000e680000000400 */
[----:B------:R-:W-:Y:S04]  /*78c0*/  @!P4 LDS.U16 R27, [R28+0x8] ;  /* 0x000008001c1bc984 */ /* 0x000fe80000000400 */
[----:B------:R-:W3:Y:S01]  /*78d0*/  @!P4 LDS.U16 R20, [R26+0x8] ;  /* 0x000008001a14c984 */ /* 0x000ee20000000400 */
[----:B--2---:R-:W-:-:S04]  /*78e0*/  HFMA2 R15, R15.H0_H0, R16.H0_H0, R10.H0_H0 ;  /* 0x200000100f0f7231 */ /* 0x004fc8000004080a */
[----:B0-----:R-:W-:-:S04]  /*78f0*/  HFMA2 R15, R17.H0_H0, R18.H0_H0, R15.H0_H0 ;  /* 0x20000012110f7231 */ /* 0x001fc8000004080f */
[----:B-1----:R-:W-:-:S04]  /*7900*/  HFMA2 R10, R19.H0_H0, R23.H0_H0, R15.H0_H0 ;  /* 0x20000017130a7231 */ /* 0x002fc8000004080f */
[----:B---3--:R-:W-:-:S07]  /*7910*/  HFMA2 R10, R27.H0_H0, R20.H0_H0, R10.H0_H0 ;  /* 0x200000141b0a7231 */ /* 0x008fce000004080a */
.L_x_123:
[----:B------:R-:W-:Y:S05]  /*7920*/  @!P5 BRA `(.L_x_120) ;  /* 0x0000000000b0d947 */ /* 0x000fea0003800000 */
[----:B------:R-:W-:Y:S02]  /*7930*/  ISETP.NE.AND P1, PT, R29, 0x1, PT ;  /* 0x000000011d00780c */ /* 0x000fe40003f25270 */
[----:B------:R-:W-:-:S04]  /*7940*/  LOP3.LUT R15, R5, 0x1, RZ, 0xc0, !PT ;  /* 0x00000001050f7812 */ /* 0x000fc800078ec0ff */
[----:B------:R-:W-:-:S07]  /*7950*/  ISETP.NE.U32.AND P3, PT, R15, 0x1, PT ;  /* 0x000000010f00780c */ /* 0x000fce0003f65070 */
[----:B------:R-:W-:Y:S06]  /*7960*/  @!P1 BRA `(.L_x_124) ;  /* 0x0000000000689947 */ /* 0x000fec0003800000 */
[----:B------:R-:W0:Y:S01]  /*7970*/  LDCU UR8, c[0x0][0x3bc] ;  /* 0x00007780ff0877ac */ /* 0x000e220008000800 */
[C---:B---3--:R-:W-:Y:S01]  /*7980*/  IMAD R19, R14.reuse, UR20, RZ ;  /* 0x000000140e137c24 */ /* 0x048fe2000f8e02ff */
[----:B------:R-:W-:Y:S01]  /*7990*/  PRMT R20, RZ, 0x7610, R20 ;  /* 0x00007610ff147816 */ /* 0x000fe20000000014 */
[----:B------:R-:W-:Y:S02]  /*79a0*/  VIADD R14, R14, 0x2 ;  /* 0x000000020e0e7836 */ /* 0x000fe40000000000 */
[----:B------:R-:W-:-:S05]  /*79b0*/  IMAD.IADD R15, R0, 0x1, R19 ;  /* 0x00000001000f7824 */ /* 0x000fca00078e0213 */
[C---:B0-----:R-:W-:Y:S01]  /*79c0*/  ISETP.GE.U32.AND P1, PT, R15.reuse, UR8, PT ;  /* 0x000000080f007c0c */ /* 0x041fe2000bf26070 */
[----:B------:R-:W-:-:S05]  /*79d0*/  VIADD R15, R15, UR20 ;  /* 0x000000140f0f7c36 */ /* 0x000fca0008000000 */
[----:B------:R-:W-:Y:S02]  /*79e0*/  ISETP.GE.U32.AND P2, PT, R15, UR8, PT ;  /* 0x000000080f007c0c */ /* 0x000fe4000bf46070 */
[----:B------:R-:W-:-:S05]  /*79f0*/  PRMT R15, RZ, 0x7610, R15 ;  /* 0x00007610ff0f7816 */ /* 0x000fca000000000f */
[--C-:B------:R-:W-:Y:S02]  /*7a00*/  @!P1 IMAD.IADD R16, R12, 0x1, R19.reuse ;  /* 0x000000010c109824 */ /* 0x100fe400078e0213 */
[----:B------:R-:W-:-:S03]  /*7a10*/  @!P1 IMAD.IADD R18, R13, 0x1, R19 ;  /* 0x000000010d129824 */ /* 0x000fc600078e0213 */
        /* <DEDUP_REMOVED lines=9> */
[----:B------:R-:W0:Y:S01]  /*7ab0*/  @!P1 LDS.U16 R16, [R18+0x8] ;  /* 0x0000080012109984 */ /* 0x000e220000000400 */
[----:B------:R-:W-:-:S03]  /*7ac0*/  @!P2 LEA R22, R22, UR6, 0x1 ;  /* 0x000000061616ac11 */ /* 0x000fc6000f8e08ff */
[----:B------:R-:W-:Y:S04]  /*7ad0*/  @!P2 LDS.U16 R19, [R21+0x8] ;  /* 0x000008001513a984 */ /* 0x000fe80000000400 */
[----:B------:R-:W1:Y:S01]  /*7ae0*/  @!P2 LDS.U16 R20, [R22+0x8] ;  /* 0x000008001614a984 */ /* 0x000e620000000400 */
[----:B0-----:R-:W-:-:S04]  /*7af0*/  HFMA2 R10, R15.H0_H0, R16.H0_H0, R10.H0_H0 ;  /* 0x200000100f0a7231 */ /* 0x001fc8000004080a */
[----:B-1----:R-:W-:-:S07]  /*7b00*/  HFMA2 R10, R19.H0_H0, R20.H0_H0, R10.H0_H0 ;  /* 0x20000014130a7231 */ /* 0x002fce000004080a */
.L_x_124:
[----:B------:R-:W-:Y:S05]  /*7b10*/  @P3 BRA `(.L_x_120) ;  /* 0x0000000000343947 */ /* 0x000fea0003800000 */
[----:B------:R-:W0:Y:S01]  /*7b20*/  LDCU UR8, c[0x0][0x3bc] ;  /* 0x00007780ff0877ac */ /* 0x000e220008000800 */
[----:B------:R-:W-:-:S04]  /*7b30*/  IMAD R15, R14, UR20, RZ ;  /* 0x000000140e0f7c24 */ /* 0x000fc8000f8e02ff */
[----:B------:R-:W-:-:S05]  /*7b40*/  IMAD.IADD R14, R0, 0x1, R15 ;  /* 0x00000001000e7824 */ /* 0x000fca00078e020f */
[----:B0-----:R-:W-:-:S13]  /*7b50*/  ISETP.GE.U32.AND P1, PT, R14, UR8, PT ;  /* 0x000000080e007c0c */ /* 0x001fda000bf26070 */
[--C-:B------:R-:W-:Y:S01]  /*7b60*/  @!P1 IMAD.IADD R14, R12, 0x1, R15.reuse ;  /* 0x000000010c0e9824 */ /* 0x100fe200078e020f */
[----:B------:R-:W-:Y:S01]  /*7b70*/  PRMT R12, RZ, 0x7610, R12 ;  /* 0x00007610ff0c7816 */ /* 0x000fe2000000000c */
[----:B------:R-:W-:Y:S01]  /*7b80*/  @!P1 IMAD.IADD R15, R13, 0x1, R15 ;  /* 0x000000010d0f9824 */ /* 0x000fe200078e020f */
[----:B------:R-:W-:Y:S02]  /*7b90*/  PRMT R13, RZ, 0x7610, R13 ;  /* 0x00007610ff0d7816 */ /* 0x000fe4000000000d */
[----:B------:R-:W-:Y:S02]  /*7ba0*/  @!P1 LEA R14, R14, UR6, 0x1 ;  /* 0x000000060e0e9c11 */ /* 0x000fe4000f8e08ff */
[----:B------:R-:W-:-:S03]  /*7bb0*/  @!P1 LEA R15, R15, UR6, 0x1 ;  /* 0x000000060f0f9c11 */ /* 0x000fc6000f8e08ff */
[----:B------:R-:W-:Y:S04]  /*7bc0*/  @!P1 LDS.U16 R13, [R14+0x8] ;  /* 0x000008000e0d9984 */ /* 0x000fe80000000400 */
[----:B------:R-:W0:Y:S02]  /*7bd0*/  @!P1 LDS.U16 R12, [R15+0x8] ;  /* 0x000008000f0c9984 */ /* 0x000e240000000400 */
[----:B0-----:R-:W-:-:S07]  /*7be0*/  HFMA2 R10, R13.H0_H0, R12.H0_H0, R10.H0_H0 ;  /* 0x2000000c0d0a7231 */ /* 0x001fce000004080a */
.L_x_120:
[----:B------:R-:W-:Y:S01]  /*7bf0*/  UMOV UR8, 0xffffffff ;  /* 0xffffffff00087882 */ /* 0x000fe20000000000 */
[----:B------:R-:W-:Y:S02]  /*7c00*/  ISETP.NE.AND P1, PT, R3, RZ, PT ;  /* 0x000000ff0300720c */ /* 0x000fe40003f25270 */
[----:B------:R-:W-:Y:S01]  /*7c10*/  PRMT R10, R10, 0x5410, R10 ;  /* 0x000054100a0a7816 */ /* 0x000fe2000000000a */
[----:B------:R-:W-:Y:S10]  /*7c20*/  BRA.DIV UR8, `(.L_x_125) ;  /* 0x0000000a08347947 */ /* 0x000ff4000b800000 */
[----:B------:R-:W1:Y:S02]  /*7c30*/  SHFL.BFLY PT, R12, R10, 0x1, 0x1f ;  /* 0x0c201f000a0c7f89 */ /* 0x000e6400000e0000 */
[----:B-1----:R-:W-:-:S05]  /*7c40*/  PRMT R12, R12, 0x5410, R12 ;  /* 0x000054100c0c7816 */ /* 0x002fca000000000c */
[----:B------:R-:W-:-:S05]  /*7c50*/  HADD2 R12, R10.H0_H0, R12.H1_H1 ;  /* 0x3000000c0a0c7230 */ /* 0x000fca0000000800 */
[----:B------:R-:W1:Y:S02]  /*7c60*/  SHFL.BFLY PT, R13, R12, 0x2, 0x1f ;  /* 0x0c401f000c0d7f89 */ /* 0x000e6400000e0000 */
[----:B-1----:R-:W-:-:S05]  /*7c70*/  PRMT R13, R13, 0x5410, R13 ;  /* 0x000054100d0d7816 */ /* 0x002fca000000000d */
[----:B------:R-:W-:-:S05]  /*7c80*/  HADD2 R13, R12.H0_H0, R13.H1_H1 ;  /* 0x3000000d0c0d7230 */ /* 0x000fca0000000800 */
[----:B------:R-:W1:Y:S02]  /*7c90*/  SHFL.BFLY PT, R14, R13, 0x4, 0x1f ;  /* 0x0c801f000d0e7f89 */ /* 0x000e6400000e0000 */
[----:B-1----:R-:W-:-:S05]  /*7ca0*/  PRMT R10, R14, 0x7610, R10 ;  /* 0x000076100e0a7816 */ /* 0x002fca000000000a */
[----:B------:R-:W-:-:S05]  /*7cb0*/  HADD2 R10, R13.H0_H0, R10.H0_H0 ;  /* 0x2000000a0d0a7230 */ /* 0x000fca0000000800 */
[----:B------:R-:W1:Y:S02]  /*7cc0*/  SHFL.BFLY PT, R14, R10, 0x8, 0x1f ;  /* 0x0d001f000a0e7f89 */ /* 0x000e6400000e0000 */
[----:B-1----:R-:W-:-:S05]  /*7cd0*/  PRMT R12, R12, 0x5410, R14 ;  /* 0x000054100c0c7816 */ /* 0x002fca000000000e */
[----:B------:R-:W-:-:S05]  /*7ce0*/  HADD2 R12, R10.H0_H0, R12.H1_H1 ;  /* 0x3000000c0a0c7230 */ /* 0x000fca0000000800 */
[----:B------:R-:W1:Y:S02]  /*7cf0*/  SHFL.BFLY PT, R14, R12, 0x10, 0x1f ;  /* 0x0e001f000c0e7f89 */ /* 0x000e6400000e0000 */
[----:B-1----:R-:W-:-:S07]  /*7d00*/  PRMT R13, R13, 0x5410, R14 ;  /* 0x000054100d0d7816 */ /* 0x002fce000000000e */
.L_x_158:
[----:B------:R-:W-:Y:S01]  /*7d10*/  BSSY.RECONVERGENT B1, `(.L_x_126) ;  /* 0x0000016000017945 */ /* 0x000fe20003800200 */
[----:B------:R-:W-:-:S03]  /*7d20*/  HADD2 R14, R12.H0_H0, R13.H1_H1 ;  /* 0x3000000d0c0e7230 */ /* 0x000fc60000000800 */
[----:B------:R-:W-:Y:S05]  /*7d30*/  @P1 BRA `(.L_x_127) ;  /* 0x00000000004c1947 */ /* 0x000fea0003800000 */
[----:B------:R-:W-:Y:S02]  /*7d40*/  LEA.HI R7, R7, R7, RZ, 0x1 ;  /* 0x0000000707077211 */ /* 0x000fe400078f08ff */
[----:B------:R-:W-:Y:S02]  /*7d50*/  SHF.R.S32.HI R10, RZ, 0x1f, R2 ;  /* 0x0000001fff0a7819 */ /* 0x000fe40000011402 */
[----:B------:R-:W-:-:S04]  /*7d60*/  SHF.R.S32.HI R7, RZ, 0x1, R7 ;  /* 0x00000001ff077819 */ /* 0x000fc80000011407 */
        /* <DEDUP_REMOVED lines=10> */
.L_x_128:
[----:B-----5:R-:W-:-:S05]  /*7e10*/  HADD2 R10, R15, R14.H0_H0 ;  /* 0x2000000e0f0a7230 */ /* 0x020fca0000000000 */
[----:B------:R-:W-:-:S06]  /*7e20*/  PRMT R10, R15, R7, R10 ;  /* 0x000000070f0a7216 */ /* 0x000fcc000000000a */
[----:B------:R-:W2:Y:S02]  /*7e30*/  ATOM.E.CAS.STRONG.GPU PT, R10, [R12], R15, R10 ;  /* 0x0000000f0c0a738b */ /* 0x000ea400001ee10a */
[----:B--2---:R-:W-:Y:S01]  /*7e40*/  ISETP.NE.U32.AND P1, PT, R10, R15, PT ;  /* 0x0000000f0a00720c */ /* 0x004fe20003f25070 */
[----:B------:R-:W-:-:S12]  /*7e50*/  IMAD.MOV.U32 R15, RZ, RZ, R10 ;  /* 0x000000ffff0f7224 */ /* 0x000fd800078e000a */
[----:B------:R-:W-:Y:S05]  /*7e60*/  @P1 BRA `(.L_x_128) ;  /* 0xfffffffc00e81947 */ /* 0x000fea000383ffff */
.L_x_127:
[----:B------:R-:W-:Y:S05]  /*7e70*/  BSYNC.RECONVERGENT B1 ;  /* 0x0000000000017941 */ /* 0x000fea0003800200 */
.L_x_126:
[----:B------:R-:W-:-:S03]  /*7e80*/  UMOV UR8, 0xffffffff ;  /* 0xffffffff00087882 */ /* 0x000fc60000000000 */
[----:B------:R-:W-:Y:S05]  /*7e90*/  BRA.DIV UR8, `(.L_x_129) ;  /* 0x0000000a083c7947 */ /* 0x000fea000b800000 */
[----:B------:R-:W-:Y:S01]  /*7ea0*/  NOP ;  /* 0x0000000000007918 */ /* 0x000fe20000000000 */
.L_x_161:
[----:B------:R-:W-:Y:S05]  /*7eb0*/  @P0 BRA `(.L_x_130) ;  /* 0xffffffec00800947 */ /* 0x000fea000383ffff */
[----:B------:R-:W-:Y:S05]  /*7ec0*/  BSYNC B0 ;  /* 0x0000000000007941 */ /* 0x000fea0003800000 */
.L_x_119:
[----:B------:R-:W-:-:S05]  /*7ed0*/  VIADD R4, R4, UR21 ;  /* 0x0000001504047c36 */ /* 0x000fca0008000000 */
[----:B------:R-:W-:-:S13]  /*7ee0*/  ISETP.GE.AND P0, PT, R4, R11, PT ;  /* 0x0000000b0400720c */ /* 0x000fda0003f06270 */
[----:B------:R-:W-:Y:S05]  /*7ef0*/  @!P0 BRA `(.L_x_131) ;  /* 0xffffffec00348947 */ /* 0x000fea000383ffff */
[----:B------:R-:W-:Y:S05]  /*7f00*/  EXIT ;  /* 0x000000000000794d */ /* 0x000fea0003800000 */
.L_x_99:
[----:B------:R-:W-:Y:S01]  /*7f10*/  HFMA2 R21, -RZ, RZ, 0, 1.847743988037109375e-06 ;  /* 0x0000001fff157431 */ /* 0x000fe200000001ff */
[----:B------:R-:W-:Y:S01]  /*7f20*/  BSSY B1, `(.L_x_132) ;  /* 0x0000006000017945 */ /* 0x000fe20003800000 */
[----:B------:R-:W-:Y:S02]  /*7f30*/  IMAD.MOV.U32 R20, RZ, RZ, 0x1 ;  /* 0x00000001ff147424 */ /* 0x000fe400078e00ff */
[----:B------:R-:W-:-:S07]  /*7f40*/  IMAD.MOV.U32 R16, RZ, RZ, -0x1 ;  /* 0xffffffffff107424 */ /* 0x000fce00078e00ff */
[----:B01----:R-:W-:Y:S05]  /*7f50*/  WARPSYNC.COLLECTIVE R16, `(.L_x_133) ;  /* 0x0000000010087348 */ /* 0x003fea0003c00000 */
[----:B------:R2:W3:Y:S02]  /*7f60*/  SHFL.BFLY P2, R22, R23, R20, R21 ;  /* 0x0c00001417167389 */ /* 0x0004e40000040015 */
[----:B0123--:R-:W-:Y:S05]  /*7f70*/  ENDCOLLECTIVE ;  /* 0x000000000000791b */ /* 0x00ffea0003800000 */
.L_x_133:
[----:B------:R-:W-:Y:S05]  /*7f80*/  BSYNC B1 ;  /* 0x0000000000017941 */ /* 0x000fea0003800000 */
.L_x_132:
[----:B------:R-:W-:Y:S01]  /*7f90*/  PRMT R6, R22, 0x7610, R6 ;  /* 0x0000761016067816 */ /* 0x000fe20000000006 */
[----:B------:R-:W-:Y:S02]  /*7fa0*/  IMAD.MOV.U32 R20, RZ, RZ, 0x2 ;  /* 0x00000002ff147424 */ /* 0x000fe400078e00ff */
[----:B------:R-:W-:Y:S02]  /*7fb0*/  IMAD.MOV.U32 R21, RZ, RZ, 0x1f ;  /* 0x0000001fff157424 */ /* 0x000fe400078e00ff */
[----:B------:R-:W-:Y:S02]  /*7fc0*/  HADD2 R6, R25.H0_H0, R6.H0_H0 ;  /* 0x2000000619067230 */ /* 0x000fe40000000800 */
[----:B------:R-:W-:-:S03]  /*7fd0*/  IMAD.MOV.U32 R16, RZ, RZ, -0x1 ;  /* 0xffffffffff107424 */ /* 0x000fc600078e00ff */
[----:B------:R-:W-:-:S07]  /*7fe0*/  IMAD.MOV.U32 R23, RZ, RZ, R6 ;  /* 0x000000ffff177224 */ /* 0x000fce00078e0006 */
[----:B------:R-:W-:Y:S05]  /*7ff0*/  WARPSYNC.COLLECTIVE R16, `(.L_x_134) ;  /* 0x0000000010087348 */ /* 0x000fea0003c00000 */
[----:B------:R0:W1:Y:S02]  /*8000*/  SHFL.BFLY P2, R22, R23, R20, R21 ;  /* 0x0c00001417167389 */ /* 0x0000640000040015 */
[----:B01----:R-:W-:Y:S05]  /*8010*/  ENDCOLLECTIVE ;  /* 0x000000000000791b */ /* 0x003fea0003800000 */
.L_x_134:
[----:B------:R-:W-:Y:S01]  /*8020*/  IMAD.MOV.U32 R20, RZ, RZ, 0x4 ;  /* 0x00000004ff147424 */ /* 0x000fe200078e00ff */
[----:B------:R-:W-:-:S05]  /*8030*/  PRMT R7, R7, 0x5410, R22 ;  /* 0x0000541007077816 */ /* 0x000fca0000000016 */
[----:B------:R-:W-:-:S05]  /*8040*/  HADD2 R7, R6.H0_H0, R7.H1_H1 ;  /* 0x3000000706077230 */ /* 0x000fca0000000800 */
[----:B------:R-:W-:-:S07]  /*8050*/  IMAD.MOV.U32 R23, RZ, RZ, R7 ;  /* 0x000000ffff177224 */ /* 0x000fce00078e0007 */
[----:B------:R-:W-:Y:S05]  /*8060*/  WARPSYNC.COLLECTIVE R16, `(.L_x_135) ;  /* 0x0000000010087348 */ /* 0x000fea0003c00000 */
[----:B------:R0:W1:Y:S02]  /*8070*/  SHFL.BFLY P2, R22, R23, R20, R21 ;  /* 0x0c00001417167389 */ /* 0x0000640000040015 */
[----:B01----:R-:W-:Y:S05]  /*8080*/  ENDCOLLECTIVE ;  /* 0x000000000000791b */ /* 0x003fea0003800000 */
.L_x_135:
[----:B------:R-:W-:Y:S01]  /*8090*/  IMAD.MOV.U32 R20, RZ, RZ, 0x8 ;  /* 0x00000008ff147424 */ /* 0x000fe200078e00ff */
[----:B------:R-:W-:-:S05]  /*80a0*/  PRMT R17, R22, 0x7610, R17 ;  /* 0x0000761016117816 */ /* 0x000fca0000000011 */
[----:B------:R-:W-:-:S05]  /*80b0*/  HADD2 R17, R7.H0_H0, R17.H0_H0 ;  /* 0x2000001107117230 */ /* 0x000fca0000000800 */
[----:B------:R-:W-:-:S07]  /*80c0*/  IMAD.MOV.U32 R23, RZ, RZ, R17 ;  /* 0x000000ffff177224 */ /* 0x000fce00078e0011 */
[----:B------:R-:W-:Y:S05]  /*80d0*/  WARPSYNC.COLLECTIVE R16, `(.L_x_136) ;  /* 0x0000000010087348 */ /* 0x000fea0003c00000 */
[----:B------:R0:W1:Y:S02]  /*80e0*/  SHFL.BFLY P2, R22, R23, R20, R21 ;  /* 0x0c00001417167389 */ /* 0x0000640000040015 */
[----:B01----:R-:W-:Y:S05]  /*80f0*/  ENDCOLLECTIVE ;  /* 0x000000000000791b */ /* 0x003fea0003800000 */
.L_x_136:
[----:B------:R-:W-:Y:S01]  /*8100*/  IMAD.MOV.U32 R20, RZ, RZ, 0x10 ;  /* 0x00000010ff147424 */ /* 0x000fe200078e00ff */
[----:B------:R-:W-:-:S05]  /*8110*/  PRMT R6, R22, 0x7610, R6 ;  /* 0x0000761016067816 */ /* 0x000fca0000000006 */
[----:B------:R-:W-:-:S05]  /*8120*/  HADD2 R6, R17.H0_H0, R6.H0_H0 ;  /* 0x2000000611067230 */ /* 0x000fca0000000800 */
[----:B------:R-:W-:-:S07]  /*8130*/  IMAD.MOV.U32 R23, RZ, RZ, R6 ;  /* 0x000000ffff177224 */ /* 0x000fce00078e0006 */
[----:B------:R-:W-:Y:S05]  /*8140*/  WARPSYNC.COLLECTIVE R16, `(.L_x_137) ;  /* 0x0000000010087348 */ /* 0x000fea0003c00000 */
[----:B------:R0:W1:Y:S02]  /*8150*/  SHFL.BFLY P2, R22, R23, R20, R21 ;  /* 0x0c00001417167389 */ /* 0x0000640000040015 */
[----:B01----:R-:W-:Y:S05]  /*8160*/  ENDCOLLECTIVE ;  /* 0x000000000000791b */ /* 0x003fea0003800000 */
.L_x_137:
[----:B------:R-:W-:Y:S01]  /*8170*/  PRMT R7, R7, 0x5410, R22 ;  /* 0x0000541007077816 */ /* 0x000fe20000000016 */
[----:B------:R-:W-:Y:S06]  /*8180*/  BRA `(.L_x_138) ;  /* 0xffffffd400cc7947 */ /* 0x000fec000383ffff */
.L_x_103:
[----:B------:R-:W-:Y:S01]  /*8190*/  BSSY B1, `(.L_x_139) ;  /* 0x0000005000017945 */ /* 0x000fe20003800000 */
[----:B------:R-:W-:-:S07]  /*81a0*/  IMAD.MOV.U32 R16, RZ, RZ, -0x1 ;  /* 0xffffffffff107424 */ /* 0x000fce00078e00ff */
[----:B012---:R-:W-:Y:S05]  /*81b0*/  WARPSYNC.COLLECTIVE R16, `(.L_x_140) ;  /* 0x0000000010087348 */ /* 0x007fea0003c00000 */
[----:B------:R-:W-:Y:S01]  /*81c0*/  NOP ;  /* 0x0000000000007918 */ /* 0x000fe20000000000 */
[----:B012---:R-:W-:Y:S05]  /*81d0*/  ENDCOLLECTIVE ;  /* 0x000000000000791b */ /* 0x007fea0003800000 */
.L_x_140:
[----:B------:R-:W-:Y:S05]  /*81e0*/  BSYNC B1 ;  /* 0x0000000000017941 */ /* 0x000fea0003800000 */
.L_x_139:
[----:B------:R-:W-:Y:S05]  /*81f0*/  BRA `(.L_x_141) ;  /* 0xffffffd8000c7947 */ /* 0x000fea000383ffff */
.L_x_112:
[----:B------:R-:W-:Y:S01]  /*8200*/  BSSY B2, `(.L_x_142) ;  /* 0x0000008000027945 */ /* 0x000fe20003800000 */
[----:B------:R-:W-:Y:S02]  /*8210*/  IMAD.MOV.U32 R23, RZ, RZ, R18 ;  /* 0x000000ffff177224 */ /* 0x000fe400078e0012 */
[----:B------:R-:W-:Y:S02]  /*8220*/  IMAD.MOV.U32 R20, RZ, RZ, 0x1 ;  /* 0x00000001ff147424 */ /* 0x000fe400078e00ff */
[----:B------:R-:W-:Y:S02]  /*8230*/  IMAD.MOV.U32 R21, RZ, RZ, 0x1f ;  /* 0x0000001fff157424 */ /* 0x000fe400078e00ff */
[----:B------:R-:W-:-:S07]  /*8240*/  IMAD.MOV.U32 R16, RZ, RZ, -0x1 ;  /* 0xffffffffff107424 */ /* 0x000fce00078e00ff */
[----:B0123--:R-:W-:Y:S05]  /*8250*/  WARPSYNC.COLLECTIVE R16, `(.L_x_143) ;  /* 0x0000000010087348 */ /* 0x00ffea0003c00000 */
[----:B------:R4:W0:Y:S02]  /*8260*/  SHFL.BFLY P2, R22, R23, R20, R21 ;  /* 0x0c00001417167389 */ /* 0x0008240000040015 */
[----:B01234-:R-:W-:Y:S05]  /*8270*/  ENDCOLLECTIVE ;  /* 0x000000000000791b */ /* 0x01ffea0003800000 */
.L_x_143:
[----:B------:R-:W-:Y:S05]  /*8280*/  BSYNC B2 ;  /* 0x0000000000027941 */ /* 0x000fea0003800000 */
.L_x_142:
[----:B------:R-:W-:Y:S01]  /*8290*/  PRMT R6, R6, 0x5410, R22 ;  /* 0x0000541006067816 */ /* 0x000fe20000000016 */
[----:B------:R-:W-:Y:S02]  /*82a0*/  IMAD.MOV.U32 R20, RZ, RZ, 0x2 ;  /* 0x00000002ff147424 */ /* 0x000fe400078e00ff */
[----:B------:R-:W-:Y:S02]  /*82b0*/  IMAD.MOV.U32 R21, RZ, RZ, 0x1f ;  /* 0x0000001fff157424 */ /* 0x000fe400078e00ff */
[----:B------:R-:W-:Y:S02]  /*82c0*/  HADD2 R6, R18.H0_H0, R6.H1_H1 ;  /* 0x3000000612067230 */ /* 0x000fe40000000800 */
[----:B------:R-:W-:-:S03]  /*82d0*/  IMAD.MOV.U32 R16, RZ, RZ, -0x1 ;  /* 0xffffffffff107424 */ /* 0x000fc600078e00ff */
[----:B------:R-:W-:-:S07]  /*82e0*/  IMAD.MOV.U32 R23, RZ, RZ, R6 ;  /* 0x000000ffff177224 */ /* 0x000fce00078e0006 */
[----:B------:R-:W-:Y:S05]  /*82f0*/  WARPSYNC.COLLECTIVE R16, `(.L_x_144) ;  /* 0x0000000010087348 */ /* 0x000fea0003c00000 */
[----:B------:R0:W1:Y:S02]  /*8300*/  SHFL.BFLY P2, R22, R23, R20, R21 ;  /* 0x0c00001417167389 */ /* 0x0000640000040015 */
[----:B01----:R-:W-:Y:S05]  /*8310*/  ENDCOLLECTIVE ;  /* 0x000000000000791b */ /* 0x003fea0003800000 */
.L_x_144:
[----:B------:R-:W-:Y:S02]  /*8320*/  MOV R20, 0x4 ;  /* 0x0000000400147802 */ /* 0x000fe40000000f00 */
[----:B------:R-:W-:-:S05]  /*8330*/  PRMT R7, R7, 0x5410, R22 ;  /* 0x0000541007077816 */ /* 0x000fca0000000016 */
[----:B------:R-:W-:-:S05]  /*8340*/  HADD2 R7, R6.H0_H0, R7.H1_H1 ;  /* 0x3000000706077230 */ /* 0x000fca0000000800 */
[----:B------:R-:W-:-:S07]  /*8350*/  IMAD.MOV.U32 R23, RZ, RZ, R7 ;  /* 0x000000ffff177224 */ /* 0x000fce00078e0007 */
[----:B------:R-:W-:Y:S05]  /*8360*/  WARPSYNC.COLLECTIVE R16, `(.L_x_145) ;  /* 0x0000000010087348 */ /* 0x000fea0003c00000 */
[----:B------:R0:W1:Y:S02]  /*8370*/  SHFL.BFLY P2, R22, R23, R20, R21 ;  /* 0x0c00001417167389 */ /* 0x0000640000040015 */
[----:B01----:R-:W-:Y:S05]  /*8380*/  ENDCOLLECTIVE ;  /* 0x000000000000791b */ /* 0x003fea0003800000 */
.L_x_145:
[----:B------:R-:W-:Y:S01]  /*8390*/  IMAD.MOV.U32 R20, RZ, RZ, 0x8 ;  /* 0x00000008ff147424 */ /* 0x000fe200078e00ff */
[----:B------:R-:W-:-:S05]  /*83a0*/  PRMT R18, R22, 0x7610, R18 ;  /* 0x0000761016127816 */ /* 0x000fca0000000012 */
[----:B------:R-:W-:-:S05]  /*83b0*/  HADD2 R18, R7.H0_H0, R18.H0_H0 ;  /* 0x2000001207127230 */ /* 0x000fca0000000800 */
[----:B------:R-:W-:-:S07]  /*83c0*/  IMAD.MOV.U32 R23, RZ, RZ, R18 ;  /* 0x000000ffff177224 */ /* 0x000fce00078e0012 */
[----:B------:R-:W-:Y:S05]  /*83d0*/  WARPSYNC.COLLECTIVE R16, `(.L_x_146) ;  /* 0x0000000010087348 */ /* 0x000fea0003c00000 */
[----:B------:R0:W1:Y:S02]  /*83e0*/  SHFL.BFLY P2, R22, R23, R20, R21 ;  /* 0x0c00001417167389 */ /* 0x0000640000040015 */
[----:B01----:R-:W-:Y:S05]  /*83f0*/  ENDCOLLECTIVE ;  /* 0x000000000000791b */ /* 0x003fea0003800000 */
.L_x_146:
[----:B------:R-:W-:Y:S01]  /*8400*/  IMAD.MOV.U32 R20, RZ, RZ, 0x10 ;  /* 0x00000010ff147424 */ /* 0x000fe200078e00ff */
[----:B------:R-:W-:-:S05]  /*8410*/  PRMT R6, R6, 0x5410, R22 ;  /* 0x0000541006067816 */ /* 0x000fca0000000016 */
[----:B------:R-:W-:-:S05]  /*8420*/  HADD2 R6, R18.H0_H0, R6.H1_H1 ;  /* 0x3000000612067230 */ /* 0x000fca0000000800 */
[----:B------:R-:W-:-:S07]  /*8430*/  IMAD.MOV.U32 R23, RZ, RZ, R6 ;  /* 0x000000ffff177224 */ /* 0x000fce00078e0006 */
[----:B------:R-:W-:Y:S05]  /*8440*/  WARPSYNC.COLLECTIVE R16, `(.L_x_147) ;  /* 0x0000000010087348 */ /* 0x000fea0003c00000 */
[----:B------:R0:W1:Y:S02]  /*8450*/  SHFL.BFLY P2, R22, R23, R20, R21 ;  /* 0x0c00001417167389 */ /* 0x0000640000040015 */
[----:B01----:R-:W-:Y:S05]  /*8460*/  ENDCOLLECTIVE ;  /* 0x000000000000791b */ /* 0x003fea0003800000 */
.L_x_147:
[----:B------:R-:W-:Y:S01]  /*8470*/  PRMT R7, R7, 0x5410, R22 ;  /* 0x0000541007077816 */ /* 0x000fe20000000016 */
[----:B------:R-:W-:Y:S06]  /*8480*/  BRA `(.L_x_148) ;  /* 0xffffffe4004c7947 */ /* 0x000fec000383ffff */
.L_x_116:
[----:B------:R-:W-:Y:S01]  /*8490*/  BSSY B2, `(.L_x_149) ;  /* 0x0000005000027945 */ /* 0x000fe20003800000 */
[----:B------:R-:W-:-:S07]  /*84a0*/  IMAD.MOV.U32 R16, RZ, RZ, -0x1 ;  /* 0xffffffffff107424 */ /* 0x000fce00078e00ff */
[----:B0123--:R-:W-:Y:S05]  /*84b0*/  WARPSYNC.COLLECTIVE R16, `(.L_x_150) ;  /* 0x0000000010087348 */ /* 0x00ffea0003c00000 */
[----:B------:R-:W-:Y:S01]  /*84c0*/  NOP ;  /* 0x0000000000007918 */ /* 0x000fe20000000000 */
[----:B0123--:R-:W-:Y:S05]  /*84d0*/  ENDCOLLECTIVE ;  /* 0x000000000000791b */ /* 0x00ffea0003800000 */
.L_x_150:
[----:B------:R-:W-:Y:S05]  /*84e0*/  BSYNC B2 ;  /* 0x0000000000027941 */ /* 0x000fea0003800000 */
.L_x_149:
[----:B------:R-:W-:Y:S05]  /*84f0*/  BRA `(.L_x_151) ;  /* 0xffffffe4008c7947 */ /* 0x000fea000383ffff */
.L_x_125:
[----:B------:R-:W-:Y:S01]  /*8500*/  BSSY B1, `(.L_x_152) ;  /* 0x0000008000017945 */ /* 0x000fe20003800000 */
[----:B------:R-:W-:Y:S02]  /*8510*/  IMAD.MOV.U32 R23, RZ, RZ, R10 ;  /* 0x000000ffff177224 */ /* 0x000fe400078e000a */
[----:B------:R-:W-:Y:S02]  /*8520*/  IMAD.MOV.U32 R20, RZ, RZ, 0x1 ;  /* 0x00000001ff147424 */ /* 0x000fe400078e00ff */
[----:B------:R-:W-:Y:S02]  /*8530*/  IMAD.MOV.U32 R21, RZ, RZ, 0x1f ;  /* 0x0000001fff157424 */ /* 0x000fe400078e00ff */
[----:B------:R-:W-:-:S07]  /*8540*/  IMAD.MOV.U32 R16, RZ, RZ, -0x1 ;  /* 0xffffffffff107424 */ /* 0x000fce00078e00ff */
[----:B0--3--:R-:W-:Y:S05]  /*8550*/  WARPSYNC.COLLECTIVE R16, `(.L_x_153) ;  /* 0x0000000010087348 */ /* 0x009fea0003c00000 */
[----:B------:R1:W2:Y:S02]  /*8560*/  SHFL.BFLY P2, R22, R23, R20, R21 ;  /* 0x0c00001417167389 */ /* 0x0002a40000040015 */
[----:B0123--:R-:W-:Y:S05]  /*8570*/  ENDCOLLECTIVE ;  /* 0x000000000000791b */ /* 0x00ffea0003800000 */
.L_x_153:
[----:B------:R-:W-:Y:S05]  /*8580*/  BSYNC B1 ;  /* 0x0000000000017941 */ /* 0x000fea0003800000 */
.L_x_152:
        /* <DEDUP_REMOVED lines=9> */
.L_x_154:
[----:B------:R-:W-:Y:S01]  /*8620*/  IMAD.MOV.U32 R20, RZ, RZ, 0x4 ;  /* 0x00000004ff147424 */ /* 0x000fe200078e00ff */
[----:B------:R-:W-:-:S05]  /*8630*/  PRMT R13, R13, 0x5410, R22 ;  /* 0x000054100d0d7816 */ /* 0x000fca0000000016 */
[----:B------:R-:W-:-:S05]  /*8640*/  HADD2 R13, R12.H0_H0, R13.H1_H1 ;  /* 0x3000000d0c0d7230 */ /* 0x000fca0000000800 */
[----:B------:R-:W-:-:S07]  /*8650*/  IMAD.MOV.U32 R23, RZ, RZ, R13 ;  /* 0x000000ffff177224 */ /* 0x000fce00078e000d */
[----:B------:R-:W-:Y:S05]  /*8660*/  WARPSYNC.COLLECTIVE R16, `(.L_x_155) ;  /* 0x0000000010087348 */ /* 0x000fea0003c00000 */
[----:B------:R0:W1:Y:S02]  /*8670*/  SHFL.BFLY P2, R22, R23, R20, R21 ;  /* 0x0c00001417167389 */ /* 0x0000640000040015 */
[----:B01----:R-:W-:Y:S05]  /*8680*/  ENDCOLLECTIVE ;  /* 0x000000000000791b */ /* 0x003fea0003800000 */
.L_x_155:
[----:B------:R-:W-:Y:S01]  /*8690*/  IMAD.MOV.U32 R20, RZ, RZ, 0x8 ;  /* 0x00000008ff147424 */ /* 0x000fe200078e00ff */
[----:B------:R-:W-:-:S05]  /*86a0*/  PRMT R10, R22, 0x7610, R10 ;  /* 0x00007610160a7816 */ /* 0x000fca000000000a */
[----:B------:R-:W-:-:S05]  /*86b0*/  HADD2 R10, R13.H0_H0, R10.H0_H0 ;  /* 0x2000000a0d0a7230 */ /* 0x000fca0000000800 */
[----:B------:R-:W-:-:S07]  /*86c0*/  IMAD.MOV.U32 R23, RZ, RZ, R10 ;  /* 0x000000ffff177224 */ /* 0x000fce00078e000a */
[----:B------:R-:W-:Y:S05]  /*86d0*/  WARPSYNC.COLLECTIVE R16, `(.L_x_156) ;  /* 0x0000000010087348 */ /* 0x000fea0003c00000 */
[----:B------:R0:W1:Y:S02]  /*86e0*/  SHFL.BFLY P2, R22, R23, R20, R21 ;  /* 0x0c00001417167389 */ /* 0x0000640000040015 */
[----:B01----:R-:W-:Y:S05]  /*86f0*/  ENDCOLLECTIVE ;  /* 0x000000000000791b */ /* 0x003fea0003800000 */
.L_x_156:
[----:B------:R-:W-:Y:S01]  /*8700*/  IMAD.MOV.U32 R20, RZ, RZ, 0x10 ;  /* 0x00000010ff147424 */ /* 0x000fe200078e00ff */
[----:B------:R-:W-:-:S05]  /*8710*/  PRMT R12, R12, 0x5410, R22 ;  /* 0x000054100c0c7816 */ /* 0x000fca0000000016 */
[----:B------:R-:W-:-:S05]  /*8720*/  HADD2 R12, R10.H0_H0, R12.H1_H1 ;  /* 0x3000000c0a0c7230 */ /* 0x000fca0000000800 */
[----:B------:R-:W-:-:S07]  /*8730*/  IMAD.MOV.U32 R23, RZ, RZ, R12 ;  /* 0x000000ffff177224 */ /* 0x000fce00078e000c */
[----:B------:R-:W-:Y:S05]  /*8740*/  WARPSYNC.COLLECTIVE R16, `(.L_x_157) ;  /* 0x0000000010087348 */ /* 0x000fea0003c00000 */
[----:B------:R0:W1:Y:S02]  /*8750*/  SHFL.BFLY P2, R22, R23, R20, R21 ;  /* 0x0c00001417167389 */ /* 0x0000640000040015 */
[----:B01----:R-:W-:Y:S05]  /*8760*/  ENDCOLLECTIVE ;  /* 0x000000000000791b */ /* 0x003fea0003800000 */
.L_x_157:
[----:B------:R-:W-:Y:S01]  /*8770*/  PRMT R13, R13, 0x5410, R22 ;  /* 0x000054100d0d7816 */ /* 0x000fe20000000016 */
[----:B------:R-:W-:Y:S06]  /*8780*/  BRA `(.L_x_158) ;  /* 0xfffffff400607947 */ /* 0x000fec000383ffff */
.L_x_129:
[----:B------:R-:W-:Y:S01]  /*8790*/  BSSY B1, `(.L_x_159) ;  /* 0x0000005000017945 */ /* 0x000fe20003800000 */
[----:B------:R-:W-:-:S07]  /*87a0*/  IMAD.MOV.U32 R16, RZ, RZ, -0x1 ;  /* 0xffffffffff107424 */ /* 0x000fce00078e00ff */
[----:B01-3--:R-:W-:Y:S05]  /*87b0*/  WARPSYNC.COLLECTIVE R16, `(.L_x_160) ;  /* 0x0000000010087348 */ /* 0x00bfea0003c00000 */
[----:B------:R-:W-:Y:S01]  /*87c0*/  NOP ;  /* 0x0000000000007918 */ /* 0x000fe20000000000 */
[----:B01-3--:R-:W-:Y:S05]  /*87d0*/  ENDCOLLECTIVE ;  /* 0x000000000000791b */ /* 0x00bfea0003800000 */
.L_x_160:
[----:B------:R-:W-:Y:S05]  /*87e0*/  BSYNC B1 ;  /* 0x0000000000017941 */ /* 0x000fea0003800000 */
.L_x_159:
[----:B------:R-:W-:Y:S05]  /*87f0*/  BRA `(.L_x_161) ;  /* 0xfffffff400ac7947 */ /* 0x000fea000383ffff */
.L_x_162:
[----:B------:R-:W-:-:S00]  /*8800*/  BRA `(.L_x_162) ;  /* 0xfffffffc00fc7947 */ /* 0x000fc0000383ffff */
[----:B------:R-:W-:-:S00]  /*8810*/  NOP ;  /* 0x0000000000007918 */ /* 0x000fc00000000000 */
        /* <DEDUP_REMOVED lines=14> */
.L_x_783:


//--------------------- .text._ZN8nvinfer125sparse_fipnn_shared_multi23ComputeCommonPartOutputI6__halfEEvPKT_PKiPvS7_S7_jjjjjijjj --------------------------
	.section	.text._ZN8nvinfer125sparse_fipnn_shared_multi23ComputeCommonPartOutputI6__halfEEvPKT_PKiPvS7_S7_jjjjjijjj,"ax",@progbits
	.align	128
        .global         _ZN8nvinfer125sparse_fipnn_shared_multi23ComputeCommonPartOutputI6__halfEEvPKT_PKiPvS7_S7_jjjjjijjj
        .type           _ZN8nvinfer125sparse_fipnn_shared_multi23ComputeCommonPartOutputI6__halfEEvPKT_PKiPvS7_S7_jjjjjijjj,@function
        .size           _ZN8nvinfer125sparse_fipnn_shared_multi23ComputeCommonPartOutputI6__halfEEvPKT_PKiPvS7_S7_jjjjjijjj,(.L_x_784 - _ZN8nvinfer125sparse_fipnn_shared_multi23ComputeCommonPartOutputI6__halfEEvPKT_PKiPvS7_S7_jjjjjijjj)
        .other          _ZN8nvinfer125sparse_fipnn_shared_multi23ComputeCommonPartOutputI6__halfEEvPKT_PKiPvS7_S7_jjjjjijjj,@"STO_CUDA_ENTRY STV_DEFAULT"
_ZN8nvinfer125sparse_fipnn_shared_multi23ComputeCommonPartOutputI6__halfEEvPKT_PKiPvS7_S7_jjjjjijjj:
.text._ZN8nvinfer125sparse_fipnn_shared_multi23ComputeCommonPartOutputI6__halfEEvPKT_PKiPvS7_S7_jjjjjijjj:
[----:B------:R-:W-:Y:S08]  /*0000*/  LDC R1, c[0x0][0x37c] ;  /* 0x0000df00ff017b82 */ /* 0x000ff00000000800 */
[----:B------:R-:W0:Y:S01]  /*0010*/  S2UR UR10, SR_CTAID.Y ;  /* 0x00000000000a79c3 */ /* 0x000e220000002600 */
[----:B------:R-:W0:Y:S01]  /*0020*/  LDCU.64 UR4, c[0x0][0x3a0] ;  /* 0x00007400ff0477ac */ /* 0x000e220008000a00 */
[----:B------:R-:W1:Y:S01]  /*0030*/  LDCU.64 UR12, c[0x0][0x358] ;  /* 0x00006b00ff0c77ac */ /* 0x000e620008000a00 */
[----:B------:R-:W2:Y:S01]  /*0040*/  LDCU UR20, c[0x0][0x364] ;  /* 0x00006c80ff1477ac */ /* 0x000ea20008000800 */
[----:B------:R-:W3:Y:S01]  /*0050*/  LDCU.64 UR14, c[0x0][0x390] ;  /* 0x00007200ff0e77ac */ /* 0x000ee20008000a00 */
[----:B------:R-:W4:Y:S01]  /*0060*/  LDCU.128 UR16, c[0x0][0x3b0] ;  /* 0x00007600ff1077ac */ /* 0x000f220008000c00 */
[----:B------:R-:W-:Y:S01]  /*0070*/  IMAD.MOV.U32 R8, RZ, RZ, RZ ;  /* 0x000000ffff087224 */ /* 0x000fe200078e00ff */
[----:B------:R-:W2:Y:S01]  /*0080*/  LDCU.64 UR22, c[0x0][0x3c0] ;  /* 0x00007800ff1677ac */ /* 0x000ea20008000a00 */
[----:B0-----:R-:W-:Y:S01]  /*0090*/  UIMAD.WIDE.U32 UR4, UR10, 0x4, UR4 ;  /* 0x000000040a0478a5 */ /* 0x001fe2000f8e0004 */
[----:B------:R-:W0:Y:S05]  /*00a0*/  LDCU UR11, c[0x0][0x3a8] ;  /* 0x00007500ff0b77ac */ /* 0x000e2a0008000800 */
[----:B------:R-:W-:-:S02]  /*00b0*/  IMAD.U32 R2, RZ, RZ, UR4 ;  /* 0x00000004ff027e24 */ /* 0x000fc4000f8e00ff */
[----:B------:R-:W-:-:S03]  /*00c0*/  IMAD.U32 R3, RZ, RZ, UR5 ;  /* 0x00000005ff037e24 */ /* 0x000fc6000f8e00ff */
[----:B------:R-:W3:Y:S02]  /*00d0*/  LDCU.64 UR4, c[0x0][0x398] ;  /* 0x00007300ff0477ac */ /* 0x000ee40008000a00 */
[----:B-1----:R-:W2:Y:S01]  /*00e0*/  LDG.E R2, desc[UR12][R2.64] ;  /* 0x0000000c02027981 */ /* 0x002ea2000c1e1900 */
[----:B---3--:R-:W-:-:S06]  /*00f0*/  UIMAD.WIDE.U32 UR4, UR10, 0x4, UR4 ;  /* 0x000000040a0478a5 */ /* 0x008fcc000f8e0004 */
[----:B------:R-:W-:Y:S02]  /*0100*/  IMAD.U32 R6, RZ, RZ, UR4 ;  /* 0x00000004ff067e24 */ /* 0x000fe4000f8e00ff */
[----:B------:R-:W-:-:S03]  /*0110*/  IMAD.U32 R7, RZ, RZ, UR5 ;  /* 0x00000005ff077e24 */ /* 0x000fc6000f8e00ff */
[----:B------:R-:W1:Y:S02]  /*0120*/  LDCU UR4, c[0x0][0x3c8] ;  /* 0x00007900ff0477ac */ /* 0x000e640008000800 */
[----:B------:R3:W5:Y:S02]  /*0130*/  LDG.E R6, desc[UR12][R6.64] ;  /* 0x0000000c06067981 */ /* 0x000764000c1e1900 */
[----:B---3--:R-:W3:Y:S01]  /*0140*/  S2R R7, SR_TID.X ;  /* 0x0000000000077919 */ /* 0x008ee20000002100 */
[----:B-1----:R-:W-:-:S04]  /*0150*/  UIADD3 UR4, UPT, UPT, UR4, 0x40, URZ ;  /* 0x0000004004047890 */ /* 0x002fc8000fffe0ff */
[----:B----4-:R-:W-:-:S04]  /*0160*/  UIMAD UR4, UR4, UR10, UR16 ;  /* 0x0000000a040472a4 */ /* 0x010fc8000f8e0210 */
[----:B------:R-:W-:Y:S01]  /*0170*/  UIADD3 UR4, UPT, UPT, UR4, 0x3f, URZ ;  /* 0x0000003f04047890 */ /* 0x000fe2000fffe0ff */
[----:B------:R-:W-:Y:S03]  /*0180*/  BSSY.RECONVERGENT B0, `(.L_x_163) ;  /* 0x0000087000007945 */ /* 0x000fe60003800200 */
[----:B------:R-:W-:Y:S01]  /*0190*/  ULOP3.LUT UR4, UR4, 0xffffffc0, URZ, 0xc0, !UPT ;  /* 0xffffffc004047892 */ /* 0x000fe2000f8ec0ff */
[----:B--2---:R-:W-:Y:S02]  /*01a0*/  R2UR UR6, R2 ;  /* 0x00000000020672ca */ /* 0x004fe400000e0000 */
[----:B------:R-:W1:Y:S11]  /*01b0*/  LDC R2, c[0x0][0x360] ;  /* 0x0000d800ff027b82 */ /* 0x000e760000000800 */
[----:B------:R-:W-:-:S04]  /*01c0*/  ULEA UR6, UR10, UR6, 0x5 ;  /* 0x000000060a067291 */ /* 0x000fc8000f8e28ff */
[----:B------:R-:W-:-:S04]  /*01d0*/  UIADD3 UR6, UPT, UPT, UR6, 0x1f, URZ ;  /* 0x0000001f06067890 */ /* 0x000fc8000fffe0ff */
[----:B------:R-:W-:Y:S02]  /*01e0*/  USHF.L.U32 UR7, UR6, 0x2, URZ ;  /* 0x0000000206077899 */ /* 0x000fe400080006ff */
[----:B------:R-:W-:Y:S02]  /*01f0*/  USHF.R.U32.HI UR6, URZ, 0x1e, UR6 ;  /* 0x0000001eff067899 */ /* 0x000fe40008011606 */
[----:B------:R-:W-:Y:S01]  /*0200*/  ULOP3.LUT UR7, UR7, 0xffffff80, URZ, 0xc0, !UPT ;  /* 0xffffff8007077892 */ /* 0x000fe2000f8ec0ff */
[----:B-1----:R-:W1:Y:S01]  /*0210*/  I2F.U32.RP R10, R2 ;  /* 0x00000002000a7306 */ /* 0x002e620000209000 */
[----:B------:R-:W-:Y:S02]  /*0220*/  ULOP3.LUT UR8, UR6, 0x3, URZ, 0xc0, !UPT ;  /* 0x0000000306087892 */ /* 0x000fe4000f8ec0ff */
[----:B------:R-:W-:-:S04]  /*0230*/  UIADD3 UR6, UP0, UPT, UR7, UR14, URZ ;  /* 0x0000000e07067290 */ /* 0x000fc8000ff1e0ff */
[----:B------:R-:W-:Y:S02]  /*0240*/  UIADD3.X UR7, UPT, UPT, UR8, UR15, URZ, UP0, !UPT ;  /* 0x0000000f08077290 */ /* 0x000fe400087fe4ff */
[----:B------:R-:W-:-:S04]  /*0250*/  IMAD.U32 R4, RZ, RZ, UR6 ;  /* 0x00000006ff047e24 */ /* 0x000fc8000f8e00ff */
[----:B------:R-:W-:Y:S01]  /*0260*/  IMAD.U32 R5, RZ, RZ, UR7 ;  /* 0x00000007ff057e24 */ /* 0x000fe2000f8e00ff */
[----:B-1----:R-:W1:Y:S04]  /*0270*/  MUFU.RCP R10, R10 ;  /* 0x0000000a000a7308 */ /* 0x002e680000001000 */
[----:B------:R2:W5:Y:S01]  /*0280*/  LDG.E R0, desc[UR12][R4.64] ;  /* 0x0000000c04007981 */ /* 0x000562000c1e1900 */
[----:B-1----:R-:W-:-:S06]  /*0290*/  VIADD R9, R10, 0xffffffe ;  /* 0x0ffffffe0a097836 */ /* 0x002fcc0000000000 */
[----:B------:R-:W1:Y:S01]  /*02a0*/  F2I.FTZ.U32.TRUNC.NTZ R9, R9 ;  /* 0x0000000900097305 */ /* 0x000e62000021f000 */
[----:B--2---:R-:W3:Y:S01]  /*02b0*/  S2R R5, SR_TID.Y ;  /* 0x0000000000057919 */ /* 0x004ee20000002200 */
[----:B-1----:R-:W-:-:S04]  /*02c0*/  IMAD.MOV R3, RZ, RZ, -R9 ;  /* 0x000000ffff037224 */ /* 0x002fc800078e0a09 */
[----:B------:R-:W-:-:S04]  /*02d0*/  IMAD R3, R3, R2, RZ ;  /* 0x0000000203037224 */ /* 0x000fc800078e02ff */
[----:B------:R-:W-:-:S06]  /*02e0*/  IMAD.HI.U32 R3, R9, R3, R8 ;  /* 0x0000000309037227 */ /* 0x000fcc00078e0008 */
[----:B------:R-:W-:Y:S01]  /*02f0*/  IMAD.HI.U32 R3, R3, UR18, RZ ;  /* 0x0000001203037c27 */ /* 0x000fe2000f8e00ff */
[----:B------:R-:W1:Y:S03]  /*0300*/  S2UR UR7, SR_CgaCtaId ;  /* 0x00000000000779c3 */ /* 0x000e660000008800 */
[----:B------:R-:W-:Y:S02]  /*0310*/  IMAD.MOV R9, RZ, RZ, -R3 ;  /* 0x000000ffff097224 */ /* 0x000fe400078e0a03 */
[----:B------:R-:W-:Y:S02]  /*0320*/  IMAD.U32 R8, RZ, RZ, UR22 ;  /* 0x00000016ff087e24 */ /* 0x000fe4000f8e00ff */
[----:B------:R-:W-:Y:S02]  /*0330*/  IMAD R9, R2, R9, UR18 ;  /* 0x0000001202097e24 */ /* 0x000fe4000f8e0209 */
[----:B------:R-:W-:-:S03]  /*0340*/  IMAD R4, R8, UR19, R8 ;  /* 0x0000001308047c24 */ /* 0x000fc6000f8e0208 */
[-C--:B------:R-:W-:Y:S02]  /*0350*/  ISETP.GE.U32.AND P0, PT, R9, R2.reuse, PT ;  /* 0x000000020900720c */ /* 0x080fe40003f06070 */
[----:B------:R-:W-:Y:S02]  /*0360*/  R2UR UR21, R4 ;  /* 0x00000000041572ca */ /* 0x000fe400000e0000 */
[----:B------:R-:W-:Y:S01]  /*0370*/  R2UR UR14, R8 ;  /* 0x00000000080e72ca */ /* 0x000fe200000e0000 */
[----:B---3--:R-:W-:Y:S01]  /*0380*/  IMAD R4, R5, R2, R7 ;  /* 0x0000000205047224 */ /* 0x008fe200078e0207 */
[----:B------:R-:W-:Y:S01]  /*0390*/  UMOV UR6, 0x400 ;  /* 0x0000040000067882 */ /* 0x000fe20000000000 */
[----:B------:R-:W-:-:S06]  /*03a0*/  ISETP.NE.U32.AND P2, PT, R2, RZ, PT ;  /* 0x000000ff0200720c */ /* 0x000fcc0003f45070 */
[----:B------:R-:W-:Y:S01]  /*03b0*/  @P0 IMAD.IADD R9, R9, 0x1, -R2 ;  /* 0x0000000109090824 */ /* 0x000fe200078e0a02 */
[----:B------:R-:W-:Y:S01]  /*03c0*/  @P0 IADD3 R3, PT, PT, R3, 0x1, RZ ;  /* 0x0000000103030810 */ /* 0x000fe20007ffe0ff */
[----:B------:R-:W-:Y:S01]  /*03d0*/  UIMAD UR5, UR21, UR17, 0x40 ;  /* 0x00000040150574a4 */ /* 0x000fe2000f8e0211 */
[----:B------:R-:W-:Y:S01]  /*03e0*/  ISETP.GE.U32.AND P0, PT, R4, UR23, PT ;  /* 0x0000001704007c0c */ /* 0x000fe2000bf06070 */
[----:B-1----:R-:W-:Y:S01]  /*03f0*/  ULEA UR7, UR7, UR6, 0x18 ;  /* 0x0000000607077291 */ /* 0x002fe2000f8ec0ff */
[----:B------:R-:W-:Y:S01]  /*0400*/  ISETP.GE.U32.AND P1, PT, R9, R2, PT ;  /* 0x000000020900720c */ /* 0x000fe20003f26070 */
[----:B0-----:R-:W-:Y:S02]  /*0410*/  UIMAD UR6, UR5, UR10, UR11 ;  /* 0x0000000a050672a4 */ /* 0x001fe4000f8e020b */
[----:B------:R-:W-:Y:S02]  /*0420*/  ULEA UR16, UR14, UR7, 0x2 ;  /* 0x000000070e107291 */ /* 0x000fe4000f8e10ff */
[----:B------:R-:W-:-:S02]  /*0430*/  UIMAD UR8, UR19, UR18, URZ ;  /* 0x00000012130872a4 */ /* 0x000fc4000f8e02ff */
[----:B------:R-:W-:Y:S02]  /*0440*/  ULEA UR5, UR14, UR16, 0x2 ;  /* 0x000000100e057291 */ /* 0x000fe4000f8e10ff */
[----:B------:R-:W-:Y:S01]  /*0450*/  UIADD3 UR6, UPT, UPT, UR6, 0x3f, URZ ;  /* 0x0000003f06067890 */ /* 0x000fe2000fffe0ff */
[----:B------:R-:W0:Y:S01]  /*0460*/  S2UR UR15, SR_CTAID.X ;  /* 0x00000000000f79c3 */ /* 0x000e220000002500 */
[----:B------:R-:W-:Y:S02]  /*0470*/  UIMAD UR9, UR8, UR14, URZ ;  /* 0x0000000e080972a4 */ /* 0x000fe4000f8e02ff */
[----:B------:R-:W-:Y:S02]  /*0480*/  UIADD3 UR8, UPT, UPT, UR5, 0x4, URZ ;  /* 0x0000000405087890 */ /* 0x000fe4000fffe0ff */
[----:B------:R-:W-:Y:S01]  /*0490*/  ULOP3.LUT UR6, UR6, 0xffffffc0, URZ, 0xc0, !UPT ;  /* 0xffffffc006067892 */ /* 0x000fe2000f8ec0ff */
[----:B------:R-:W-:Y:S01]  /*04a0*/  @P1 VIADD R3, R3, 0x1 ;  /* 0x0000000103031836 */ /* 0x000fe20000000000 */
[----:B------:R-:W-:Y:S01]  /*04b0*/  @!P2 LOP3.LUT R3, RZ, R2, RZ, 0x33, !PT ;  /* 0x00000002ff03a212 */ /* 0x000fe200078e33ff */
[----:B------:R-:W-:Y:S01]  /*04c0*/  IMAD R11, R2, UR20, RZ ;  /* 0x00000014020b7c24 */ /* 0x000fe2000f8e02ff */
[----:B------:R-:W-:Y:S08]  /*04d0*/  @P0 BRA `(.L_x_164) ;  /* 0x0000000400440947 */ /* 0x000ff00003800000 */
[----:B------:R-:W1:Y:S01]  /*04e0*/  I2F.U32.RP R15, R11 ;  /* 0x0000000b000f7306 */ /* 0x000e620000209000 */
[C---:B------:R-:W-:Y:S01]  /*04f0*/  IMAD.IADD R9, R11.reuse, 0x1, R4 ;  /* 0x000000010b097824 */ /* 0x040fe200078e0204 */
[----:B------:R-:W-:Y:S01]  /*0500*/  ISETP.NE.U32.AND P2, PT, R11, RZ, PT ;  /* 0x000000ff0b00720c */ /* 0x000fe20003f45070 */
[----:B------:R-:W-:Y:S01]  /*0510*/  IMAD.MOV R17, RZ, RZ, -R11 ;  /* 0x000000ffff117224 */ /* 0x000fe200078e0a0b */
[----:B------:R-:W-:Y:S02]  /*0520*/  BSSY.RECONVERGENT B1, `(.L_x_165) ;  /* 0x000002a000017945 */ /* 0x000fe40003800200 */
[C---:B------:R-:W-:Y:S02]  /*0530*/  ISETP.GE.U32.AND P0, PT, R9.reuse, UR23, PT ;  /* 0x0000001709007c0c */ /* 0x040fe4000bf06070 */
[----:B------:R-:W-:Y:S02]  /*0540*/  VIMNMX.U32 R10, PT, PT, R9, UR23, !PT ;  /* 0x00000017090a7c48 */ /* 0x000fe4000ffe0000 */
[----:B------:R-:W-:-:S04]  /*0550*/  SEL R14, RZ, 0x1, P0 ;  /* 0x00000001ff0e7807 */ /* 0x000fc80000000000 */
[----:B------:R-:W-:Y:S01]  /*0560*/  IADD3 R10, PT, PT, R10, -R9, -R14 ;  /* 0x800000090a0a7210 */ /* 0x000fe20007ffe80e */
[----:B-1----:R-:W1:Y:S02]  /*0570*/  MUFU.RCP R15, R15 ;  /* 0x0000000f000f7308 */ /* 0x002e640000001000 */
[----:B-1----:R-:W-:-:S06]  /*0580*/  VIADD R12, R15, 0xffffffe ;  /* 0x0ffffffe0f0c7836 */ /* 0x002fcc0000000000 */
[----:B------:R1:W2:Y:S02]  /*0590*/  F2I.FTZ.U32.TRUNC.NTZ R13, R12 ;  /* 0x0000000c000d7305 */ /* 0x0002a4000021f000 */
[----:B-1----:R-:W-:Y:S02]  /*05a0*/  IMAD.MOV.U32 R12, RZ, RZ, RZ ;  /* 0x000000ffff0c7224 */ /* 0x002fe400078e00ff */
[----:B--2---:R-:W-:-:S04]  /*05b0*/  IMAD R17, R17, R13, RZ ;  /* 0x0000000d11117224 */ /* 0x004fc800078e02ff */
[----:B------:R-:W-:-:S06]  /*05c0*/  IMAD.HI.U32 R13, R13, R17, R12 ;  /* 0x000000110d0d7227 */ /* 0x000fcc00078e000c */
[----:B------:R-:W-:-:S04]  /*05d0*/  IMAD.HI.U32 R13, R13, R10, RZ ;  /* 0x0000000a0d0d7227 */ /* 0x000fc800078e00ff */
[----:B------:R-:W-:-:S04]  /*05e0*/  IMAD.MOV R9, RZ, RZ, -R13 ;  /* 0x000000ffff097224 */ /* 0x000fc800078e0a0d */
[----:B------:R-:W-:-:S05]  /*05f0*/  IMAD R10, R11, R9, R10 ;  /* 0x000000090b0a7224 */ /* 0x000fca00078e020a */
[----:B------:R-:W-:-:S13]  /*0600*/  ISETP.GE.U32.AND P0, PT, R10, R11, PT ;  /* 0x0000000b0a00720c */ /* 0x000fda0003f06070 */
[----:B------:R-:W-:Y:S02]  /*0610*/  @P0 IMAD.IADD R10, R10, 0x1, -R11 ;  /* 0x000000010a0a0824 */ /* 0x000fe400078e0a0b */
[----:B------:R-:W-:-:S03]  /*0620*/  @P0 VIADD R13, R13, 0x1 ;  /* 0x000000010d0d0836 */ /* 0x000fc60000000000 */
[----:B------:R-:W-:-:S13]  /*0630*/  ISETP.GE.U32.AND P1, PT, R10, R11, PT ;  /* 0x0000000b0a00720c */ /* 0x000fda0003f26070 */
[----:B------:R-:W-:Y:S01]  /*0640*/  @P1 VIADD R13, R13, 0x1 ;  /* 0x000000010d0d1836 */ /* 0x000fe20000000000 */
[----:B------:R-:W-:-:S05]  /*0650*/  @!P2 LOP3.LUT R13, RZ, R11, RZ, 0x33, !PT ;  /* 0x0000000bff0da212 */ /* 0x000fca00078e33ff */
[----:B------:R-:W-:-:S05]  /*0660*/  IMAD.IADD R13, R14, 0x1, R13 ;  /* 0x000000010e0d7824 */ /* 0x000fca00078e020d */
[C---:B------:R-:W-:Y:S02]  /*0670*/  LOP3.LUT R9, R13.reuse, 0x3, RZ, 0xc0, !PT ;  /* 0x000000030d097812 */ /* 0x040fe400078ec0ff */
[----:B------:R-:W-:Y:S02]  /*0680*/  ISETP.GE.U32.AND P1, PT, R13, 0x3, PT ;  /* 0x000000030d00780c */ /* 0x000fe40003f26070 */
[----:B------:R-:W-:Y:S01]  /*0690*/  ISETP.NE.AND P0, PT, R9, 0x3, PT ;  /* 0x000000030900780c */ /* 0x000fe20003f05270 */
[----:B------:R-:W-:-:S12]  /*06a0*/  IMAD.MOV.U32 R9, RZ, RZ, R4 ;  /* 0x000000ffff097224 */ /* 0x000fd800078e0004 */
[----:B------:R-:W-:Y:S05]  /*06b0*/  @!P0 BRA `(.L_x_166) ;  /* 0x0000000000408947 */ /* 0x000fea0003800000 */
[----:B------:R-:W1:Y:S01]  /*06c0*/  LDC R14, c[0x0][0x3c0] ;  /* 0x0000f000ff0e7b82 */ /* 0x000e620000000800 */
[----:B------:R-:W-:Y:S01]  /*06d0*/  IADD3 R8, PT, PT, R13, 0x1, RZ ;  /* 0x000000010d087810 */ /* 0x000fe20007ffe0ff */
[----:B------:R-:W-:Y:S02]  /*06e0*/  IMAD.MOV.U32 R10, RZ, RZ, RZ ;  /* 0x000000ffff0a7224 */ /* 0x000fe400078e00ff */
[----:B------:R-:W-:Y:S01]  /*06f0*/  IMAD.MOV.U32 R9, RZ, RZ, R4 ;  /* 0x000000ffff097224 */ /* 0x000fe200078e0004 */
[----:B------:R-:W-:-:S07]  /*0700*/  LOP3.LUT R17, R8, 0x3, RZ, 0xc0, !PT ;  /* 0x0000000308117812 */ /* 0x000fce00078ec0ff */
.L_x_167:
[----:B-1----:R-:W-:Y:S01]  /*0710*/  IMAD.MOV.U32 R8, RZ, RZ, R14 ;  /* 0x000000ffff087224 */ /* 0x002fe200078e000e */
[----:B------:R-:W-:Y:S01]  /*0720*/  LEA R13, R9, UR5, 0x1 ;  /* 0x00000005090d7c11 */ /* 0x000fe2000f8e08ff */
[----:B------:R-:W-:-:S03]  /*0730*/  VIADD R10, R10, 0x1 ;  /* 0x000000010a0a7836 */ /* 0x000fc60000000000 */
[----:B------:R-:W-:Y:S01]  /*0740*/  ISETP.GE.U32.AND P0, PT, R9, R8, PT ;  /* 0x000000080900720c */ /* 0x000fe20003f06070 */
[----:B------:R2:W-:-:S12]  /*0750*/  STS.U16 [R13+0x8], RZ ;  /* 0x000008ff0d007388 */ /* 0x0005d80000000400 */
[----:B------:R-:W-:Y:S01]  /*0760*/  @!P0 LEA R12, R9, UR7, 0x2 ;  /* 0x00000007090c8c11 */ /* 0x000fe2000f8e10ff */
[----:B------:R-:W-:Y:S02]  /*0770*/  @!P0 IMAD.MOV.U32 R15, RZ, RZ, -0x1 ;  /* 0xffffffffff0f8424 */ /* 0x000fe400078e00ff */
[----:B------:R-:W-:-:S03]  /*0780*/  IMAD.IADD R9, R11, 0x1, R9 ;  /* 0x000000010b097824 */ /* 0x000fc600078e0209 */
[----:B------:R2:W-:Y:S01]  /*0790*/  @!P0 STS [R12], R15 ;  /* 0x0000000f0c008388 */ /* 0x0005e20000000800 */
[----:B------:R-:W-:-:S13]  /*07a0*/  ISETP.NE.AND P0, PT, R10, R17, PT ;  /* 0x000000110a00720c */ /* 0x000fda0003f05270 */
[----:B--2---:R-:W-:Y:S05]  /*07b0*/  @P0 BRA `(.L_x_167) ;  /* 0xfffffffc00d40947 */ /* 0x004fea000383ffff */
.L_x_166:
[----:B0-----:R-:W-:Y:S05]  /*07c0*/  BSYNC.RECONVERGENT B1 ;  /* 0x0000000000017941 */ /* 0x001fea0003800200 */
.L_x_165:
[----:B------:R-:W-:Y:S05]  /*07d0*/  @!P1 BRA `(.L_x_164) ;  /* 0x0000000000849947 */ /* 0x000fea0003800000 */
[----:B------:R-:W0:Y:S08]  /*07e0*/  LDC R8, c[0x0][0x3c0] ;  /* 0x0000f000ff087b82 */ /* 0x000e300000000800 */
[----:B------:R-:W1:Y:S02]  /*07f0*/  LDC R22, c[0x0][0x3c4] ;  /* 0x0000f100ff167b82 */ /* 0x000e640000000800 */
.L_x_168:
[----:B--2---:R-:W-:Y:S01]  /*0800*/  IMAD.IADD R12, R11, 0x1, R9 ;  /* 0x000000010b0c7824 */ /* 0x004fe200078e0209 */
[CC--:B0-----:R-:W-:Y:S02]  /*0810*/  ISETP.GE.U32.AND P0, PT, R9.reuse, R8.reuse, PT ;  /* 0x000000080900720c */ /* 0x0c1fe40003f06070 */
[----:B------:R-:W-:Y:S01]  /*0820*/  LEA R10, R9, UR8, 0x1 ;  /* 0x00000008090a7c11 */ /* 0x000fe2000f8e08ff */
[----:B------:R-:W-:Y:S01]  /*0830*/  IMAD.IADD R13, R11, 0x1, R12 ;  /* 0x000000010b0d7824 */ /* 0x000fe200078e020c */
[-C--:B------:R-:W-:Y:S02]  /*0840*/  ISETP.GE.U32.AND P1, PT, R12, R8.reuse, PT ;  /* 0x000000080c00720c */ /* 0x080fe40003f26070 */
[----:B------:R-:W-:Y:S01]  /*0850*/  LEA R15, R9, UR5, 0x1 ;  /* 0x00000005090f7c11 */ /* 0x000fe2000f8e08ff */
[----:B------:R-:W-:Y:S01]  /*0860*/  IMAD.IADD R17, R11, 0x1, R13 ;  /* 0x000000010b117824 */ /* 0x000fe200078e020d */
[----:B------:R-:W-:Y:S01]  /*0870*/  ISETP.GE.U32.AND P2, PT, R13, R8, PT ;  /* 0x000000080d00720c */ /* 0x000fe20003f46070 */
[----:B------:R-:W-:-:S02]  /*0880*/  IMAD R16, R11, 0x2, R10 ;  /* 0x000000020b107824 */ /* 0x000fc400078e020a */
[----:B------:R-:W-:Y:S01]  /*0890*/  STS.U16 [R15+0x8], RZ ;  /* 0x000008ff0f007388 */ /* 0x000fe20000000400 */
[----:B------:R-:W-:Y:S01]  /*08a0*/  ISETP.GE.U32.AND P3, PT, R17, R8, PT ;  /* 0x000000081100720c */ /* 0x000fe20003f66070 */
[----:B------:R-:W-:Y:S01]  /*08b0*/  @!P0 IMAD.MOV.U32 R20, RZ, RZ, -0x1 ;  /* 0xffffffffff148424 */ /* 0x000fe200078e00ff */
[----:B------:R-:W-:Y:S02]  /*08c0*/  @!P0 LEA R9, R9, UR7, 0x2 ;  /* 0x0000000709098c11 */ /* 0x000fe4000f8e10ff */
[----:B------:R-:W-:Y:S01]  /*08d0*/  LEA R18, R11, R16, 0x1 ;  /* 0x000000100b127211 */ /* 0x000fe200078e08ff */
[----:B------:R-:W-:Y:S01]  /*08e0*/  @!P1 IMAD.MOV.U32 R19, RZ, RZ, -0x1 ;  /* 0xffffffffff139424 */ /* 0x000fe200078e00ff */
[----:B------:R-:W-:Y:S01]  /*08f0*/  @!P1 LEA R10, R12, UR7, 0x2 ;  /* 0x000000070c0a9c11 */ /* 0x000fe2000f8e10ff */
[----:B------:R0:W-:Y:S02]  /*0900*/  @!P0 STS [R9], R20 ;  /* 0x0000001409008388 */ /* 0x0001e40000000800 */
[----:B------:R-:W-:Y:S01]  /*0910*/  @!P2 LEA R12, R13, UR7, 0x2 ;  /* 0x000000070d0cac11 */ /* 0x000fe2000f8e10ff */
[----:B------:R-:W-:Y:S01]  /*0920*/  @!P2 IMAD.MOV.U32 R21, RZ, RZ, -0x1 ;  /* 0xffffffffff15a424 */ /* 0x000fe200078e00ff */
[----:B------:R2:W-:Y:S01]  /*0930*/  STS.U16 [R16+0x4], RZ ;  /* 0x000004ff10007388 */ /* 0x0005e20000000400 */
[----:B------:R-:W-:Y:S01]  /*0940*/  IMAD R13, R11, 0x2, R18 ;  /* 0x000000020b0d7824 */ /* 0x000fe200078e0212 */
[----:B------:R-:W-:Y:S01]  /*0950*/  @!P3 LEA R14, R17, UR7, 0x2 ;  /* 0x00000007110ebc11 */ /* 0x000fe2000f8e10ff */
[----:B------:R-:W-:Y:S01]  /*0960*/  @!P3 IMAD.MOV.U32 R23, RZ, RZ, -0x1 ;  /* 0xffffffffff17b424 */ /* 0x000fe200078e00ff */
[----:B------:R2:W-:Y:S01]  /*0970*/  @!P1 STS [R10], R19 ;  /* 0x000000130a009388 */ /* 0x0005e20000000800 */
[----:B0-----:R-:W-:-:S03]  /*0980*/  IMAD.IADD R9, R11, 0x1, R17 ;  /* 0x000000010b097824 */ /* 0x001fc600078e0211 */
[----:B------:R2:W-:Y:S02]  /*0990*/  STS.U16 [R18+0x4], RZ ;  /* 0x000004ff12007388 */ /* 0x0005e40000000400 */
[----:B-1----:R-:W-:Y:S02]  /*09a0*/  ISETP.GE.U32.AND P0, PT, R9, R22, PT ;  /* 0x000000160900720c */ /* 0x002fe40003f06070 */
[----:B------:R2:W-:Y:S04]  /*09b0*/  @!P2 STS [R12], R21 ;  /* 0x000000150c00a388 */ /* 0x0005e80000000800 */
[----:B------:R2:W-:Y:S04]  /*09c0*/  STS.U16 [R13+0x4], RZ ;  /* 0x000004ff0d007388 */ /* 0x0005e80000000400 */
[----:B------:R2:W-:Y:S03]  /*09d0*/  @!P3 STS [R14], R23 ;  /* 0x000000170e00b388 */ /* 0x0005e60000000800 */
[----:B------:R-:W-:Y:S05]  /*09e0*/  @!P0 BRA `(.L_x_168) ;  /* 0xfffffffc00848947 */ /* 0x000fea000383ffff */
.L_x_164:
[----:B0-----:R-:W-:Y:S05]  /*09f0*/  BSYNC.RECONVERGENT B0 ;  /* 0x0000000000007941 */ /* 0x001fea0003800200 */
.L_x_163:
[----:B------:R-:W0:Y:S01]  /*0a00*/  LDCU UR11, c[0x0][0x3c8] ;  /* 0x00007900ff0b77ac */ /* 0x000e220008000800 */
[----:B--2---:R-:W1:Y:S01]  /*0a10*/  LDC R10, c[0x0][0x3b8] ;  /* 0x0000ee00ff0a7b82 */ /* 0x004e620000000800 */
[----:B------:R-:W-:Y:S01]  /*0a20*/  BSSY.RECONVERGENT B0, `(.L_x_169) ;  /* 0x000003b000007945 */ /* 0x000fe20003800200 */
[----:B------:R-:W-:Y:S01]  /*0a30*/  ULEA UR10, UR9, UR8, 0x1 ;  /* 0x00000008090a7291 */ /* 0x000fe2000f8e08ff */
[----:B0-----:R-:W-:Y:S01]  /*0a40*/  ISETP.GE.U32.AND P0, PT, R4, UR11, PT ;  /* 0x0000000b04007c0c */ /* 0x001fe2000bf06070 */
[----:B-1----:R-:W-:-:S05]  /*0a50*/  IMAD R9, R8, R10, RZ ;  /* 0x0000000a08097224 */ /* 0x002fca00078e02ff */
[----:B------:R-:W-:-:S07]  /*0a60*/  LEA R9, R9, UR10, 0x1 ;  /* 0x0000000a09097c11 */ /* 0x000fce000f8e08ff */
[----:B------:R-:W-:Y:S05]  /*0a70*/  @P0 BRA `(.L_x_170) ;  /* 0x0000000000d40947 */ /* 0x000fea0003800000 */
[----:B------:R-:W0:Y:S01]  /*0a80*/  I2F.U32.RP R17, R11 ;  /* 0x0000000b00117306 */ /* 0x000e220000209000 */
        /* <DEDUP_REMOVED lines=13> */
[----:B------:R-:W-:-:S06]  /*0b60*/  IMAD.HI.U32 R19, R13, R19, R12 ;  /* 0x000000130d137227 */ /* 0x000fcc00078e000c */
[----:B------:R-:W-:-:S04]  /*0b70*/  IMAD.HI.U32 R12, R19, R14, RZ ;  /* 0x0000000e130c7227 */ /* 0x000fc800078e00ff */
[----:B------:R-:W-:-:S04]  /*0b80*/  IMAD.MOV R13, RZ, RZ, -R12 ;  /* 0x000000ffff0d7224 */ /* 0x000fc800078e0a0c */
[----:B------:R-:W-:-:S05]  /*0b90*/  IMAD R14, R11, R13, R14 ;  /* 0x0000000d0b0e7224 */ /* 0x000fca00078e020e */
[----:B------:R-:W-:-:S13]  /*0ba0*/  ISETP.GE.U32.AND P0, PT, R14, R11, PT ;  /* 0x0000000b0e00720c */ /* 0x000fda0003f06070 */
[----:B------:R-:W-:Y:S01]  /*0bb0*/  @P0 IMAD.IADD R14, R14, 0x1, -R11 ;  /* 0x000000010e0e0824 */ /* 0x000fe200078e0a0b */
[----:B------:R-:W-:-:S04]  /*0bc0*/  @P0 IADD3 R12, PT, PT, R12, 0x1, RZ ;  /* 0x000000010c0c0810 */ /* 0x000fc80007ffe0ff */
        /* <DEDUP_REMOVED lines=9> */
[----:B------:R-:W-:Y:S02]  /*0c60*/  VIADD R13, R13, 0x1 ;  /* 0x000000010d0d7836 */ /* 0x000fe40000000000 */
[----:B------:R-:W-:Y:S02]  /*0c70*/  IMAD.MOV.U32 R14, RZ, RZ, RZ ;  /* 0x000000ffff0e7224 */ /* 0x000fe400078e00ff */
[----:B------:R-:W-:Y:S01]  /*0c80*/  IMAD.MOV.U32 R12, RZ, RZ, R4 ;  /* 0x000000ffff0c7224 */ /* 0x000fe200078e0004 */
[----:B------:R-:W-:-:S07]  /*0c90*/  LOP3.LUT R15, R13, 0x3, RZ, 0xc0, !PT ;  /* 0x000000030d0f7812 */ /* 0x000fce00078ec0ff */
.L_x_173:
[----:B------:R-:W-:Y:S02]  /*0ca0*/  IMAD R13, R12, 0x2, R9 ;  /* 0x000000020c0d7824 */ /* 0x000fe400078e0209 */
[----:B------:R-:W-:Y:S02]  /*0cb0*/  VIADD R14, R14, 0x1 ;  /* 0x000000010e0e7836 */ /* 0x000fe40000000000 */
[----:B------:R-:W-:Y:S01]  /*0cc0*/  IMAD.IADD R12, R11, 0x1, R12 ;  /* 0x000000010b0c7824 */ /* 0x000fe200078e020c */
[----:B------:R0:W-:Y:S02]  /*0cd0*/  STS.U16 [R13+0x4], RZ ;  /* 0x000004ff0d007388 */ /* 0x0001e40000000400 */
[----:B------:R-:W-:-:S13]  /*0ce0*/  ISETP.NE.AND P0, PT, R14, R15, PT ;  /* 0x0000000f0e00720c */ /* 0x000fda0003f05270 */
[----:B0-----:R-:W-:Y:S05]  /*0cf0*/  @P0 BRA `(.L_x_173) ;  /* 0xfffffffc00e80947 */ /* 0x001fea000383ffff */
.L_x_172:
[----:B------:R-:W-:Y:S05]  /*0d00*/  BSYNC.RECONVERGENT B1 ;  /* 0x0000000000017941 */ /* 0x000fea0003800200 */
.L_x_171:
[----:B------:R-:W-:Y:S05]  /*0d10*/  @!P1 BRA `(.L_x_170) ;  /* 0x00000000002c9947 */ /* 0x000fea0003800000 */
.L_x_174:
[----:B0-----:R-:W-:Y:S02]  /*0d20*/  IMAD R18, R12, 0x2, R9 ;  /* 0x000000020c127824 */ /* 0x001fe400078e0209 */
[C---:B------:R-:W-:Y:S02]  /*0d30*/  IMAD R12, R11.reuse, 0x4, R12 ;  /* 0x000000040b0c7824 */ /* 0x040fe400078e020c */
[C---:B------:R-:W-:Y:S01]  /*0d40*/  IMAD R14, R11.reuse, 0x2, R18 ;  /* 0x000000020b0e7824 */ /* 0x040fe200078e0212 */
[----:B------:R0:W-:Y:S02]  /*0d50*/  STS.U16 [R18+0x4], RZ ;  /* 0x000004ff12007388 */ /* 0x0001e40000000400 */
[----:B------:R-:W-:Y:S02]  /*0d60*/  ISETP.GE.U32.AND P0, PT, R12, UR11, PT ;  /* 0x0000000b0c007c0c */ /* 0x000fe4000bf06070 */
[C---:B------:R-:W-:Y:S01]  /*0d70*/  LEA R16, R11.reuse, R14, 0x1 ;  /* 0x0000000e0b107211 */ /* 0x040fe200078e08ff */
[----:B------:R0:W-:Y:S04]  /*0d80*/  STS.U16 [R14+0x4], RZ ;  /* 0x000004ff0e007388 */ /* 0x0001e80000000400 */
[----:B------:R-:W-:Y:S01]  /*0d90*/  IMAD R13, R11, 0x2, R16 ;  /* 0x000000020b0d7824 */ /* 0x000fe200078e0210 */
[----:B------:R0:W-:Y:S04]  /*0da0*/  STS.U16 [R16+0x4], RZ ;  /* 0x000004ff10007388 */ /* 0x0001e80000000400 */
[----:B------:R0:W-:Y:S01]  /*0db0*/  STS.U16 [R13+0x4], RZ ;  /* 0x000004ff0d007388 */ /* 0x0001e20000000400 */
[----:B------:R-:W-:Y:S05]  /*0dc0*/  @!P0 BRA `(.L_x_174) ;  /* 0xfffffffc00d48947 */ /* 0x000fea000383ffff */
.L_x_170:
[----:B------:R-:W-:Y:S05]  /*0dd0*/  BSYNC.RECONVERGENT B0 ;  /* 0x0000000000007941 */ /* 0x000fea0003800200 */
.L_x_169:
[----:B------:R-:W-:Y:S01]  /*0de0*/  ISETP.GE.U32.AND P0, PT, R4, UR11, PT ;  /* 0x0000000b04007c0c */ /* 0x000fe2000bf06070 */
[----:B------:R-:W1:Y:S01]  /*0df0*/  LDCU.64 UR8, c[0x0][0x390] ;  /* 0x00007200ff0877ac */ /* 0x000e620008000a00 */
[----:B------:R-:W-:Y:S02]  /*0e00*/  BSSY.RECONVERGENT B0, `(.L_x_175) ;  /* 0x000004b000007945 */ /* 0x000fe40003800200 */
[----:B------:R-:W-:-:S13]  /*0e10*/  ISETP.NE.OR P0, PT, RZ, UR15, P0 ;  /* 0x0000000fff007c0c */ /* 0x000fda0008705670 */
[----:B------:R-:W-:Y:S05]  /*0e20*/  @P0 BRA `(.L_x_176) ;  /* 0x0000000400200947 */ /* 0x000fea0003800000 */
[----:B------:R-:W2:Y:S01]  /*0e30*/  I2F.U32.RP R17, R11 ;  /* 0x0000000b00117306 */ /* 0x000ea20000209000 */
[C---:B0-----:R-:W-:Y:S01]  /*0e40*/  IMAD.IADD R14, R11.reuse, 0x1, R4 ;  /* 0x000000010b0e7824 */ /* 0x041fe200078e0204 */
[----:B------:R-:W-:Y:S01]  /*0e50*/  ISETP.NE.U32.AND P2, PT, R11, RZ, PT ;  /* 0x000000ff0b00720c */ /* 0x000fe20003f45070 */
[----:B------:R-:W-:Y:S01]  /*0e60*/  IMAD.MOV R19, RZ, RZ, -R11 ;  /* 0x000000ffff137224 */ /* 0x000fe200078e0a0b */
[----:B------:R-:W-:Y:S01]  /*0e70*/  BSSY.RECONVERGENT B1, `(.L_x_177) ;  /* 0x0000028000017945 */ /* 0x000fe20003800200 */
[----:B------:R-:W-:Y:S02]  /*0e80*/  MOV R20, R4 ;  /* 0x0000000400147202 */ /* 0x000fe40000000f00 */
[C---:B------:R-:W-:Y:S02]  /*0e90*/  ISETP.GE.U32.AND P0, PT, R14.reuse, UR11, PT ;  /* 0x0000000b0e007c0c */ /* 0x040fe4000bf06070 */
[----:B------:R-:W-:Y:S02]  /*0ea0*/  VIMNMX.U32 R15, PT, PT, R14, UR11, !PT ;  /* 0x0000000b0e0f7c48 */ /* 0x000fe4000ffe0000 */
[----:B------:R-:W-:Y:S01]  /*0eb0*/  SEL R16, RZ, 0x1, P0 ;  /* 0x00000001ff107807 */ /* 0x000fe20000000000 */
[----:B--2---:R-:W0:Y:S03]  /*0ec0*/  MUFU.RCP R17, R17 ;  /* 0x0000001100117308 */ /* 0x004e260000001000 */
[----:B------:R-:W-:Y:S01]  /*0ed0*/  IADD3 R14, PT, PT, R15, -R14, -R16 ;  /* 0x8000000e0f0e7210 */ /* 0x000fe20007ffe810 */
[----:B0-----:R-:W-:-:S04]  /*0ee0*/  VIADD R12, R17, 0xffffffe ;  /* 0x0ffffffe110c7836 */ /* 0x001fc80000000000 */
[----:B------:R0:W2:Y:S02]  /*0ef0*/  F2I.FTZ.U32.TRUNC.NTZ R13, R12 ;  /* 0x0000000c000d7305 */ /* 0x0000a4000021f000 */
[----:B0-----:R-:W-:Y:S02]  /*0f00*/  IMAD.MOV.U32 R12, RZ, RZ, RZ ;  /* 0x000000ffff0c7224 */ /* 0x001fe400078e00ff */
        /* <DEDUP_REMOVED lines=14> */
[----:B------:R-:W-:-:S13]  /*0ff0*/  ISETP.NE.AND P0, PT, R12, 0x3, PT ;  /* 0x000000030c00780c */ /* 0x000fda0003f05270 */
[----:B------:R-:W-:Y:S05]  /*1000*/  @!P0 BRA `(.L_x_178) ;  /* 0x0000000000388947 */ /* 0x000fea0003800000 */
[----:B------:R-:W0:Y:S01]  /*1010*/  LDC.64 R12, c[0x0][0x390] ;  /* 0x0000e400ff0c7b82 */ /* 0x000e220000000a00 */
[----:B------:R-:W-:Y:S02]  /*1020*/  VIADD R14, R14, 0x1 ;  /* 0x000000010e0e7836 */ /* 0x000fe40000000000 */
[----:B------:R-:W-:Y:S02]  /*1030*/  IMAD.MOV.U32 R16, RZ, RZ, RZ ;  /* 0x000000ffff107224 */ /* 0x000fe400078e00ff */
[----:B------:R-:W-:Y:S01]  /*1040*/  IMAD.MOV.U32 R20, RZ, RZ, R4 ;  /* 0x000000ffff147224 */ /* 0x000fe200078e0004 */
[----:B------:R-:W-:-:S07]  /*1050*/  LOP3.LUT R17, R14, 0x3, RZ, 0xc0, !PT ;  /* 0x000000030e117812 */ /* 0x000fce00078ec0ff */
.L_x_179:
[----:B------:R-:W-:Y:S01]  /*1060*/  IADD3 R15, P0, PT, R20, UR4, RZ ;  /* 0x00000004140f7c10 */ /* 0x000fe2000ff1e0ff */
[----:B------:R-:W-:Y:S02]  /*1070*/  VIADD R16, R16, 0x1 ;  /* 0x0000000110107836 */ /* 0x000fe40000000000 */
[----:B------:R-:W-:Y:S02]  /*1080*/  IMAD.IADD R20, R11, 0x1, R20 ;  /* 0x000000010b147824 */ /* 0x000fe400078e0214 */
[----:B------:R-:W-:Y:S01]  /*1090*/  IMAD.X R18, RZ, RZ, RZ, P0 ;  /* 0x000000ffff127224 */ /* 0x000fe200000e06ff */
[----:B0-----:R-:W-:-:S04]  /*10a0*/  LEA R14, P0, R15, R12, 0x1 ;  /* 0x0000000c0f0e7211 */ /* 0x001fc800078008ff */
[----:B------:R-:W-:Y:S02]  /*10b0*/  LEA.HI.X R15, R15, R13, R18, 0x1, P0 ;  /* 0x0000000d0f0f7211 */ /* 0x000fe400000f0c12 */
[----:B------:R-:W-:-:S03]  /*10c0*/  ISETP.NE.AND P0, PT, R16, R17, PT ;  /* 0x000000111000720c */ /* 0x000fc60003f05270 */
[----:B------:R2:W-:Y:S10]  /*10d0*/  STG.E.U16 desc[UR12][R14.64], RZ ;  /* 0x000000ff0e007986 */ /* 0x0005f4000c10150c */
[----:B--2---:R-:W-:Y:S05]  /*10e0*/  @P0 BRA `(.L_x_179) ;  /* 0xfffffffc00dc0947 */ /* 0x004fea000383ffff */
.L_x_178:
[----:B-1----:R-:W-:Y:S05]  /*10f0*/  BSYNC.RECONVERGENT B1 ;  /* 0x0000000000017941 */ /* 0x002fea0003800200 */
.L_x_177:
[----:B------:R-:W-:Y:S05]  /*1100*/  @!P1 BRA `(.L_x_176) ;  /* 0x0000000000689947 */ /* 0x000fea0003800000 */
.L_x_180:
[----:B--2---:R-:W-:Y:S01]  /*1110*/  IMAD.IADD R18, R11, 0x1, R20 ;  /* 0x000000010b127824 */ /* 0x004fe200078e0214 */
[----:B------:R-:W-:-:S03]  /*1120*/  IADD3 R13, P0, PT, R20, UR4, RZ ;  /* 0x00000004140d7c10 */ /* 0x000fc6000ff1e0ff */
[----:B------:R-:W-:Y:S01]  /*1130*/  IMAD.IADD R14, R11, 0x1, R18 ;  /* 0x000000010b0e7824 */ /* 0x000fe200078e0212 */
[----:B------:R-:W-:Y:S01]  /*1140*/  LEA R12, P1, R13, UR8, 0x1 ;  /* 0x000000080d0c7c11 */ /* 0x000fe2000f8208ff */
[----:B------:R-:W-:Y:S01]  /*1150*/  IMAD.X R16, RZ, RZ, RZ, P0 ;  /* 0x000000ffff107224 */ /* 0x000fe200000e06ff */
[----:B------:R-:W-:Y:S01]  /*1160*/  IADD3 R15, P0, PT, R18, UR4, RZ ;  /* 0x00000004120f7c10 */ /* 0x000fe2000ff1e0ff */
[----:B------:R-:W-:-:S03]  /*1170*/  IMAD.IADD R20, R11, 0x1, R14 ;  /* 0x000000010b147824 */ /* 0x000fc600078e020e */
[----:B------:R-:W-:Y:S01]  /*1180*/  LEA.HI.X R13, R13, UR9, R16, 0x1, P1 ;  /* 0x000000090d0d7c11 */ /* 0x000fe200088f0c10 */
[----:B------:R-:W-:Y:S01]  /*1190*/  IMAD.X R18, RZ, RZ, RZ, P0 ;  /* 0x000000ffff127224 */ /* 0x000fe200000e06ff */
[----:B------:R-:W-:Y:S02]  /*11a0*/  IADD3 R17, P1, PT, R14, UR4, RZ ;  /* 0x000000040e117c10 */ /* 0x000fe4000ff3e0ff */
[----:B------:R-:W-:Y:S01]  /*11b0*/  IADD3 R19, P2, PT, R20, UR4, RZ ;  /* 0x0000000414137c10 */ /* 0x000fe2000ff5e0ff */
[----:B------:R2:W-:Y:S01]  /*11c0*/  STG.E.U16 desc[UR12][R12.64], RZ ;  /* 0x000000ff0c007986 */ /* 0x0005e2000c10150c */
[----:B------:R-:W-:Y:S01]  /*11d0*/  LEA R14, P0, R15, UR8, 0x1 ;  /* 0x000000080f0e7c11 */ /* 0x000fe2000f8008ff */
[----:B------:R-:W-:Y:S01]  /*11e0*/  IMAD.IADD R20, R11, 0x1, R20 ;  /* 0x000000010b147824 */ /* 0x000fe200078e0214 */
[----:B------:R-:W-:Y:S01]  /*11f0*/  IADD3.X R24, PT, PT, RZ, RZ, RZ, P1, !PT ;  /* 0x000000ffff187210 */ /* 0x000fe20000ffe4ff */
[----:B------:R-:W-:Y:S01]  /*1200*/  IMAD.X R22, RZ, RZ, RZ, P2 ;  /* 0x000000ffff167224 */ /* 0x000fe200010e06ff */
[----:B------:R-:W-:-:S02]  /*1210*/  LEA R16, P1, R17, UR8, 0x1 ;  /* 0x0000000811107c11 */ /* 0x000fc4000f8208ff */
[----:B------:R-:W-:Y:S02]  /*1220*/  LEA.HI.X R15, R15, UR9, R18, 0x1, P0 ;  /* 0x000000090f0f7c11 */ /* 0x000fe400080f0c12 */
[----:B------:R-:W-:Y:S02]  /*1230*/  LEA R18, P0, R19, UR8, 0x1 ;  /* 0x0000000813127c11 */ /* 0x000fe4000f8008ff */
[----:B------:R-:W-:Y:S01]  /*1240*/  LEA.HI.X R17, R17, UR9, R24, 0x1, P1 ;  /* 0x0000000911117c11 */ /* 0x000fe200088f0c18 */
[----:B------:R2:W-:Y:S01]  /*1250*/  STG.E.U16 desc[UR12][R14.64], RZ ;  /* 0x000000ff0e007986 */ /* 0x0005e2000c10150c */
[----:B------:R-:W-:Y:S02]  /*1260*/  LEA.HI.X R19, R19, UR9, R22, 0x1, P0 ;  /* 0x0000000913137c11 */ /* 0x000fe400080f0c16 */
[----:B------:R-:W-:Y:S01]  /*1270*/  ISETP.GE.U32.AND P0, PT, R20, UR11, PT ;  /* 0x0000000b14007c0c */ /* 0x000fe2000bf06070 */
[----:B------:R2:W-:Y:S04]  /*1280*/  STG.E.U16 desc[UR12][R16.64], RZ ;  /* 0x000000ff10007986 */ /* 0x0005e8000c10150c */
[----:B------:R2:W-:Y:S08]  /*1290*/  STG.E.U16 desc[UR12][R18.64], RZ ;  /* 0x000000ff12007986 */ /* 0x0005f0000c10150c */
[----:B------:R-:W-:Y:S05]  /*12a0*/  @!P0 BRA `(.L_x_180) ;  /* 0xfffffffc00988947 */ /* 0x000fea000383ffff */
.L_x_176:
[----:B-1----:R-:W-:Y:S05]  /*12b0*/  BSYNC.RECONVERGENT B0 ;  /* 0x0000000000007941 */ /* 0x002fea0003800200 */
.L_x_175:
[----:B------:R-:W-:Y:S01]  /*12c0*/  BAR.SYNC.DEFER_BLOCKING 0x0 ;  /* 0x0000000000007b1d */ /* 0x000fe20000010000 */
[----:B-----5:R-:W-:-:S05]  /*12d0*/  ISETP.GE.AND P0, PT, R5, R0, PT ;  /* 0x000000000500720c */ /* 0x020fca0003f06270 */
[----:B------:R-:W-:Y:S08]  /*12e0*/  BSSY.RECONVERGENT B1, `(.L_x_181) ;  /* 0x00001f3000017945 */ /* 0x000ff00003800200 */
[----:B------:R-:W-:Y:S05]  /*12f0*/  @P0 BRA `(.L_x_182) ;  /* 0x0000001c00c40947 */ /* 0x000fea0003800000 */
[----:B------:R-:W1:Y:S01]  /*1300*/  S2UR UR11, SR_SWINHI ;  /* 0x00000000000b79c3 */ /* 0x000e620000002f00 */
[----:B------:R-:W3:Y:S01]  /*1310*/  LDCU UR14, c[0x0][0x3bc] ;  /* 0x00007780ff0e77ac */ /* 0x000ee20008000800 */
[----:B------:R-:W-:Y:S01]  /*1320*/  IMAD R10, R10, UR15, R7 ;  /* 0x0000000f0a0a7c24 */ /* 0x000fe2000f8e0207 */
[----:B------:R-:W4:Y:S05]  /*1330*/  LDCU UR17, c[0x0][0x3b4] ;  /* 0x00007680ff1177ac */ /* 0x000f2a0008000800 */
[----:B0-2---:R-:W0:Y:S01]  /*1340*/  LDC.64 R16, c[0x0][0x380] ;  /* 0x0000e000ff107b82 */ /* 0x005e220000000a00 */
[----:B---3--:R-:W-:-:S04]  /*1350*/  IMAD R6, R6, UR14, RZ ;  /* 0x0000000e06067c24 */ /* 0x008fc8000f8e02ff */
[----:B----4-:R-:W-:Y:S01]  /*1360*/  IMAD R11, R6, UR17, RZ ;  /* 0x00000011060b7c24 */ /* 0x010fe2000f8e02ff */
[----:B------:R-:W-:Y:S01]  /*1370*/  UMOV UR8, UR7 ;  /* 0x0000000700087c82 */ /* 0x000fe20008000000 */
[----:B-1----:R-:W-:Y:S01]  /*1380*/  UMOV UR9, UR11 ;  /* 0x0000000b00097c82 */ /* 0x002fe20008000000 */
[----:B------:R-:W-:Y:S02]  /*1390*/  IMAD.U32 R12, RZ, RZ, UR8 ;  /* 0x00000008ff0c7e24 */ /* 0x000fe4000f8e00ff */
[----:B------:R-:W-:Y:S02]  /*13a0*/  IMAD.U32 R13, RZ, RZ, UR9 ;  /* 0x00000009ff0d7e24 */ /* 0x000fe4000f8e00ff */
[----:B------:R-:W-:-:S04]  /*13b0*/  IMAD.WIDE.U32 R12, R8, 0x8, R12 ;  /* 0x00000008080c7825 */ /* 0x000fc800078e000c */
[----:B0-----:R-:W-:Y:S01]  /*13c0*/  IMAD.WIDE.U32 R16, R11, 0x2, R16 ;  /* 0x000000020b107825 */ /* 0x001fe200078e0010 */
[----:B------:R-:W-:-:S05]  /*13d0*/  IADD3 R8, P0, PT, R12, 0x4, RZ ;  /* 0x000000040c087810 */ /* 0x000fca0007f1e0ff */
[----:B------:R-:W-:Y:S02]  /*13e0*/  IMAD.X R11, RZ, RZ, R13, P0 ;  /* 0x000000ffff0b7224 */ /* 0x000fe400000e060d */
[----:B------:R-:W-:-:S07]  /*13f0*/  IMAD.MOV.U32 R13, RZ, RZ, R5 ;  /* 0x000000ffff0d7224 */ /* 0x000fce00078e0005 */
.L_x_231:
[----:B------:R-:W0:Y:S01]  /*1400*/  LDCU.64 UR8, c[0x0][0x388] ;  /* 0x00007100ff0877ac */ /* 0x000e220008000a00 */
[----:B------:R-:W-:-:S04]  /*1410*/  LEA R12, P0, R13, R6, 0x1 ;  /* 0x000000060d0c7211 */ /* 0x000fc800078008ff */
[----:B------:R-:W-:Y:S02]  /*1420*/  LEA.HI.X.SX32 R15, R6, RZ, 0x1, P0 ;  /* 0x000000ff060f7211 */ /* 0x000fe400000f0eff */
[C---:B0-----:R-:W-:Y:S01]  /*1430*/  LEA R14, P0, R12.reuse, UR8, 0x2 ;  /* 0x000000080c0e7c11 */ /* 0x041fe2000f8010ff */
[----:B------:R-:W0:Y:S03]  /*1440*/  LDCU UR8, c[0x0][0x3c0] ;  /* 0x00007800ff0877ac */ /* 0x000e260008000800 */
[----:B------:R-:W-:Y:S01]  /*1450*/  LEA.HI.X R15, R12, UR9, R15, 0x2, P0 ;  /* 0x000000090c0f7c11 */ /* 0x000fe200080f140f */
[----:B------:R-:W1:Y:S04]  /*1460*/  LDCU UR9, c[0x0][0x3bc] ;  /* 0x00007780ff0977ac */ /* 0x000e680008000800 */
[----:B------:R-:W2:Y:S04]  /*1470*/  LDG.E R19, desc[UR12][R14.64+0x4] ;  /* 0x0000040c0e137981 */ /* 0x000ea8000c1e1900 */
[----:B------:R-:W3:Y:S01]  /*1480*/  LDG.E R18, desc[UR12][R14.64] ;  /* 0x0000000c0e127981 */ /* 0x000ee2000c1e1900 */
[----:B------:R-:W-:Y:S01]  /*1490*/  BSSY.RECONVERGENT B0, `(.L_x_183) ;  /* 0x00001d4000007945 */ /* 0x000fe20003800200 */
[----:B-1----:R-:W-:-:S02]  /*14a0*/  IMAD.U32 R22, RZ, RZ, UR9 ;  /* 0x00000009ff167e24 */ /* 0x002fc4000f8e00ff */
[----:B--2---:R-:W-:-:S03]  /*14b0*/  VIADD R12, R19, 0xffffffff ;  /* 0xffffffff130c7836 */ /* 0x004fc60000000000 */
[----:B---3--:R-:W-:Y:S02]  /*14c0*/  ISETP.GT.AND P1, PT, R18, R22, PT ;  /* 0x000000161200720c */ /* 0x008fe40003f24270 */
[----:B0-----:R-:W-:Y:S02]  /*14d0*/  ISETP.GE.U32.AND P0, PT, R12, UR8, PT ;  /* 0x000000080c007c0c */ /* 0x001fe4000bf06070 */
[----:B------:R-:W-:Y:S02]  /*14e0*/  ISETP.LT.OR P1, PT, R18, 0x1, P1 ;  /* 0x000000011200780c */ /* 0x000fe40000f21670 */
[----:B------:R-:W-:-:S04]  /*14f0*/  ISETP.LT.OR P0, PT, R19, 0x1, P0 ;  /* 0x000000011300780c */ /* 0x000fc80000701670 */
[----:B------:R-:W-:-:S13]  /*1500*/  PLOP3.LUT P0, PT, P0, P1, PT, 0xf8, 0x8f ;  /* 0x00000000008f781c */ /* 0x000fda0000703f70 */
[----:B------:R-:W-:Y:S05]  /*1510*/  @P0 BRA `(.L_x_184) ;  /* 0x0000001c002c0947 */ /* 0x000fea0003800000 */
[----:B------:R-:W-:-:S13]  /*1520*/  ISETP.NE.AND P0, PT, R7, RZ, PT ;  /* 0x000000ff0700720c */ /* 0x000fda0003f05270 */
[----:B------:R-:W0:Y:S01]  /*1530*/  @!P0 S2R R15, SR_CgaCtaId ;  /* 0x00000000000f8919 */ /* 0x000e220000008800 */
[----:B------:R-:W-:-:S04]  /*1540*/  @!P0 MOV R14, 0x400 ;  /* 0x00000400000e8802 */ /* 0x000fc80000000f00 */
[----:B0-----:R-:W-:Y:S01]  /*1550*/  @!P0 LEA R20, R15, R14, 0x18 ;  /* 0x0000000e0f148211 */ /* 0x001fe200078ec0ff */
[----:B------:R-:W-:-:S04]  /*1560*/  VIADD R14, R18, 0xffffffff ;  /* 0xffffffff120e7836 */ /* 0x000fc80000000000 */
[----:B------:R-:W-:-:S05]  /*1570*/  @!P0 IMAD R15, R19, 0x4, R20 ;  /* 0x00000004130f8824 */ /* 0x000fca00078e0214 */
[----:B------:R0:W-:Y:S01]  /*1580*/  @!P0 STS [R15+-0x4], R14 ;  /* 0xfffffc0e0f008388 */ /* 0x0001e20000000800 */
[----:B------:R-:W-:-:S13]  /*1590*/  ISETP.GE.AND P0, PT, R22, 0x1, PT ;  /* 0x000000011600780c */ /* 0x000fda0003f06270 */
[----:B0-----:R-:W-:Y:S05]  /*15a0*/  @!P0 BRA `(.L_x_185) ;  /* 0x0000000c00808947 */ /* 0x001fea0003800000 */
[----:B------:R-:W-:-:S07]  /*15b0*/  IMAD.MOV.U32 R15, RZ, RZ, RZ ;  /* 0x000000ffff0f7224 */ /* 0x000fce00078e00ff */
.L_x_209:
[----:B------:R-:W-:-:S13]  /*15c0*/  ISETP.GE.AND P0, PT, R3, 0x1, PT ;  /* 0x000000010300780c */ /* 0x000fda0003f06270 */
[----:B------:R-:W-:Y:S05]  /*15d0*/  @!P0 BRA `(.L_x_186) ;  /* 0x0000000c00608947 */ /* 0x000fea0003800000 */
[----:B------:R-:W0:Y:S01]  /*15e0*/  LDCU UR8, c[0x0][0x3c0] ;  /* 0x00007800ff0877ac */ /* 0x000e220008000800 */
[----:B------:R-:W-:Y:S01]  /*15f0*/  ISETP.GE.U32.AND P0, PT, R3, 0x4, PT ;  /* 0x000000040300780c */ /* 0x000fe20003f06070 */
[----:B------:R-:W-:Y:S01]  /*1600*/  IMAD.MOV.U32 R26, RZ, RZ, RZ ;  /* 0x000000ffff1a7224 */ /* 0x000fe200078e00ff */
[----:B------:R-:W1:Y:S01]  /*1610*/  LDCU.64 UR18, c[0x0][0x3b8] ;  /* 0x00007700ff1277ac */ /* 0x000e620008000a00 */
[----:B------:R-:W2:Y:S01]  /*1620*/  LDCU UR9, c[0x0][0x3b4] ;  /* 0x00007680ff0977ac */ /* 0x000ea20008000800 */
[----:B0-----:R-:W-:-:S04]  /*1630*/  IMAD R18, R15, UR8, R12 ;  /* 0x000000080f127c24 */ /* 0x001fc8000f8e020c */
[----:B-1----:R-:W-:Y:S02]  /*1640*/  IMAD R18, R18, UR18, RZ ;  /* 0x0000001212127c24 */ /* 0x002fe4000f8e02ff */
[----:B------:R-:W-:Y:S01]  /*1650*/  IMAD R24, R13, UR19, R15 ;  /* 0x000000130d187c24 */ /* 0x000fe2000f8e020f */
[----:B--2---:R-:W-:Y:S02]  /*1660*/  MOV R23, UR9 ;  /* 0x0000000900177c02 */ /* 0x004fe40008000f00 */
[----:B------:R-:W-:-:S03]  /*1670*/  IADD3 R22, P1, PT, R18, R7, RZ ;  /* 0x0000000712167210 */ /* 0x000fc60007f3e0ff */
[----:B------:R-:W-:Y:S01]  /*1680*/  IMAD R24, R24, R23, R10 ;  /* 0x0000001718187224 */ /* 0x000fe200078e020a */
[----:B------:R-:W-:Y:S01]  /*1690*/  LEA.HI.X.SX32 R25, R18, RZ, 0x1, P1 ;  /* 0x000000ff12197211 */ /* 0x000fe200008f0eff */
[----:B------:R-:W-:Y:S08]  /*16a0*/  @!P0 BRA `(.L_x_187) ;  /* 0x0000000400cc8947 */ /* 0x000ff00003800000 */
[----:B------:R-:W-:Y:S01]  /*16b0*/  IMAD.MOV.U32 R27, RZ, RZ, RZ ;  /* 0x000000ffff1b7224 */ /* 0x000fe200078e00ff */
[----:B------:R-:W-:-:S07]  /*16c0*/  LOP3.LUT R26, R3, 0x7ffffffc, RZ, 0xc0, !PT ;  /* 0x7ffffffc031a7812 */ /* 0x000fce00078ec0ff */
.L_x_200:
[----:B------:R-:W0:Y:S01]  /*16d0*/  LDCU UR8, c[0x0][0x3b4] ;  /* 0x00007680ff0877ac */ /* 0x000e220008000800 */
[----:B------:R-:W-:Y:S01]  /*16e0*/  IMAD R19, R2, R27, RZ ;  /* 0x0000001b02137224 */ /* 0x000fe200078e02ff */
[----:B------:R-:W-:Y:S03]  /*16f0*/  BSSY.RECONVERGENT B2, `(.L_x_188) ;  /* 0x000001c000027945 */ /* 0x000fe60003800200 */
[--C-:B------:R-:W-:Y:S02]  /*1700*/  IMAD.IADD R28, R10, 0x1, R19.reuse ;  /* 0x000000010a1c7824 */ /* 0x100fe400078e0213 */
[----:B------:R-:W-:Y:S02]  /*1710*/  IMAD.IADD R29, R19, 0x1, R2 ;  /* 0x00000001131d7824 */ /* 0x000fe400078e0202 */
[----:B------:R-:W-:Y:S02]  /*1720*/  IMAD.IADD R31, R24, 0x1, R19 ;  /* 0x00000001181f7824 */ /* 0x000fe400078e0213 */
[----:B0-----:R-:W-:-:S05]  /*1730*/  IMAD.U32 R23, RZ, RZ, UR8 ;  /* 0x00000008ff177e24 */ /* 0x001fca000f8e00ff */
[C---:B------:R-:W-:Y:S01]  /*1740*/  ISETP.GE.U32.AND P0, PT, R28.reuse, R23, PT ;  /* 0x000000171c00720c */ /* 0x040fe20003f06070 */
[----:B------:R-:W-:-:S12]  /*1750*/  IMAD.IADD R28, R28, 0x1, R2 ;  /* 0x000000011c1c7824 */ /* 0x000fd800078e0202 */
[----:B------:R-:W-:Y:S05]  /*1760*/  @P0 BRA `(.L_x_189) ;  /* 0x0000000000500947 */ /* 0x000fea0003800000 */
[----:B------:R-:W-:Y:S01]  /*1770*/  IADD3 R18, P0, PT, R19, R22, RZ ;  /* 0x0000001613127210 */ /* 0x000fe20007f1e0ff */
[----:B------:R-:W-:-:S04]  /*1780*/  IMAD.WIDE R20, R31, 0x2, R16 ;  /* 0x000000021f147825 */ /* 0x000fc800078e0210 */
[----:B------:R-:W-:Y:S01]  /*1790*/  IMAD.X R19, RZ, RZ, R25, P0 ;  /* 0x000000ffff137224 */ /* 0x000fe200000e0619 */
[C---:B------:R-:W-:Y:S01]  /*17a0*/  LEA R33, P0, R18.reuse, R8, 0x1 ;  /* 0x0000000812217211 */ /* 0x040fe200078008ff */
[----:B------:R0:W5:Y:S03]  /*17b0*/  LDG.E.U16 R35, desc[UR12][R20.64] ;  /* 0x0000000c14237981 */ /* 0x000166000c1e1500 */
[----:B------:R-:W-:Y:S02]  /*17c0*/  LEA.HI.X R18, R18, R11, R19, 0x1, P0 ;  /* 0x0000000b12127211 */ /* 0x000fe400000f0c13 */
[----:B------:R-:W-:-:S05]  /*17d0*/  IADD3 R33, P0, PT, R33, 0x4, RZ ;  /* 0x0000000421217810 */ /* 0x000fca0007f1e0ff */
[----:B------:R-:W-:Y:S01]  /*17e0*/  IMAD.X R19, RZ, RZ, R18, P0 ;  /* 0x000000ffff137224 */ /* 0x000fe200000e0612 */
[----:B------:R-:W-:-:S05]  /*17f0*/  LOP3.LUT R18, R33, 0xfffffffd, RZ, 0xc0, !PT ;  /* 0xfffffffd21127812 */ /* 0x000fca00078ec0ff */
[----:B------:R0:W5:Y:S01]  /*1800*/  LD.E R32, desc[UR12][R18.64] ;  /* 0x0000000c12207980 */ /* 0x000162000c101900 */
[----:B------:R-:W-:-:S04]  /*1810*/  LOP3.LUT R30, R33, 0x2, RZ, 0xc0, !PT ;  /* 0x00000002211e7812 */ /* 0x000fc800078ec0ff */
[----:B------:R-:W-:Y:S01]  /*1820*/  ISETP.EQ.U32.AND P0, PT, R30, RZ, PT ;  /* 0x000000ff1e00720c */ /* 0x000fe20003f02070 */
[----:B------:R-:W-:-:S05]  /*1830*/  IMAD.MOV.U32 R30, RZ, RZ, 0x3254 ;  /* 0x00003254ff1e7424 */ /* 0x000fca00078e00ff */
[----:B0-----:R-:W-:-:S07]  /*1840*/  SEL R30, R30, 0x7610, P0 ;  /* 0x000076101e1e7807 */ /* 0x001fce0000000000 */
.L_x_190:
[----:B-----5:R-:W-:-:S05]  /*1850*/  HADD2 R21, R32, R35.H0_H0 ;  /* 0x2000002320157230 */ /* 0x020fca0000000000 */
[----:B------:R-:W-:-:S06]  /*1860*/  PRMT R21, R32, R30, R21 ;  /* 0x0000001e20157216 */ /* 0x000fcc0000000015 */
[----:B------:R-:W2:Y:S02]  /*1870*/  ATOM.E.CAS.STRONG.GPU PT, R21, [R18], R32, R21 ;  /* 0x000000201215738b */ /* 0x000ea400001ee115 */
[----:B--2---:R-:W-:Y:S01]  /*1880*/  ISETP.NE.U32.AND P0, PT, R21, R32, PT ;  /* 0x000000201500720c */ /* 0x004fe20003f05070 */
[----:B------:R-:W-:-:S12]  /*1890*/  IMAD.MOV.U32 R32, RZ, RZ, R21 ;  /* 0x000000ffff207224 */ /* 0x000fd800078e0015 */
[----:B------:R-:W-:Y:S05]  /*18a0*/  @P0 BRA `(.L_x_190) ;  /* 0xfffffffc00e80947 */ /* 0x000fea000383ffff */
.L_x_189:
[----:B------:R-:W-:Y:S05]  /*18b0*/  BSYNC.RECONVERGENT B2 ;  /* 0x0000000000027941 */ /* 0x000fea0003800200 */
.L_x_188:
[CC--:B------:R-:W-:Y:S01]  /*18c0*/  ISETP.GE.U32.AND P3, PT, R28.reuse, R23.reuse, PT ;  /* 0x000000171c00720c */ /* 0x0c0fe20003f66070 */
[--C-:B------:R-:W-:Y:S01]  /*18d0*/  IMAD.IADD R33, R29, 0x1, R2.reuse ;  /* 0x000000011d217824 */ /* 0x100fe200078e0202 */
[----:B------:R-:W-:Y:S01]  /*18e0*/  IADD3 R20, PT, PT, R28, R2, RZ ;  /* 0x000000021c147210 */ /* 0x000fe20007ffe0ff */
[----:B------:R-:W-:Y:S01]  /*18f0*/  BSSY.RECONVERGENT B2, `(.L_x_191) ;  /* 0x000001c000027945 */ /* 0x000fe20003800200 */
[--C-:B------:R-:W-:Y:S02]  /*1900*/  IMAD.IADD R31, R31, 0x1, R2.reuse ;  /* 0x000000011f1f7824 */ /* 0x100fe400078e0202 */
[--C-:B------:R-:W-:Y:S01]  /*1910*/  IMAD.IADD R19, R33, 0x1, R2.reuse ;  /* 0x0000000121137824 */ /* 0x100fe200078e0202 */
[C---:B------:R-:W-:Y:S01]  /*1920*/  ISETP.GE.U32.AND P2, PT, R20.reuse, R23, PT ;  /* 0x000000171400720c */ /* 0x040fe20003f46070 */
[----:B------:R-:W-:-:S03]  /*1930*/  IMAD.IADD R18, R20, 0x1, R2 ;  /* 0x0000000114127824 */ /* 0x000fc600078e0202 */
[----:B------:R-:W-:Y:S02]  /*1940*/  IADD3 R28, P1, PT, R19, R22, RZ ;  /* 0x00000016131c7210 */ /* 0x000fe40007f3e0ff */
[----:B------:R-:W-:Y:S01]  /*1950*/  ISETP.GE.U32.AND P0, PT, R18, R23, PT ;  /* 0x000000171200720c */ /* 0x000fe20003f06070 */
[----:B------:R-:W-:-:S12]  /*1960*/  @P3 BRA `(.L_x_192) ;  /* 0x0000000000503947 */ /* 0x000fd80003800000 */
        /* <DEDUP_REMOVED lines=14> */
.L_x_193:
[----:B-----5:R-:W-:-:S05]  /*1a50*/  HADD2 R21, R32, R35.H0_H0 ;  /* 0x2000002320157230 */ /* 0x020fca0000000000 */
[----:B------:R-:W-:-:S06]  /*1a60*/  PRMT R21, R32, R30, R21 ;  /* 0x0000001e20157216 */ /* 0x000fcc0000000015 */
[----:B------:R-:W2:Y:S02]  /*1a70*/  ATOM.E.CAS.STRONG.GPU PT, R21, [R18], R32, R21 ;  /* 0x000000201215738b */ /* 0x000ea400001ee115 */
[----:B--2---:R-:W-:Y:S01]  /*1a80*/  ISETP.NE.U32.AND P3, PT, R21, R32, PT ;  /* 0x000000201500720c */ /* 0x004fe20003f65070 */
[----:B------:R-:W-:-:S12]  /*1a90*/  IMAD.MOV.U32 R32, RZ, RZ, R21 ;  /* 0x000000ffff207224 */ /* 0x000fd800078e0015 */
[----:B------:R-:W-:Y:S05]  /*1aa0*/  @P3 BRA `(.L_x_193) ;  /* 0xfffffffc00e83947 */ /* 0x000fea000383ffff */
.L_x_192:
[----:B------:R-:W-:Y:S05]  /*1ab0*/  BSYNC.RECONVERGENT B2 ;  /* 0x0000000000027941 */ /* 0x000fea0003800200 */
.L_x_191:
[----:B------:R-:W-:Y:S01]  /*1ac0*/  BSSY.RECONVERGENT B2, `(.L_x_194) ;  /* 0x0000017000027945 */ /* 0x000fe20003800200 */
[----:B------:R-:W-:-:S03]  /*1ad0*/  IMAD.IADD R29, R31, 0x1, R2 ;  /* 0x000000011f1d7824 */ /* 0x000fc600078e0202 */
        /* <DEDUP_REMOVED lines=13> */
[----:B------:R-:W-:-:S05]  /*1bb0*/  HFMA2 R30, -RZ, RZ, 0, 0.19775390625 ;  /* 0x00003254ff1e7431 */ /* 0x000fca00000001ff */
[----:B0-----:R-:W-:-:S07]  /*1bc0*/  SEL R30, R30, 0x7610, P2 ;  /* 0x000076101e1e7807 */ /* 0x001fce0001000000 */
.L_x_196:
[----:B-----5:R-:W-:-:S05]  /*1bd0*/  HADD2 R21, R32, R33.H0_H0 ;  /* 0x2000002120157230 */ /* 0x020fca0000000000 */
[----:B------:R-:W-:-:S06]  /*1be0*/  PRMT R21, R32, R30, R21 ;  /* 0x0000001e20157216 */ /* 0x000fcc0000000015 */
[----:B------:R-:W2:Y:S02]  /*1bf0*/  ATOM.E.CAS.STRONG.GPU PT, R21, [R18], R32, R21 ;  /* 0x000000201215738b */ /* 0x000ea400001ee115 */
[----:B--2---:R-:W-:Y:S01]  /*1c00*/  ISETP.NE.U32.AND P2, PT, R21, R32, PT ;  /* 0x000000201500720c */ /* 0x004fe20003f45070 */
[----:B------:R-:W-:-:S12]  /*1c10*/  IMAD.MOV.U32 R32, RZ, RZ, R21 ;  /* 0x000000ffff207224 */ /* 0x000fd800078e0015 */
[----:B------:R-:W-:Y:S05]  /*1c20*/  @P2 BRA `(.L_x_196) ;  /* 0xfffffffc00e82947 */ /* 0x000fea000383ffff */
.L_x_195:
[----:B------:R-:W-:Y:S05]  /*1c30*/  BSYNC.RECONVERGENT B2 ;  /* 0x0000000000027941 */ /* 0x000fea0003800200 */
.L_x_194:
[----:B------:R-:W-:Y:S01]  /*1c40*/  BSSY.RECONVERGENT B2, `(.L_x_197) ;  /* 0x0000016000027945 */ /* 0x000fe20003800200 */
[----:B------:R-:W-:-:S03]  /*1c50*/  IMAD.X R19, RZ, RZ, R25, P1 ;  /* 0x000000ffff137224 */ /* 0x000fc600008e0619 */
[----:B------:R-:W-:Y:S05]  /*1c60*/  @P0 BRA `(.L_x_198) ;  /* 0x00000000004c0947 */ /* 0x000fea0003800000 */
[----:B------:R-:W-:Y:S01]  /*1c70*/  LEA R18, P0, R28, R8, 0x1 ;  /* 0x000000081c127211 */ /* 0x000fe200078008ff */
[----:B------:R-:W-:-:S03]  /*1c80*/  IMAD.IADD R21, R29, 0x1, R2 ;  /* 0x000000011d157824 */ /* 0x000fc600078e0202 */
[----:B------:R-:W-:Y:S01]  /*1c90*/  LEA.HI.X R19, R28, R11, R19, 0x1, P0 ;  /* 0x0000000b1c137211 */ /* 0x000fe200000f0c13 */
[----:B------:R-:W-:Y:S01]  /*1ca0*/  IMAD.WIDE R20, R21, 0x2, R16 ;  /* 0x0000000215147825 */ /* 0x000fe200078e0210 */
[----:B------:R-:W-:-:S04]  /*1cb0*/  IADD3 R29, P0, PT, R18, 0x4, RZ ;  /* 0x00000004121d7810 */ /* 0x000fc80007f1e0ff */
[C---:B------:R-:W-:Y:S01]  /*1cc0*/  LOP3.LUT R18, R29.reuse, 0xfffffffd, RZ, 0xc0, !PT ;  /* 0xfffffffd1d127812 */ /* 0x040fe200078ec0ff */
[----:B------:R-:W-:Y:S01]  /*1cd0*/  IMAD.X R19, RZ, RZ, R19, P0 ;  /* 0x000000ffff137224 */ /* 0x000fe200000e0613 */
[----:B------:R0:W5:Y:S01]  /*1ce0*/  LDG.E.U16 R31, desc[UR12][R20.64] ;  /* 0x0000000c141f7981 */ /* 0x000162000c1e1500 */
[----:B------:R-:W-:-:S03]  /*1cf0*/  LOP3.LUT R28, R29, 0x2, RZ, 0xc0, !PT ;  /* 0x000000021d1c7812 */ /* 0x000fc600078ec0ff */
[----:B------:R0:W5:Y:S01]  /*1d00*/  LD.E R30, desc[UR12][R18.64] ;  /* 0x0000000c121e7980 */ /* 0x000162000c101900 */
[----:B------:R-:W-:Y:S01]  /*1d10*/  ISETP.EQ.U32.AND P0, PT, R28, RZ, PT ;  /* 0x000000ff1c00720c */ /* 0x000fe20003f02070 */
[----:B------:R-:W-:-:S05]  /*1d20*/  IMAD.MOV.U32 R28, RZ, RZ, 0x3254 ;  /* 0x00003254ff1c7424 */ /* 0x000fca00078e00ff */
[----:B------:R-:W-:-:S07]  /*1d30*/  SEL R28, R28, 0x7610, P0 ;  /* 0x000076101c1c7807 */ /* 0x000fce0000000000 */
.L_x_199:
[----:B0----5:R-:W-:-:S05]  /*1d40*/  HADD2 R21, R30, R31.H0_H0 ;  /* 0x2000001f1e157230 */ /* 0x021fca0000000000 */
[----:B------:R-:W-:-:S06]  /*1d50*/  PRMT R21, R30, R28, R21 ;  /* 0x0000001c1e157216 */ /* 0x000fcc0000000015 */
[----:B------:R-:W2:Y:S02]  /*1d60*/  ATOM.E.CAS.STRONG.GPU PT, R21, [R18], R30, R21 ;  /* 0x0000001e1215738b */ /* 0x000ea400001ee115 */
[----:B--2---:R-:W-:Y:S01]  /*1d70*/  ISETP.NE.U32.AND P0, PT, R21, R30, PT ;  /* 0x0000001e1500720c */ /* 0x004fe20003f05070 */
[----:B------:R-:W-:-:S12]  /*1d80*/  IMAD.MOV.U32 R30, RZ, RZ, R21 ;  /* 0x000000ffff1e7224 */ /* 0x000fd800078e0015 */
[----:B------:R-:W-:Y:S05]  /*1d90*/  @P0 BRA `(.L_x_199) ;  /* 0xfffffffc00e80947 */ /* 0x000fea000383ffff */
.L_x_198:
[----:B------:R-:W-:Y:S05]  /*1da0*/  BSYNC.RECONVERGENT B2 ;  /* 0x0000000000027941 */ /* 0x000fea0003800200 */
.L_x_197:
[----:B------:R-:W-:-:S05]  /*1db0*/  VIADD R27, R27, 0x4 ;  /* 0x000000041b1b7836 */ /* 0x000fca0000000000 */
[----:B------:R-:W-:-:S13]  /*1dc0*/  ISETP.NE.AND P0, PT, R27, R26, PT ;  /* 0x0000001a1b00720c */ /* 0x000fda0003f05270 */
[----:B------:R-:W-:Y:S05]  /*1dd0*/  @P0 BRA `(.L_x_200) ;  /* 0xfffffff8003c0947 */ /* 0x000fea000383ffff */
.L_x_187:
[----:B------:R-:W-:Y:S01]  /*1de0*/  LOP3.LUT P0, RZ, R3, 0x3, RZ, 0xc0, !PT ;  /* 0x0000000303ff7812 */ /* 0x000fe2000780c0ff */
[----:B------:R-:W-:-:S12]  /*1df0*/  BSSY.RECONVERGENT B2, `(.L_x_186) ;  /* 0x0000056000027945 */ /* 0x000fd80003800200 */
[----:B------:R-:W-:Y:S05]  /*1e00*/  @!P0 BRA `(.L_x_201) ;  /* 0x0000000400508947 */ /* 0x000fea0003800000 */
[----:B------:R-:W-:Y:S01]  /*1e10*/  IMAD R29, R2, R26, RZ ;  /* 0x0000001a021d7224 */ /* 0x000fe200078e02ff */
[----:B------:R-:W-:Y:S01]  /*1e20*/  LOP3.LUT R30, R3, 0x3, RZ, 0xc0, !PT ;  /* 0x00000003031e7812 */ /* 0x000fe200078ec0ff */
[----:B------:R-:W-:Y:S02]  /*1e30*/  BSSY.RECONVERGENT B3, `(.L_x_202) ;  /* 0x000001a000037945 */ /* 0x000fe40003800200 */
[--C-:B------:R-:W-:Y:S01]  /*1e40*/  IMAD.IADD R26, R10, 0x1, R29.reuse ;  /* 0x000000010a1a7824 */ /* 0x100fe200078e021d */
[----:B------:R-:W-:Y:S01]  /*1e50*/  ISETP.NE.AND P0, PT, R30, 0x1, PT ;  /* 0x000000011e00780c */ /* 0x000fe20003f05270 */
[----:B------:R-:W-:-:S03]  /*1e60*/  IMAD.IADD R27, R24, 0x1, R29 ;  /* 0x00000001181b7824 */ /* 0x000fc600078e021d */
        /* <DEDUP_REMOVED lines=13> */
[----:B------:R-:W-:Y:S02]  /*1f40*/  ISETP.EQ.U32.AND P1, PT, R24, RZ, PT ;  /* 0x000000ff1800720c */ /* 0x000fe40003f22070 */
[----:B------:R-:W-:-:S04]  /*1f50*/  MOV R24, 0x3254 ;  /* 0x0000325400187802 */ /* 0x000fc80000000f00 */
[----:B0-----:R-:W-:-:S07]  /*1f60*/  SEL R24, R24, 0x7610, P1 ;  /* 0x0000761018187807 */ /* 0x001fce0000800000 */
.L_x_204:
[----:B-----5:R-:W-:-:S05]  /*1f70*/  HADD2 R21, R28, R33.H0_H0 ;  /* 0x200000211c157230 */ /* 0x020fca0000000000 */
[----:B------:R-:W-:-:S06]  /*1f80*/  PRMT R21, R28, R24, R21 ;  /* 0x000000181c157216 */ /* 0x000fcc0000000015 */
[----:B------:R-:W2:Y:S02]  /*1f90*/  ATOM.E.CAS.STRONG.GPU PT, R21, [R18], R28, R21 ;  /* 0x0000001c1215738b */ /* 0x000ea400001ee115 */
[----:B--2---:R-:W-:Y:S01]  /*1fa0*/  ISETP.NE.U32.AND P1, PT, R21, R28, PT ;  /* 0x0000001c1500720c */ /* 0x004fe20003f25070 */
[----:B------:R-:W-:-:S12]  /*1fb0*/  IMAD.MOV.U32 R28, RZ, RZ, R21 ;  /* 0x000000ffff1c7224 */ /* 0x000fd800078e0015 */
[----:B------:R-:W-:Y:S05]  /*1fc0*/  @P1 BRA `(.L_x_204) ;  /* 0xfffffffc00e81947 */ /* 0x000fea000383ffff */
.L_x_203:
[----:B------:R-:W-:Y:S05]  /*1fd0*/  BSYNC.RECONVERGENT B3 ;  /* 0x0000000000037941 */ /* 0x000fea0003800200 */
.L_x_202:
[----:B------:R-:W-:Y:S05]  /*1fe0*/  @!P0 BRA `(.L_x_201) ;  /* 0x0000000000d88947 */ /* 0x000fea0003800000 */
[--C-:B------:R-:W-:Y:S01]  /*1ff0*/  IMAD.IADD R24, R26, 0x1, R2.reuse ;  /* 0x000000011a187824 */ /* 0x100fe200078e0202 */
[----:B------:R-:W-:Y:S01]  /*2000*/  BSSY.RECONVERGENT B3, `(.L_x_205) ;  /* 0x000001a000037945 */ /* 0x000fe20003800200 */
[----:B------:R-:W-:Y:S01]  /*2010*/  ISETP.NE.AND P0, PT, R30, 0x2, PT ;  /* 0x000000021e00780c */ /* 0x000fe20003f05270 */
[--C-:B------:R-:W-:Y:S02]  /*2020*/  IMAD.IADD R29, R29, 0x1, R2.reuse ;  /* 0x000000011d1d7824 */ /* 0x100fe400078e0202 */
[----:B------:R-:W-:Y:S01]  /*2030*/  ISETP.GE.U32.AND P1, PT, R24, R23, PT ;  /* 0x000000171800720c */ /* 0x000fe20003f26070 */
[----:B------:R-:W-:-:S12]  /*2040*/  IMAD.IADD R27, R27, 0x1, R2 ;  /* 0x000000011b1b7824 */ /* 0x000fd800078e0202 */
[----:B------:R-:W-:Y:S05]  /*2050*/  @P1 BRA `(.L_x_206) ;  /* 0x0000000000501947 */ /* 0x000fea0003800000 */
[----:B------:R-:W-:-:S05]  /*2060*/  IADD3 R19, P1, PT, R29, R22, RZ ;  /* 0x000000161d137210 */ /* 0x000fca0007f3e0ff */
[----:B------:R-:W-:Y:S01]  /*2070*/  IMAD.X R20, RZ, RZ, R25, P1 ;  /* 0x000000ffff147224 */ /* 0x000fe200008e0619 */
[----:B------:R-:W-:-:S04]  /*2080*/  LEA R18, P1, R19, R8, 0x1 ;  /* 0x0000000813127211 */ /* 0x000fc800078208ff */
        /* <DEDUP_REMOVED lines=11> */
.L_x_207:
[----:B0----5:R-:W-:-:S05]  /*2140*/  HADD2 R20, R31, R28.H0_H0 ;  /* 0x2000001c1f147230 */ /* 0x021fca0000000000 */
[----:B------:R-:W-:-:S06]  /*2150*/  PRMT R20, R31, R26, R20 ;  /* 0x0000001a1f147216 */ /* 0x000fcc0000000014 */
[----:B------:R-:W2:Y:S02]  /*2160*/  ATOM.E.CAS.STRONG.GPU PT, R20, [R18], R31, R20 ;  /* 0x0000001f1214738b */ /* 0x000ea400001ee114 */
[----:B--2---:R-:W-:Y:S01]  /*2170*/  ISETP.NE.U32.AND P1, PT, R20, R31, PT ;  /* 0x0000001f1400720c */ /* 0x004fe20003f25070 */
[----:B------:R-:W-:-:S12]  /*2180*/  IMAD.MOV.U32 R31, RZ, RZ, R20 ;  /* 0x000000ffff1f7224 */ /* 0x000fd800078e0014 */
[----:B------:R-:W-:Y:S05]  /*2190*/  @P1 BRA `(.L_x_207) ;  /* 0xfffffffc00e81947 */ /* 0x000fea000383ffff */
.L_x_206:
[----:B------:R-:W-:Y:S05]  /*21a0*/  BSYNC.RECONVERGENT B3 ;  /* 0x0000000000037941 */ /* 0x000fea0003800200 */
.L_x_205:
[----:B------:R-:W-:Y:S05]  /*21b0*/  @!P0 BRA `(.L_x_201) ;  /* 0x0000000000648947 */ /* 0x000fea0003800000 */
[--C-:B------:R-:W-:Y:S02]  /*21c0*/  IMAD.IADD R24, R24, 0x1, R2.reuse ;  /* 0x0000000118187824 */ /* 0x100fe400078e0202 */
[----:B------:R-:W-:-:S03]  /*21d0*/  IMAD.IADD R29, R29, 0x1, R2 ;  /* 0x000000011d1d7824 */ /* 0x000fc600078e0202 */
[----:B------:R-:W-:Y:S02]  /*21e0*/  ISETP.GE.U32.AND P0, PT, R24, R23, PT ;  /* 0x000000171800720c */ /* 0x000fe40003f06070 */
[----:B------:R-:W-:-:S05]  /*21f0*/  IADD3 R29, P1, PT, R29, R22, RZ ;  /* 0x000000161d1d7210 */ /* 0x000fca0007f3e0ff */
[----:B------:R-:W-:-:S06]  /*2200*/  IMAD.X R20, RZ, RZ, R25, P1 ;  /* 0x000000ffff147224 */ /* 0x000fcc00008e0619 */
[----:B------:R-:W-:Y:S05]  /*2210*/  @P0 BRA `(.L_x_201) ;  /* 0x00000000004c0947 */ /* 0x000fea0003800000 */
[----:B------:R-:W-:Y:S02]  /*2220*/  LEA R18, P0, R29, R8, 0x1 ;  /* 0x000000081d127211 */ /* 0x000fe400078008ff */
[----:B------:R-:W-:Y:S02]  /*2230*/  IADD3 R21, PT, PT, R27, R2, RZ ;  /* 0x000000021b157210 */ /* 0x000fe40007ffe0ff */
[----:B------:R-:W-:Y:S02]  /*2240*/  LEA.HI.X R19, R29, R11, R20, 0x1, P0 ;  /* 0x0000000b1d137211 */ /* 0x000fe400000f0c14 */
[----:B------:R-:W-:Y:S01]  /*2250*/  IADD3 R25, P0, PT, R18, 0x4, RZ ;  /* 0x0000000412197810 */ /* 0x000fe20007f1e0ff */
[----:B------:R-:W-:-:S03]  /*2260*/  IMAD.WIDE R20, R21, 0x2, R16 ;  /* 0x0000000215147825 */ /* 0x000fc600078e0210 */
        /* <DEDUP_REMOVED lines=8> */
.L_x_208:
[----:B0----5:R-:W-:-:S05]  /*22f0*/  HADD2 R20, R23, R24.H0_H0 ;  /* 0x2000001817147230 */ /* 0x021fca0000000000 */
[----:B------:R-:W-:-:S06]  /*2300*/  PRMT R20, R23, R22, R20 ;  /* 0x0000001617147216 */ /* 0x000fcc0000000014 */
[----:B------:R-:W2:Y:S02]  /*2310*/  ATOM.E.CAS.STRONG.GPU PT, R20, [R18], R23, R20 ;  /* 0x000000171214738b */ /* 0x000ea400001ee114 */
[----:B--2---:R-:W-:Y:S01]  /*2320*/  ISETP.NE.U32.AND P0, PT, R20, R23, PT ;  /* 0x000000171400720c */ /* 0x004fe20003f05070 */
[----:B------:R-:W-:-:S12]  /*2330*/  IMAD.MOV.U32 R23, RZ, RZ, R20 ;  /* 0x000000ffff177224 */ /* 0x000fd800078e0014 */
[----:B------:R-:W-:Y:S05]  /*2340*/  @P0 BRA `(.L_x_208) ;  /* 0xfffffffc00e80947 */ /* 0x000fea000383ffff */
.L_x_201:
[----:B------:R-:W-:Y:S05]  /*2350*/  BSYNC.RECONVERGENT B2 ;  /* 0x0000000000027941 */ /* 0x000fea0003800200 */
.L_x_186:
[----:B------:R-:W0:Y:S01]  /*2360*/  LDCU UR8, c[0x0][0x3bc] ;  /* 0x00007780ff0877ac */ /* 0x000e220008000800 */
[----:B------:R-:W-:Y:S02]  /*2370*/  VIADD R15, R15, 0x1 ;  /* 0x000000010f0f7836 */ /* 0x000fe40000000000 */
[----:B0-----:R-:W-:-:S05]  /*2380*/  IMAD.U32 R22, RZ, RZ, UR8 ;  /* 0x00000008ff167e24 */ /* 0x001fca000f8e00ff */
[----:B------:R-:W-:-:S13]  /*2390*/  ISETP.NE.AND P0, PT, R15, R22, PT ;  /* 0x000000160f00720c */ /* 0x000fda0003f05270 */
[----:B------:R-:W-:Y:S05]  /*23a0*/  @P0 BRA `(.L_x_209) ;  /* 0xfffffff000840947 */ /* 0x000fea000383ffff */
.L_x_185:
[----:B------:R-:W-:-:S13]  /*23b0*/  ISETP.GE.AND P0, PT, R3, 0x1, PT ;  /* 0x000000010300780c */ /* 0x000fda0003f06270 */
[----:B------:R-:W-:Y:S05]  /*23c0*/  @!P0 BRA `(.L_x_184) ;  /* 0x0000000c00808947 */ /* 0x000fea0003800000 */
[----:B------:R-:W0:Y:S01]  /*23d0*/  LDCU UR8, c[0x0][0x3b8] ;  /* 0x00007700ff0877ac */ /* 0x000e220008000800 */
[----:B------:R-:W-:Y:S01]  /*23e0*/  ISETP.GE.U32.AND P2, PT, R3, 0x4, PT ;  /* 0x000000040300780c */ /* 0x000fe20003f46070 */
[----:B------:R-:W-:Y:S01]  /*23f0*/  IMAD.MOV.U32 R24, RZ, RZ, RZ ;  /* 0x000000ffff187224 */ /* 0x000fe200078e00ff */
[----:B------:R-:W1:Y:S01]  /*2400*/  LDCU UR9, c[0x0][0x3c0] ;  /* 0x00007800ff0977ac */ /* 0x000e620008000800 */
[----:B------:R-:W2:Y:S01]  /*2410*/  LDCU UR11, c[0x0][0x3b4] ;  /* 0x00007680ff0b77ac */ /* 0x000ea20008000800 */
[----:B0-----:R-:W-:Y:S02]  /*2420*/  IMAD R15, R22, UR8, RZ ;  /* 0x00000008160f7c24 */ /* 0x001fe4000f8e02ff */
[----:B------:R-:W-:Y:S02]  /*2430*/  IMAD R18, R12, UR8, RZ ;  /* 0x000000080c127c24 */ /* 0x000fe4000f8e02ff */
[----:B-1----:R-:W-:Y:S02]  /*2440*/  IMAD R12, R15, UR9, RZ ;  /* 0x000000090f0c7c24 */ /* 0x002fe4000f8e02ff */
[----:B------:R-:W-:Y:S01]  /*2450*/  IMAD R22, R13, R22, R14 ;  /* 0x000000160d167224 */ /* 0x000fe200078e020e */
[----:B------:R-:W-:Y:S01]  /*2460*/  SHF.R.S32.HI R14, RZ, 0x1f, R18 ;  /* 0x0000001fff0e7819 */ /* 0x000fe20000011412 */
[----:B--2---:R-:W-:Y:S01]  /*2470*/  IMAD.U32 R15, RZ, RZ, UR11 ;  /* 0x0000000bff0f7e24 */ /* 0x004fe2000f8e00ff */
[----:B------:R-:W-:-:S03]  /*2480*/  IADD3 R12, P0, P1, R18, R12, R7 ;  /* 0x0000000c120c7210 */ /* 0x000fc6000791e007 */
[----:B------:R-:W-:Y:S01]  /*2490*/  IMAD R22, R22, R15, R10 ;  /* 0x0000000f16167224 */ /* 0x000fe200078e020a */
[----:B------:R-:W-:Y:S01]  /*24a0*/  IADD3.X R14, PT, PT, R14, RZ, RZ, P0, P1 ;  /* 0x000000ff0e0e7210 */ /* 0x000fe200007e24ff */
[----:B------:R-:W-:Y:S08]  /*24b0*/  @!P2 BRA `(.L_x_210) ;  /* 0x0000000400e4a947 */ /* 0x000ff00003800000 */
[----:B------:R-:W-:Y:S01]  /*24c0*/  IMAD.MOV.U32 R23, RZ, RZ, RZ ;  /* 0x000000ffff177224 */ /* 0x000fe200078e00ff */
[----:B------:R-:W-:-:S07]  /*24d0*/  LOP3.LUT R24, R3, 0x7ffffffc, RZ, 0xc0, !PT ;  /* 0x7ffffffc03187812 */ /* 0x000fce00078ec0ff */
.L_x_223:
[----:B------:R-:W0:Y:S01]  /*24e0*/  LDCU UR8, c[0x0][0x3b4] ;  /* 0x00007680ff0877ac */ /* 0x000e220008000800 */
[----:B------:R-:W-:Y:S01]  /*24f0*/  IMAD R21, R2, R23, RZ ;  /* 0x0000001702157224 */ /* 0x000fe200078e02ff */
[----:B------:R-:W-:Y:S03]  /*2500*/  BSSY.RECONVERGENT B2, `(.L_x_211) ;  /* 0x0000021000027945 */ /* 0x000fe60003800200 */
[----:B------:R-:W-:-:S04]  /*2510*/  IMAD.IADD R19, R10, 0x1, R21 ;  /* 0x000000010a137824 */ /* 0x000fc800078e0215 */
[----:B------:R-:W-:-:S04]  /*2520*/  IMAD.IADD R20, R19, 0x1, R2 ;  /* 0x0000000113147824 */ /* 0x000fc800078e0202 */
[----:B------:R-:W-:-:S04]  /*2530*/  IMAD.IADD R25, R20, 0x1, R2 ;  /* 0x0000000114197824 */ /* 0x000fc800078e0202 */
[----:B------:R-:W-:Y:S01]  /*2540*/  IMAD.IADD R18, R25, 0x1, R2 ;  /* 0x0000000119127824 */ /* 0x000fe200078e0202 */
[----:B0-----:R-:W-:-:S04]  /*2550*/  MOV R15, UR8 ;  /* 0x00000008000f7c02 */ /* 0x001fc80008000f00 */
[-C--:B------:R-:W-:Y:S02]  /*2560*/  ISETP.GE.U32.AND P3, PT, R19, R15.reuse, PT ;  /* 0x0000000f1300720c */ /* 0x080fe40003f66070 */
[-C--:B------:R-:W-:Y:S02]  /*2570*/  ISETP.GE.U32.AND P2, PT, R20, R15.reuse, PT ;  /* 0x0000000f1400720c */ /* 0x080fe40003f46070 */
[-C--:B------:R-:W-:Y:S02]  /*2580*/  ISETP.GE.U32.AND P1, PT, R25, R15.reuse, PT ;  /* 0x0000000f1900720c */ /* 0x080fe40003f26070 */
[----:B------:R-:W-:-:S07]  /*2590*/  ISETP.GE.U32.AND P0, PT, R18, R15, PT ;  /* 0x0000000f1200720c */ /* 0x000fce0003f06070 */
[----:B------:R-:W-:Y:S06]  /*25a0*/  @P3 BRA `(.L_x_212) ;  /* 0x0000000000583947 */ /* 0x000fec0003800000 */
[----:B------:R-:W-:Y:S01]  /*25b0*/  IADD3 R19, P3, PT, R21, R12, RZ ;  /* 0x0000000c15137210 */ /* 0x000fe20007f7e0ff */
[----:B------:R-:W-:-:S03]  /*25c0*/  IMAD.IADD R21, R22, 0x1, R21 ;  /* 0x0000000116157824 */ /* 0x000fc600078e0215 */
[----:B------:R-:W-:Y:S01]  /*25d0*/  LEA R18, P4, R19, R8, 0x1 ;  /* 0x0000000813127211 */ /* 0x000fe200078808ff */
[----:B------:R-:W-:-:S04]  /*25e0*/  IMAD.WIDE R20, R21, 0x2, R16 ;  /* 0x0000000215147825 */ /* 0x000fc800078e0210 */
[----:B------:R-:W-:Y:S01]  /*25f0*/  IMAD.X R26, RZ, RZ, R14, P3 ;  /* 0x000000ffff1a7224 */ /* 0x000fe200018e060e */
[----:B------:R-:W-:Y:S01]  /*2600*/  IADD3 R29, P3, PT, R18, 0x4, RZ ;  /* 0x00000004121d7810 */ /* 0x000fe20007f7e0ff */
[----:B------:R-:W2:Y:S03]  /*2610*/  LDG.E.U16 R20, desc[UR12][R20.64] ;  /* 0x0000000c14147981 */ /* 0x000ea6000c1e1500 */
[----:B------:R-:W-:Y:S02]  /*2620*/  LEA.HI.X R19, R19, R11, R26, 0x1, P4 ;  /* 0x0000000b13137211 */ /* 0x000fe400020f0c1a */
[----:B------:R-:W-:-:S03]  /*2630*/  LOP3.LUT R18, R29, 0xfffffffd, RZ, 0xc0, !PT ;  /* 0xfffffffd1d127812 */ /* 0x000fc600078ec0ff */
[----:B------:R-:W-:-:S05]  /*2640*/  IMAD.X R19, RZ, RZ, R19, P3 ;  /* 0x000000ffff137224 */ /* 0x000fca00018e0613 */
[----:B------:R0:W5:Y:S01]  /*2650*/  LD.E R27, desc[UR12][R18.64] ;  /* 0x0000000c121b7980 */ /* 0x000162000c101900 */
[----:B------:R-:W-:-:S04]  /*2660*/  LOP3.LUT R25, R29, 0x2, RZ, 0xc0, !PT ;  /* 0x000000021d197812 */ /* 0x000fc800078ec0ff */
[----:B------:R-:W-:Y:S01]  /*2670*/  ISETP.EQ.U32.AND P3, PT, R25, RZ, PT ;  /* 0x000000ff1900720c */ /* 0x000fe20003f62070 */
[----:B------:R-:W-:-:S05]  /*2680*/  IMAD.MOV.U32 R25, RZ, RZ, 0x3254 ;  /* 0x00003254ff197424 */ /* 0x000fca00078e00ff */
[----:B------:R-:W-:Y:S01]  /*2690*/  SEL R25, R25, 0x7610, P3 ;  /* 0x0000761019197807 */ /* 0x000fe20001800000 */
[----:B0-2---:R-:W-:-:S07]  /*26a0*/  HMUL2 R21, R20.H0_H0, R20.H0_H0 ;  /* 0x2000001414157232 */ /* 0x005fce0000000800 */
.L_x_213:
[----:B-----5:R-:W-:-:S05]  /*26b0*/  HADD2 R20, R27, R21.H0_H0 ;  /* 0x200000151b147230 */ /* 0x020fca0000000000 */
[----:B------:R-:W-:-:S06]  /*26c0*/  PRMT R20, R27, R25, R20 ;  /* 0x000000191b147216 */ /* 0x000fcc0000000014 */
[----:B------:R-:W2:Y:S02]  /*26d0*/  ATOM.E.CAS.STRONG.GPU PT, R20, [R18], R27, R20 ;  /* 0x0000001b1214738b */ /* 0x000ea400001ee114 */
[----:B--2---:R-:W-:Y:S01]  /*26e0*/  ISETP.NE.U32.AND P3, PT, R20, R27, PT ;  /* 0x0000001b1400720c */ /* 0x004fe20003f65070 */
[----:B------:R-:W-:-:S12]  /*26f0*/  IMAD.MOV.U32 R27, RZ, RZ, R20 ;  /* 0x000000ffff1b7224 */ /* 0x000fd800078e0014 */
[----:B------:R-:W-:Y:S05]  /*2700*/  @P3 BRA `(.L_x_213) ;  /* 0xfffffffc00e83947 */ /* 0x000fea000383ffff */
.L_x_212:
[----:B------:R-:W-:Y:S05]  /*2710*/  BSYNC.RECONVERGENT B2 ;  /* 0x0000000000027941 */ /* 0x000fea0003800200 */
.L_x_211:
[----:B------:R-:W-:Y:S04]  /*2720*/  BSSY.RECONVERGENT B2, `(.L_x_214) ;  /* 0x0000019000027945 */ /* 0x000fe80003800200 */
[----:B------:R-:W-:Y:S05]  /*2730*/  @P2 BRA `(.L_x_215) ;  /* 0x00000000005c2947 */ /* 0x000fea0003800000 */
[----:B------:R-:W-:-:S04]  /*2740*/  IMAD R19, R2, R23, R2 ;  /* 0x0000001702137224 */ /* 0x000fc800078e0202 */
[----:B------:R-:W-:Y:S01]  /*2750*/  IMAD.IADD R21, R22, 0x1, R19 ;  /* 0x0000000116157824 */ /* 0x000fe200078e0213 */
[----:B------:R-:W-:-:S03]  /*2760*/  IADD3 R25, P2, PT, R19, R12, RZ ;  /* 0x0000000c13197210 */ /* 0x000fc60007f5e0ff */
[----:B------:R-:W-:Y:S01]  /*2770*/  IMAD.WIDE R20, R21, 0x2, R16 ;  /* 0x0000000215147825 */ /* 0x000fe200078e0210 */
[----:B------:R-:W-:-:S03]  /*2780*/  LEA R18, P3, R25, R8, 0x1 ;  /* 0x0000000819127211 */ /* 0x000fc600078608ff */
        /* <DEDUP_REMOVED lines=12> */
.L_x_216:
[----:B-----5:R-:W-:-:S05]  /*2850*/  HADD2 R20, R27, R21.H0_H0 ;  /* 0x200000151b147230 */ /* 0x020fca0000000000 */
[----:B------:R-:W-:-:S06]  /*2860*/  PRMT R20, R27, R25, R20 ;  /* 0x000000191b147216 */ /* 0x000fcc0000000014 */
[----:B------:R-:W2:Y:S02]  /*2870*/  ATOM.E.CAS.STRONG.GPU PT, R20, [R18], R27, R20 ;  /* 0x0000001b1214738b */ /* 0x000ea400001ee114 */
[----:B--2---:R-:W-:Y:S01]  /*2880*/  ISETP.NE.U32.AND P2, PT, R20, R27, PT ;  /* 0x0000001b1400720c */ /* 0x004fe20003f45070 */
[----:B------:R-:W-:-:S12]  /*2890*/  IMAD.MOV.U32 R27, RZ, RZ, R20 ;  /* 0x000000ffff1b7224 */ /* 0x000fd800078e0014 */
[----:B------:R-:W-:Y:S05]  /*28a0*/  @P2 BRA `(.L_x_216) ;  /* 0xfffffffc00e82947 */ /* 0x000fea000383ffff */
.L_x_215:
[----:B------:R-:W-:Y:S05]  /*28b0*/  BSYNC.RECONVERGENT B2 ;  /* 0x0000000000027941 */ /* 0x000fea0003800200 */
.L_x_214:
[----:B------:R-:W-:Y:S04]  /*28c0*/  BSSY.RECONVERGENT B2, `(.L_x_217) ;  /* 0x000001a000027945 */ /* 0x000fe80003800200 */
[----:B------:R-:W-:Y:S05]  /*28d0*/  @P1 BRA `(.L_x_218) ;  /* 0x0000000000601947 */ /* 0x000fea0003800000 */
[----:B------:R-:W-:-:S05]  /*28e0*/  IMAD R19, R2, R23, R2 ;  /* 0x0000001702137224 */ /* 0x000fca00078e0202 */
[----:B------:R-:W-:-:S04]  /*28f0*/  IADD3 R19, PT, PT, R19, R2, RZ ;  /* 0x0000000213137210 */ /* 0x000fc80007ffe0ff */
        /* <DEDUP_REMOVED lines=16> */
.L_x_219:
[----:B-----5:R-:W-:-:S05]  /*2a00*/  HADD2 R20, R27, R21.H0_H0 ;  /* 0x200000151b147230 */ /* 0x020fca0000000000 */
[----:B------:R-:W-:-:S06]  /*2a10*/  PRMT R20, R27, R25, R20 ;  /* 0x000000191b147216 */ /* 0x000fcc0000000014 */
[----:B------:R-:W2:Y:S02]  /*2a20*/  ATOM.E.CAS.STRONG.GPU PT, R20, [R18], R27, R20 ;  /* 0x0000001b1214738b */ /* 0x000ea400001ee114 */
[----:B--2---:R-:W-:Y:S01]  /*2a30*/  ISETP.NE.U32.AND P1, PT, R20, R27, PT ;  /* 0x0000001b1400720c */ /* 0x004fe20003f25070 */
[----:B------:R-:W-:-:S12]  /*2a40*/  IMAD.MOV.U32 R27, RZ, RZ, R20 ;  /* 0x000000ffff1b7224 */ /* 0x000fd800078e0014 */
[----:B------:R-:W-:Y:S05]  /*2a50*/  @P1 BRA `(.L_x_219) ;  /* 0xfffffffc00e81947 */ /* 0x000fea000383ffff */
.L_x_218:
[----:B------:R-:W-:Y:S05]  /*2a60*/  BSYNC.RECONVERGENT B2 ;  /* 0x0000000000027941 */ /* 0x000fea0003800200 */
.L_x_217:
[----:B------:R-:W-:Y:S04]  /*2a70*/  BSSY.RECONVERGENT B2, `(.L_x_220) ;  /* 0x000001a000027945 */ /* 0x000fe80003800200 */
[----:B------:R-:W-:Y:S05]  /*2a80*/  @P0 BRA `(.L_x_221) ;  /* 0x0000000000600947 */ /* 0x000fea0003800000 */
[----:B------:R-:W-:-:S05]  /*2a90*/  IMAD R19, R2, R23, R2 ;  /* 0x0000001702137224 */ /* 0x000fca00078e0202 */
[----:B------:R-:W-:-:S04]  /*2aa0*/  IADD3 R19, PT, PT, R2, R19, R2 ;  /* 0x0000001302137210 */ /* 0x000fc80007ffe002 */
        /* <DEDUP_REMOVED lines=16> */
.L_x_222:
[----:B-----5:R-:W-:-:S05]  /*2bb0*/  HADD2 R20, R27, R21.H0_H0 ;  /* 0x200000151b147230 */ /* 0x020fca0000000000 */
[----:B------:R-:W-:-:S06]  /*2bc0*/  PRMT R20, R27, R25, R20 ;  /* 0x000000191b147216 */ /* 0x000fcc0000000014 */
[----:B------:R-:W2:Y:S02]  /*2bd0*/  ATOM.E.CAS.STRONG.GPU PT, R20, [R18], R27, R20 ;  /* 0x0000001b1214738b */ /* 0x000ea400001ee114 */
[----:B--2---:R-:W-:Y:S01]  /*2be0*/  ISETP.NE.U32.AND P0, PT, R20, R27, PT ;  /* 0x0000001b1400720c */ /* 0x004fe20003f05070 */
[----:B------:R-:W-:-:S12]  /*2bf0*/  IMAD.MOV.U32 R27, RZ, RZ, R20 ;  /* 0x000000ffff1b7224 */ /* 0x000fd800078e0014 */
[----:B------:R-:W-:Y:S05]  /*2c00*/  @P0 BRA `(.L_x_222) ;  /* 0xfffffffc00e80947 */ /* 0x000fea000383ffff */
.L_x_221:
[----:B------:R-:W-:Y:S05]  /*2c10*/  BSYNC.RECONVERGENT B2 ;  /* 0x0000000000027941 */ /* 0x000fea0003800200 */
.L_x_220:
[----:B------:R-:W-:-:S05]  /*2c20*/  VIADD R23, R23, 0x4 ;  /* 0x0000000417177836 */ /* 0x000fca0000000000 */
[----:B------:R-:W-:-:S13]  /*2c30*/  ISETP.NE.AND P0, PT, R23, R24, PT ;  /* 0x000000181700720c */ /* 0x000fda0003f05270 */
[----:B------:R-:W-:Y:S05]  /*2c40*/  @P0 BRA `(.L_x_223) ;  /* 0xfffffff800240947 */ /* 0x000fea000383ffff */
.L_x_210:
[----:B------:R-:W-:-:S13]  /*2c50*/  LOP3.LUT P0, R26, R3, 0x3, RZ, 0xc0, !PT ;  /* 0x00000003031a7812 */ /* 0x000fda000780c0ff */
[----:B------:R-:W-:Y:S05]  /*2c60*/  @!P0 BRA `(.L_x_184) ;  /* 0x0000000400588947 */ /* 0x000fea0003800000 */
[----:B------:R-:W-:Y:S01]  /*2c70*/  IMAD R25, R2, R24, RZ ;  /* 0x0000001802197224 */ /* 0x000fe200078e02ff */
[----:B------:R-:W-:Y:S01]  /*2c80*/  BSSY.RECONVERGENT B2, `(.L_x_224) ;  /* 0x000001b000027945 */ /* 0x000fe20003800200 */
[----:B------:R-:W-:Y:S02]  /*2c90*/  ISETP.NE.AND P0, PT, R26, 0x1, PT ;  /* 0x000000011a00780c */ /* 0x000fe40003f05270 */
[----:B------:R-:W-:Y:S01]  /*2ca0*/  IMAD.IADD R23, R22, 0x1, R25 ;  /* 0x0000000116177824 */ /* 0x000fe200078e0219 */
[----:B------:R-:W-:-:S04]  /*2cb0*/  IADD3 R24, PT, PT, R10, R25, RZ ;  /* 0x000000190a187210 */ /* 0x000fc80007ffe0ff */
[----:B------:R-:W-:-:S13]  /*2cc0*/  ISETP.GE.U32.AND P1, PT, R24, R15, PT ;  /* 0x0000000f1800720c */ /* 0x000fda0003f26070 */
[----:B------:R-:W-:Y:S05]  /*2cd0*/  @P1 BRA `(.L_x_225) ;  /* 0x0000000000541947 */ /* 0x000fea0003800000 */
[----:B------:R-:W-:Y:S01]  /*2ce0*/  IMAD.WIDE R20, R23, 0x2, R16 ;  /* 0x0000000217147825 */ /* 0x000fe200078e0210 */
[----:B------:R-:W-:-:S04]  /*2cf0*/  IADD3 R19, P1, PT, R25, R12, RZ ;  /* 0x0000000c19137210 */ /* 0x000fc80007f3e0ff */
[----:B------:R-:W-:Y:S01]  /*2d00*/  LEA R18, P2, R19, R8, 0x1 ;  /* 0x0000000813127211 */ /* 0x000fe200078408ff */
[----:B------:R-:W2:Y:S01]  /*2d10*/  LDG.E.U16 R20, desc[UR12][R20.64] ;  /* 0x0000000c14147981 */ /* 0x000ea2000c1e1500 */
[----:B------:R-:W-:Y:S02]  /*2d20*/  IMAD.X R22, RZ, RZ, R14, P1 ;  /* 0x000000ffff167224 */ /* 0x000fe400008e060e */
[----:B------:R-:W-:-:S03]  /*2d30*/  IADD3 R29, P1, PT, R18, 0x4, RZ ;  /* 0x00000004121d7810 */ /* 0x000fc60007f3e0ff */
        /* <DEDUP_REMOVED lines=9> */
.L_x_226:
[----:B-----5:R-:W-:-:S05]  /*2dd0*/  HADD2 R20, R27, R21.H0_H0 ;  /* 0x200000151b147230 */ /* 0x020fca0000000000 */
[----:B------:R-:W-:-:S06]  /*2de0*/  PRMT R20, R27, R22, R20 ;  /* 0x000000161b147216 */ /* 0x000fcc0000000014 */
[----:B------:R-:W2:Y:S02]  /*2df0*/  ATOM.E.CAS.STRONG.GPU PT, R20, [R18], R27, R20 ;  /* 0x0000001b1214738b */ /* 0x000ea400001ee114 */
[----:B--2---:R-:W-:Y:S01]  /*2e00*/  ISETP.NE.U32.AND P1, PT, R20, R27, PT ;  /* 0x0000001b1400720c */ /* 0x004fe20003f25070 */
[----:B------:R-:W-:-:S12]  /*2e10*/  IMAD.MOV.U32 R27, RZ, RZ, R20 ;  /* 0x000000ffff1b7224 */ /* 0x000fd800078e0014 */
[----:B------:R-:W-:Y:S05]  /*2e20*/  @P1 BRA `(.L_x_226) ;  /* 0xfffffffc00e81947 */ /* 0x000fea000383ffff */
.L_x_225:
[----:B------:R-:W-:Y:S05]  /*2e30*/  BSYNC.RECONVERGENT B2 ;  /* 0x0000000000027941 */ /* 0x000fea0003800200 */
.L_x_224:
        /* <DEDUP_REMOVED lines=23> */
.L_x_229:
[----:B-----5:R-:W-:-:S05]  /*2fb0*/  HADD2 R20, R27, R21.H0_H0 ;  /* 0x200000151b147230 */ /* 0x020fca0000000000 */
[----:B------:R-:W-:-:S06]  /*2fc0*/  PRMT R20, R27, R22, R20 ;  /* 0x000000161b147216 */ /* 0x000fcc0000000014 */
[----:B------:R-:W2:Y:S02]  /*2fd0*/  ATOM.E.CAS.STRONG.GPU PT, R20, [R18], R27, R20 ;  /* 0x0000001b1214738b */ /* 0x000ea400001ee114 */
[----:B--2---:R-:W-:Y:S02]  /*2fe0*/  ISETP.NE.U32.AND P1, PT, R20, R27, PT ;  /* 0x0000001b1400720c */ /* 0x004fe40003f25070 */
[----:B------:R-:W-:-:S11]  /*2ff0*/  MOV R27, R20 ;  /* 0x00000014001b7202 */ /* 0x000fd60000000f00 */
[----:B------:R-:W-:Y:S05]  /*3000*/  @P1 BRA `(.L_x_229) ;  /* 0xfffffffc00e81947 */ /* 0x000fea000383ffff */
.L_x_228:
[----:B------:R-:W-:Y:S05]  /*3010*/  BSYNC.RECONVERGENT B2 ;  /* 0x0000000000027941 */ /* 0x000fea0003800200 */
.L_x_227:
[----:B------:R-:W-:Y:S05]  /*3020*/  @!P0 BRA `(.L_x_184) ;  /* 0x0000000000688947 */ /* 0x000fea0003800000 */
[--C-:B------:R-:W-:Y:S02]  /*3030*/  IMAD.IADD R24, R24, 0x1, R2.reuse ;  /* 0x0000000118187824 */ /* 0x100fe400078e0202 */
[----:B------:R-:W-:-:S03]  /*3040*/  IMAD.IADD R25, R25, 0x1, R2 ;  /* 0x0000000119197824 */ /* 0x000fc600078e0202 */
[----:B------:R-:W-:Y:S02]  /*3050*/  ISETP.GE.U32.AND P0, PT, R24, R15, PT ;  /* 0x0000000f1800720c */ /* 0x000fe40003f06070 */
[----:B------:R-:W-:-:S05]  /*3060*/  IADD3 R25, P1, PT, R25, R12, RZ ;  /* 0x0000000c19197210 */ /* 0x000fca0007f3e0ff */
[----:B------:R-:W-:-:S06]  /*3070*/  IMAD.X R14, RZ, RZ, R14, P1 ;  /* 0x000000ffff0e7224 */ /* 0x000fcc00008e060e */
[----:B------:R-:W-:Y:S05]  /*3080*/  @P0 BRA `(.L_x_184) ;  /* 0x0000000000500947 */ /* 0x000fea0003800000 */
[----:B------:R-:W-:Y:S01]  /*3090*/  IMAD.IADD R19, R23, 0x1, R2 ;  /* 0x0000000117137824 */ /* 0x000fe200078e0202 */
[----:B------:R-:W-:-:S03]  /*30a0*/  LEA R12, P0, R25, R8, 0x1 ;  /* 0x00000008190c7211 */ /* 0x000fc600078008ff */
[----:B------:R-:W-:Y:S01]  /*30b0*/  IMAD.WIDE R18, R19, 0x2, R16 ;  /* 0x0000000213127825 */ /* 0x000fe200078e0210 */
[----:B------:R-:W-:Y:S02]  /*30c0*/  LEA.HI.X R14, R25, R11, R14, 0x1, P0 ;  /* 0x0000000b190e7211 */ /* 0x000fe400000f0c0e */
[----:B------:R-:W-:-:S03]  /*30d0*/  IADD3 R23, P0, PT, R12, 0x4, RZ ;  /* 0x000000040c177810 */ /* 0x000fc60007f1e0ff */
[----:B------:R-:W2:Y:S01]  /*30e0*/  LDG.E.U16 R18, desc[UR12][R18.64] ;  /* 0x0000000c12127981 */ /* 0x000ea2000c1e1500 */
[C---:B------:R-:W-:Y:S01]  /*30f0*/  LOP3.LUT R12, R23.reuse, 0x2, RZ, 0xc0, !PT ;  /* 0x00000002170c7812 */ /* 0x040fe200078ec0ff */
[----:B------:R-:W-:Y:S01]  /*3100*/  IMAD.X R15, RZ, RZ, R14, P0 ;  /* 0x000000ffff0f7224 */ /* 0x000fe200000e060e */
[----:B------:R-:W-:Y:S01]  /*3110*/  LOP3.LUT R14, R23, 0xfffffffd, RZ, 0xc0, !PT ;  /* 0xfffffffd170e7812 */ /* 0x000fe200078ec0ff */
[----:B------:R-:W-:Y:S01]  /*3120*/  IMAD.MOV.U32 R20, RZ, RZ, 0x3254 ;  /* 0x00003254ff147424 */ /* 0x000fe200078e00ff */
[----:B------:R-:W-:-:S03]  /*3130*/  ISETP.EQ.U32.AND P0, PT, R12, RZ, PT ;  /* 0x000000ff0c00720c */ /* 0x000fc60003f02070 */
[----:B------:R0:W5:Y:S01]  /*3140*/  LD.E R21, desc[UR12][R14.64] ;  /* 0x0000000c0e157980 */ /* 0x000162000c101900 */
[----:B------:R-:W-:Y:S01]  /*3150*/  SEL R20, R20, 0x7610, P0 ;  /* 0x0000761014147807 */ /* 0x000fe20000000000 */
[----:B0-2---:R-:W-:-:S08]  /*3160*/  HMUL2 R19, R18.H0_H0, R18.H0_H0 ;  /* 0x2000001212137232 */ /* 0x005fd00000000800 */
.L_x_230:
[----:B-----5:R-:W-:-:S05]  /*3170*/  HADD2 R12, R21, R19.H0_H0 ;  /* 0x20000013150c7230 */ /* 0x020fca0000000000 */
[----:B------:R-:W-:-:S06]  /*3180*/  PRMT R12, R21, R20, R12 ;  /* 0x00000014150c7216 */ /* 0x000fcc000000000c */
[----:B------:R-:W2:Y:S02]  /*3190*/  ATOM.E.CAS.STRONG.GPU PT, R12, [R14], R21, R12 ;  /* 0x000000150e0c738b */ /* 0x000ea400001ee10c */
[----:B--2---:R-:W-:Y:S01]  /*31a0*/  ISETP.NE.U32.AND P0, PT, R12, R21, PT ;  /* 0x000000150c00720c */ /* 0x004fe20003f05070 */
[----:B------:R-:W-:-:S12]  /*31b0*/  IMAD.MOV.U32 R21, RZ, RZ, R12 ;  /* 0x000000ffff157224 */ /* 0x000fd800078e000c */
[----:B------:R-:W-:Y:S05]  /*31c0*/  @P0 BRA `(.L_x_230) ;  /* 0xfffffffc00e80947 */ /* 0x000fea000383ffff */
.L_x_184:
[----:B------:R-:W-:Y:S05]  /*31d0*/  BSYNC.RECONVERGENT B0 ;  /* 0x0000000000007941 */ /* 0x000fea0003800200 */
.L_x_183:
[----:B------:R-:W-:-:S05]  /*31e0*/  VIADD R13, R13, UR20 ;  /* 0x000000140d0d7c36 */ /* 0x000fca0008000000 */
[----:B------:R-:W-:-:S13]  /*31f0*/  ISETP.GE.AND P0, PT, R13, R0, PT ;  /* 0x000000000d00720c */ /* 0x000fda0003f06270 */
[----:B------:R-:W-:Y:S05]  /*3200*/  @!P0 BRA `(.L_x_231) ;  /* 0xffffffe0007c8947 */ /* 0x000fea000383ffff */
.L_x_182:
[----:B------:R-:W-:Y:S05]  /*3210*/  BSYNC.RECONVERGENT B1 ;  /* 0x0000000000017941 */ /* 0x000fea0003800200 */
.L_x_181:
[----:B------:R-:W-:Y:S01]  /*3220*/  BAR.SYNC.DEFER_BLOCKING 0x0 ;  /* 0x0000000000007b1d */ /* 0x000fe20000010000 */
[----:B------:R-:W-:-:S05]  /*3230*/  LOP3.LUT P0, RZ, R5, R7, RZ, 0xfc, !PT ;  /* 0x0000000705ff7212 */ /* 0x000fca000780fcff */
[----:B------:R-:W-:Y:S08]  /*3240*/  BSSY.RECONVERGENT B0, `(.L_x_232) ;  /* 0x0000097000007945 */ /* 0x000ff00003800200 */
[----:B------:R-:W-:Y:S05]  /*3250*/  @P0 BRA `(.L_x_233) ;  /* 0x0000000800540947 */ /* 0x000fea0003800000 */
[----:B------:R-:W1:Y:S01]  /*3260*/  LDCU UR7, c[0x0][0x3c0] ;  /* 0x00007800ff0777ac */ /* 0x000e620008000800 */
[----:B------:R-:W-:Y:S01]  /*3270*/  IMAD.MOV.U32 R0, RZ, RZ, RZ ;  /* 0x000000ffff007224 */ /* 0x000fe200078e00ff */
[----:B-1----:R-:W-:-:S09]  /*3280*/  UISETP.NE.AND UP0, UPT, UR7, URZ, UPT ;  /* 0x000000ff0700728c */ /* 0x002fd2000bf05270 */
[----:B------:R-:W-:Y:S05]  /*3290*/  BRA.U !UP0, `(.L_x_234) ;  /* 0x0000000908407547 */ /* 0x000fea000b800000 */
[----:B------:R-:W-:Y:S01]  /*32a0*/  UISETP.GE.U32.AND UP0, UPT, UR7, 0x8, UPT ;  /* 0x000000080700788c */ /* 0x000fe2000bf06070 */
[----:B------:R-:W-:Y:S01]  /*32b0*/  IMAD.MOV.U32 R6, RZ, RZ, RZ ;  /* 0x000000ffff067224 */ /* 0x000fe200078e00ff */
[----:B------:R-:W-:Y:S01]  /*32c0*/  ULOP3.LUT UR8, UR7, 0x7, URZ, 0xc0, !UPT ;  /* 0x0000000707087892 */ /* 0x000fe2000f8ec0ff */
[----:B------:R-:W-:-:S03]  /*32d0*/  IMAD.MOV.U32 R0, RZ, RZ, RZ ;  /* 0x000000ffff007224 */ /* 0x000fc600078e00ff */
[----:B------:R-:W-:-:S03]  /*32e0*/  UISETP.NE.AND UP1, UPT, UR8, URZ, UPT ;  /* 0x000000ff0800728c */ /* 0x000fc6000bf25270 */
[----:B------:R-:W-:Y:S08]  /*32f0*/  BRA.U !UP0, `(.L_x_235) ;  /* 0x0000000508087547 */ /* 0x000ff0000b800000 */
[----:B0-2---:R-:W0:Y:S01]  /*3300*/  S2R R13, SR_CgaCtaId ;  /* 0x00000000000d7919 */ /* 0x005e220000008800 */
[----:B------:R-:W-:Y:S01]  /*3310*/  ULOP3.LUT UR7, UR7, 0xfffffff8, URZ, 0xc0, !UPT ;  /* 0xfffffff807077892 */ /* 0x000fe2000f8ec0ff */
[----:B------:R-:W-:Y:S01]  /*3320*/  MOV R8, 0x400 ;  /* 0x0000040000087802 */ /* 0x000fe20000000f00 */
[----:B------:R-:W-:Y:S02]  /*3330*/  HFMA2 R11, -RZ, RZ, 0, 0 ;  /* 0x00000000ff0b7431 */ /* 0x000fe400000001ff */
[----:B------:R-:W-:Y:S02]  /*3340*/  IMAD.MOV.U32 R0, RZ, RZ, RZ ;  /* 0x000000ffff007224 */ /* 0x000fe400078e00ff */
[----:B------:R-:W-:Y:S01]  /*3350*/  IMAD.U32 R6, RZ, RZ, UR7 ;  /* 0x00000007ff067e24 */ /* 0x000fe2000f8e00ff */
[----:B0-----:R-:W-:-:S07]  /*3360*/  LEA R8, R13, R8, 0x18 ;  /* 0x000000080d087211 */ /* 0x001fce00078ec0ff */
.L_x_236:
[----:B------:R-:W-:-:S05]  /*3370*/  IMAD R14, R11, 0x4, R8 ;  /* 0x000000040b0e7824 */ /* 0x000fca00078e0208 */
        /* <DEDUP_REMOVED lines=22> */
[----:B------:R-:W-:Y:S02]  /*34e0*/  @P1 IADD3 R10, PT, PT, R11, 0x3, RZ ;  /* 0x000000030b0a1810 */ /* 0x000fe40007ffe0ff */
        /* <DEDUP_REMOVED lines=27> */
[C---:B------:R-:W-:Y:S01]  /*36a0*/  @P1 IADD3 R10, PT, PT, R11.reuse, 0x7, RZ ;  /* 0x000000070b0a1810 */ /* 0x040fe20007ffe0ff */
[----:B------:R-:W-:Y:S01]  /*36b0*/  VIADD R11, R11, 0x8 ;  /* 0x000000080b0b7836 */ /* 0x000fe20000000000 */
[C---:B------:R-:W-:Y:S01]  /*36c0*/  @P1 LEA R15, R0.reuse, UR16, 0x2 ;  /* 0x00000010000f1c11 */ /* 0x040fe2000f8e10ff */
[----:B------:R-:W-:-:S03]  /*36d0*/  @P1 VIADD R13, R0, 0x1 ;  /* 0x00000001000d1836 */ /* 0x000fc60000000000 */
[----:B------:R-:W-:Y:S01]  /*36e0*/  ISETP.NE.AND P0, PT, R11, R6, PT ;  /* 0x000000060b00720c */ /* 0x000fe20003f05270 */
[----:B------:R1:W-:Y:S01]  /*36f0*/  @P1 STS [R15+0x4], R10 ;  /* 0x0000040a0f001388 */ /* 0x0003e20000000800 */
[----:B------:R-:W-:-:S11]  /*3700*/  @P1 IMAD.MOV.U32 R0, RZ, RZ, R13 ;  /* 0x000000ffff001224 */ /* 0x000fd600078e000d */
[----:B-1----:R-:W-:Y:S05]  /*3710*/  @P0 BRA `(.L_x_236) ;  /* 0xfffffffc00140947 */ /* 0x002fea000383ffff */
.L_x_235:
[----:B------:R-:W-:Y:S05]  /*3720*/  BRA.U !UP1, `(.L_x_234) ;  /* 0x00000005091c7547 */ /* 0x000fea000b800000 */
[----:B------:R-:W1:Y:S01]  /*3730*/  LDCU UR7, c[0x0][0x3c0] ;  /* 0x00007800ff0777ac */ /* 0x000e620008000800 */
[----:B------:R-:W-:Y:S02]  /*3740*/  UISETP.GE.U32.AND UP0, UPT, UR8, 0x4, UPT ;  /* 0x000000040800788c */ /* 0x000fe4000bf06070 */
[----:B-1----:R-:W-:-:S04]  /*3750*/  ULOP3.LUT UR9, UR7, 0x3, URZ, 0xc0, !UPT ;  /* 0x0000000307097892 */ /* 0x002fc8000f8ec0ff */
[----:B------:R-:W-:-:S03]  /*3760*/  UISETP.NE.AND UP1, UPT, UR9, URZ, UPT ;  /* 0x000000ff0900728c */ /* 0x000fc6000bf25270 */
[----:B------:R-:W-:Y:S08]  /*3770*/  BRA.U !UP0, `(.L_x_237) ;  /* 0x0000000108807547 */ /* 0x000ff0000b800000 */
[----:B------:R-:W1:Y:S01]  /*3780*/  S2R R11, SR_CgaCtaId ;  /* 0x00000000000b7919 */ /* 0x000e620000008800 */
[----:B------:R-:W-:-:S04]  /*3790*/  MOV R8, 0x400 ;  /* 0x0000040000087802 */ /* 0x000fc80000000f00 */
[----:B-1----:R-:W-:-:S05]  /*37a0*/  LEA R11, R11, R8, 0x18 ;  /* 0x000000080b0b7211 */ /* 0x002fca00078ec0ff */
[----:B--2---:R-:W-:-:S05]  /*37b0*/  IMAD R12, R6, 0x4, R11 ;  /* 0x00000004060c7824 */ /* 0x004fca00078e020b */
[----:B------:R-:W1:Y:S02]  /*37c0*/  LDS R8, [R12] ;  /* 0x000000000c087984 */ /* 0x000e640000000800 */
[----:B-1----:R-:W-:-:S13]  /*37d0*/  ISETP.GE.AND P0, PT, R8, RZ, PT ;  /* 0x000000ff0800720c */ /* 0x002fda0003f06270 */
[----:B------:R-:W-:-:S05]  /*37e0*/  @P0 LEA R11, R0, UR16, 0x2 ;  /* 0x00000010000b0c11 */ /* 0x000fca000f8e10ff */
[----:B------:R-:W-:Y:S04]  /*37f0*/  @P0 STS [R11+0x4], R6 ;  /* 0x000004060b000388 */ /* 0x000fe80000000800 */
[----:B------:R-:W1:Y:S02]  /*3800*/  LDS R8, [R12+0x4] ;  /* 0x000004000c087984 */ /* 0x000e640000000800 */
[----:B-1----:R-:W-:Y:S01]  /*3810*/  ISETP.GE.AND P1, PT, R8, RZ, PT ;  /* 0x000000ff0800720c */ /* 0x002fe20003f26270 */
[----:B------:R-:W-:-:S04]  /*3820*/  @P0 VIADD R8, R0, 0x1 ;  /* 0x0000000100080836 */ /* 0x000fc80000000000 */
[----:B------:R-:W-:-:S08]  /*3830*/  @P0 IMAD.MOV.U32 R0, RZ, RZ, R8 ;  /* 0x000000ffff000224 */ /* 0x000fd000078e0008 */
[----:B------:R-:W-:Y:S01]  /*3840*/  @P1 VIADD R8, R6, 0x1 ;  /* 0x0000000106081836 */ /* 0x000fe20000000000 */
[----:B0-----:R-:W-:-:S05]  /*3850*/  @P1 LEA R13, R0, UR16, 0x2 ;  /* 0x00000010000d1c11 */ /* 0x001fca000f8e10ff */
        /* <DEDUP_REMOVED lines=13> */
[C---:B------:R-:W-:Y:S01]  /*3930*/  @P1 LEA R13, R0.reuse, UR16, 0x2 ;  /* 0x00000010000d1c11 */ /* 0x040fe2000f8e10ff */
[----:B------:R-:W-:Y:S02]  /*3940*/  @P1 VIADD R11, R0, 0x1 ;  /* 0x00000001000b1836 */ /* 0x000fe40000000000 */
[----:B------:R-:W-:Y:S02]  /*3950*/  VIADD R6, R6, 0x4 ;  /* 0x0000000406067836 */ /* 0x000fe40000000000 */
[----:B------:R1:W-:Y:S01]  /*3960*/  @P1 STS [R13+0x4], R8 ;  /* 0x000004080d001388 */ /* 0x0003e20000000800 */
[----:B------:R-:W-:-:S07]  /*3970*/  @P1 IMAD.MOV.U32 R0, RZ, RZ, R11 ;  /* 0x000000ffff001224 */ /* 0x000fce00078e000b */
.L_x_237:
[----:B------:R-:W-:Y:S05]  /*3980*/  BRA.U !UP1, `(.L_x_234) ;  /* 0x0000000109847547 */ /* 0x000fea000b800000 */
[----:B------:R-:W-:Y:S02]  /*3990*/  UISETP.NE.AND UP0, UPT, UR9, 0x1, UPT ;  /* 0x000000010900788c */ /* 0x000fe4000bf05270 */
[----:B------:R-:W-:-:S04]  /*39a0*/  ULOP3.LUT UR7, UR7, 0x1, URZ, 0xc0, !UPT ;  /* 0x0000000107077892 */ /* 0x000fc8000f8ec0ff */
[----:B------:R-:W-:-:S03]  /*39b0*/  UISETP.NE.U32.AND UP1, UPT, UR7, 0x1, UPT ;  /* 0x000000010700788c */ /* 0x000fc6000bf25070 */
[----:B------:R-:W-:Y:S08]  /*39c0*/  BRA.U !UP0, `(.L_x_238) ;  /* 0x0000000108487547 */ /* 0x000ff0000b800000 */
[----:B------:R-:W3:Y:S01]  /*39d0*/  S2R R11, SR_CgaCtaId ;  /* 0x00000000000b7919 */ /* 0x000ee20000008800 */
[----:B-1----:R-:W-:-:S04]  /*39e0*/  MOV R8, 0x400 ;  /* 0x0000040000087802 */ /* 0x002fc80000000f00 */
[----:B---3--:R-:W-:-:S05]  /*39f0*/  LEA R11, R11, R8, 0x18 ;  /* 0x000000080b0b7211 */ /* 0x008fca00078ec0ff */
[----:B------:R-:W-:-:S05]  /*3a00*/  IMAD R11, R6, 0x4, R11 ;  /* 0x00000004060b7824 */ /* 0x000fca00078e020b */
[----:B------:R-:W1:Y:S02]  /*3a10*/  LDS R8, [R11] ;  /* 0x000000000b087984 */ /* 0x000e640000000800 */
[----:B-1----:R-:W-:-:S13]  /*3a20*/  ISETP.GE.AND P0, PT, R8, RZ, PT ;  /* 0x000000ff0800720c */ /* 0x002fda0003f06270 */
[----:B0-2---:R-:W-:-:S05]  /*3a30*/  @P0 LEA R13, R0, UR16, 0x2 ;  /* 0x00000010000d0c11 */ /* 0x005fca000f8e10ff */
        /* <DEDUP_REMOVED lines=11> */
.L_x_238:
[----:B------:R-:W-:Y:S05]  /*3af0*/  BRA.U UP1, `(.L_x_234) ;  /* 0x0000000101287547 */ /* 0x000fea000b800000 */
[----:B------:R-:W4:Y:S01]  /*3b00*/  S2R R11, SR_CgaCtaId ;  /* 0x00000000000b7919 */ /* 0x000f220000008800 */
[----:B-1-3--:R-:W-:-:S04]  /*3b10*/  MOV R8, 0x400 ;  /* 0x0000040000087802 */ /* 0x00afc80000000f00 */
[----:B----4-:R-:W-:-:S04]  /*3b20*/  LEA R11, R11, R8, 0x18 ;  /* 0x000000080b0b7211 */ /* 0x010fc800078ec0ff */
[----:B------:R-:W-:-:S06]  /*3b30*/  LEA R8, R6, R11, 0x2 ;  /* 0x0000000b06087211 */ /* 0x000fcc00078e10ff */
[----:B------:R-:W1:Y:S02]  /*3b40*/  LDS R8, [R8] ;  /* 0x0000000008087984 */ /* 0x000e640000000800 */
[----:B-1----:R-:W-:-:S13]  /*3b50*/  ISETP.GE.AND P0, PT, R8, RZ, PT ;  /* 0x000000ff0800720c */ /* 0x002fda0003f06270 */
[C---:B------:R-:W-:Y:S01]  /*3b60*/  @P0 LEA R11, R0.reuse, UR16, 0x2 ;  /* 0x00000010000b0c11 */ /* 0x040fe2000f8e10ff */
[----:B------:R-:W-:-:S04]  /*3b70*/  @P0 VIADD R10, R0, 0x1 ;  /* 0x00000001000a0836 */ /* 0x000fc80000000000 */
[----:B------:R4:W-:Y:S01]  /*3b80*/  @P0 STS [R11+0x4], R6 ;  /* 0x000004060b000388 */ /* 0x0009e20000000800 */
[----:B------:R-:W-:-:S07]  /*3b90*/  @P0 IMAD.MOV.U32 R0, RZ, RZ, R10 ;  /* 0x000000ffff000224 */ /* 0x000fce00078e000a */
.L_x_234:
[----:B------:R0:W-:Y:S02]  /*3ba0*/  STS [UR5+0x4], R0 ;  /* 0x00000400ff007988 */ /* 0x0001e40008000805 */
.L_x_233:
[----:B------:R-:W-:Y:S05]  /*3bb0*/  BSYNC.RECONVERGENT B0 ;  /* 0x0000000000007941 */ /* 0x000fea0003800200 */
.L_x_232:
[----:B------:R-:W-:Y:S06]  /*3bc0*/  BAR.SYNC.DEFER_BLOCKING 0x0 ;  /* 0x0000000000007b1d */ /* 0x000fec0000010000 */
[----:B------:R-:W5:Y:S01]  /*3bd0*/  LDCU UR8, c[0x0][0x3c0] ;  /* 0x00007800ff0877ac */ /* 0x000f620008000800 */
[----:B0-----:R-:W0:Y:S01]  /*3be0*/  LDS R0, [UR5+0x4] ;  /* 0x00000405ff007984 */ /* 0x001e220008000800 */
[----:B-----5:R-:W-:Y:S01]  /*3bf0*/  UIADD3 UR8, UPT, UPT, UR8, 0x1, URZ ;  /* 0x0000000108087890 */ /* 0x020fe2000fffe0ff */
[----:B0-----:R-:W-:-:S13]  /*3c00*/  ISETP.GE.AND P0, PT, R5, R0, PT ;  /* 0x000000000500720c */ /* 0x001fda0003f06270 */
[----:B------:R-:W-:Y:S05]  /*3c10*/  @P0 BRA `(.L_x_239) ;  /* 0x0000002000b00947 */ /* 0x000fea0003800000 */
[----:B------:R-:W0:Y:S01]  /*3c20*/  S2UR UR7, SR_CTAID.X ;  /* 0x00000000000779c3 */ /* 0x000e220000002500 */
[----:B----4-:R-:W-:Y:S01]  /*3c30*/  LOP3.LUT R6, R3, 0x7ffffff8, RZ, 0xc0, !PT ;  /* 0x7ffffff803067812 */ /* 0x010fe200078ec0ff */
[----:B------:R-:W-:-:S06]  /*3c40*/  IMAD.MOV.U32 R11, RZ, RZ, R5 ;  /* 0x000000ffff0b7224 */ /* 0x000fcc00078e0005 */
[----:B-1-3--:R-:W0:Y:S02]  /*3c50*/  LDC R8, c[0x0][0x3b8] ;  /* 0x0000ee00ff087b82 */ /* 0x00ae240000000800 */
[----:B0-----:R-:W-:-:S07]  /*3c60*/  IMAD R8, R8, UR7, R7 ;  /* 0x0000000708087c24 */ /* 0x001fce000f8e0207 */
.L_x_265:
[----:B------:R-:W-:Y:S01]  /*3c70*/  LEA R10, R11, UR16, 0x2 ;  /* 0x000000100b0a7c11 */ /* 0x000fe2000f8e10ff */
[----:B0-2---:R-:W0:Y:S01]  /*3c80*/  S2R R12, SR_CgaCtaId ;  /* 0x00000000000c7919 */ /* 0x005e220000008800 */
[----:B------:R-:W-:Y:S02]  /*3c90*/  MOV R13, 0x400 ;  /* 0x00000400000d7802 */ /* 0x000fe40000000f00 */
[----:B------:R-:W-:Y:S02]  /*3ca0*/  ISETP.GE.AND P0, PT, R3, 0x1, PT ;  /* 0x000000010300780c */ /* 0x000fe40003f06270 */
[----:B-1----:R-:W1:Y:S01]  /*3cb0*/  LDS R10, [R10+0x4] ;  /* 0x000004000a0a7984 */ /* 0x002e620000000800 */
[----:B0-----:R-:W-:-:S05]  /*3cc0*/  LEA R13, R12, R13, 0x18 ;  /* 0x0000000d0c0d7211 */ /* 0x001fca00078ec0ff */
[C---:B-1----:R-:W-:Y:S02]  /*3cd0*/  IMAD R15, R10.reuse, 0x4, R13 ;  /* 0x000000040a0f7824 */ /* 0x042fe400078e020d */
[----:B------:R-:W-:-:S04]  /*3ce0*/  IMAD R12, R10, R10, R10 ;  /* 0x0000000a0a0c7224 */ /* 0x000fc800078e020a */
[----:B------:R-:W0:Y:S01]  /*3cf0*/  LDS R15, [R15] ;  /* 0x000000000f0f7984 */ /* 0x000e220000000800 */
[----:B------:R-:W-:Y:S02]  /*3d00*/  LEA.HI R17, R12, R12, RZ, 0x1 ;  /* 0x0000000c0c117211 */ /* 0x000fe400078f08ff */
[----:B------:R-:W-:Y:S02]  /*3d10*/  PRMT R12, RZ, 0x7610, R12 ;  /* 0x00007610ff0c7816 */ /* 0x000fe4000000000c */
[----:B------:R-:W-:Y:S01]  /*3d20*/  SHF.R.S32.HI R17, RZ, 0x1, R17 ;  /* 0x00000001ff117819 */ /* 0x000fe20000011411 */
[----:B------:R-:W-:Y:S06]  /*3d30*/  @!P0 BRA `(.L_x_240) ;  /* 0x00000010000c8947 */ /* 0x000fec0003800000 */
[----:B------:R-:W0:Y:S01]  /*3d40*/  LDCU UR7, c[0x0][0x3c0] ;  /* 0x00007800ff0777ac */ /* 0x000e220008000800 */
[----:B------:R-:W-:Y:S01]  /*3d50*/  ISETP.GE.U32.AND P0, PT, R3, 0x8, PT ;  /* 0x000000080300780c */ /* 0x000fe20003f06070 */
[----:B------:R-:W-:Y:S01]  /*3d60*/  IMAD.MOV.U32 R19, RZ, RZ, RZ ;  /* 0x000000ffff137224 */ /* 0x000fe200078e00ff */
[----:B------:R-:W-:Y:S01]  /*3d70*/  PRMT R12, RZ, 0x7610, R12 ;  /* 0x00007610ff0c7816 */ /* 0x000fe2000000000c */
[----:B------:R-:W1:Y:S01]  /*3d80*/  LDCU UR9, c[0x0][0x3b8] ;  /* 0x00007700ff0977ac */ /* 0x000e620008000800 */
[----:B0-----:R-:W-:Y:S02]  /*3d90*/  IMAD R16, R15, UR7, R10 ;  /* 0x000000070f107c24 */ /* 0x001fe4000f8e020a */
[--C-:B-1----:R-:W-:Y:S02]  /*3da0*/  IMAD R14, R10, UR9, R7.reuse ;  /* 0x000000090a0e7c24 */ /* 0x102fe4000f8e0207 */
[----:B------:R-:W-:-:S05]  /*3db0*/  IMAD R16, R16, UR9, R7 ;  /* 0x0000000910107c24 */ /* 0x000fca000f8e0207 */
[----:B------:R-:W-:Y:S05]  /*3dc0*/  @!P0 BRA `(.L_x_241) ;  /* 0x0000000800348947 */ /* 0x000fea0003800000 */
[----:B------:R-:W-:Y:S01]  /*3dd0*/  BSSY.RECONVERGENT B0, `(.L_x_242) ;  /* 0x000008b000007945 */ /* 0x000fe20003800200 */
[----:B------:R-:W-:Y:S01]  /*3de0*/  IMAD.MOV.U32 R19, RZ, RZ, RZ ;  /* 0x000000ffff137224 */ /* 0x000fe200078e00ff */
[----:B------:R-:W-:-:S07]  /*3df0*/  PRMT R12, RZ, 0x7610, R12 ;  /* 0x00007610ff0c7816 */ /* 0x000fce000000000c */
.L_x_251:
[----:B------:R-:W0:Y:S01]  /*3e00*/  LDC R18, c[0x0][0x3b4] ;  /* 0x0000ed00ff127b82 */ /* 0x000e220000000800 */
[----:B------:R-:W-:Y:S01]  /*3e10*/  IMAD R21, R2, R19, RZ ;  /* 0x0000001302157224 */ /* 0x000fe200078e02ff */
[----:B------:R-:W-:Y:S01]  /*3e20*/  PRMT R20, RZ, 0x7610, R20 ;  /* 0x00007610ff147816 */ /* 0x000fe20000000014 */
[----:B------:R-:W-:Y:S02]  /*3e30*/  BSSY.RECONVERGENT B1, `(.L_x_243) ;  /* 0x0000048000017945 */ /* 0x000fe40003800200 */
[----:B------:R-:W-:-:S05]  /*3e40*/  IMAD.IADD R23, R8, 0x1, R21 ;  /* 0x0000000108177824 */ /* 0x000fca00078e0215 */
[C---:B0-----:R-:W-:Y:S01]  /*3e50*/  ISETP.GE.U32.AND P0, PT, R23.reuse, R18, PT ;  /* 0x000000121700720c */ /* 0x041fe20003f06070 */
[----:B------:R-:W-:-:S04]  /*3e60*/  IMAD.IADD R23, R23, 0x1, R2 ;  /* 0x0000000117177824 */ /* 0x000fc800078e0202 */
[C---:B------:R-:W-:Y:S01]  /*3e70*/  IMAD.IADD R25, R23.reuse, 0x1, R2 ;  /* 0x0000000117197824 */ /* 0x040fe200078e0202 */
[-C--:B------:R-:W-:Y:S02]  /*3e80*/  ISETP.GE.U32.AND P1, PT, R23, R18.reuse, PT ;  /* 0x000000121700720c */ /* 0x080fe40003f26070 */
[----:B------:R-:W-:Y:S02]  /*3e90*/  PRMT R23, RZ, 0x7610, R23 ;  /* 0x00007610ff177816 */ /* 0x000fe40000000017 */
[----:B------:R-:W-:-:S03]  /*3ea0*/  ISETP.GE.U32.AND P2, PT, R25, R18, PT ;  /* 0x000000121900720c */ /* 0x000fc60003f46070 */
[--C-:B------:R-:W-:Y:S02]  /*3eb0*/  @!P0 IMAD.IADD R22, R16, 0x1, R21.reuse ;  /* 0x0000000110168824 */ /* 0x100fe400078e0215 */
[----:B------:R-:W-:Y:S01]  /*3ec0*/  @!P0 IMAD.IADD R24, R14, 0x1, R21 ;  /* 0x000000010e188824 */ /* 0x000fe200078e0215 */
[----:B------:R-:W-:Y:S02]  /*3ed0*/  IADD3 R21, PT, PT, R25, R2, RZ ;  /* 0x0000000219157210 */ /* 0x000fe40007ffe0ff */
[----:B------:R-:W-:Y:S01]  /*3ee0*/  @!P0 LEA R31, R22, UR5, 0x1 ;  /* 0x00000005161f8c11 */ /* 0x000fe2000f8e08ff */
[-CC-:B------:R-:W-:Y:S01]  /*3ef0*/  @!P1 IMAD R25, R2, R19.reuse, R2.reuse ;  /* 0x0000001302199224 */ /* 0x180fe200078e0202 */
[C---:B------:R-:W-:Y:S01]  /*3f00*/  ISETP.GE.U32.AND P3, PT, R21.reuse, R18, PT ;  /* 0x000000121500720c */ /* 0x040fe20003f66070 */
[--C-:B------:R-:W-:Y:S01]  /*3f10*/  IMAD.IADD R21, R21, 0x1, R2.reuse ;  /* 0x0000000115157824 */ /* 0x100fe200078e0202 */
[----:B------:R-:W-:Y:S01]  /*3f20*/  @!P0 LEA R26, R24, UR10, 0x1 ;  /* 0x0000000a181a8c11 */ /* 0x000fe2000f8e08ff */
[-C--:B------:R-:W-:Y:S01]  /*3f30*/  @!P2 IMAD R29, R2, R19.reuse, R2 ;  /* 0x00000013021da224 */ /* 0x080fe200078e0202 */
[----:B------:R0:W-:Y:S01]  /*3f40*/  @!P0 LDS.U16 R23, [R31+0x8] ;  /* 0x000008001f178984 */ /* 0x0001e20000000400 */
[--C-:B------:R-:W-:Y:S01]  /*3f50*/  @!P1 IMAD.IADD R24, R16, 0x1, R25.reuse ;  /* 0x0000000110189824 */ /* 0x100fe200078e0219 */
[----:B------:R-:W-:Y:S01]  /*3f60*/  PRMT R22, RZ, 0x7610, R22 ;  /* 0x00007610ff167816 */ /* 0x000fe20000000016 */
[--C-:B------:R-:W-:Y:S01]  /*3f70*/  @!P2 IMAD.IADD R29, R29, 0x1, R2.reuse ;  /* 0x000000011d1da824 */ /* 0x100fe200078e0202 */
[----:B------:R1:W2:Y:S01]  /*3f80*/  @!P0 LDS.U16 R20, [R26+0x4] ;  /* 0x000004001a148984 */ /* 0x0002a20000000400 */
[--C-:B------:R-:W-:Y:S01]  /*3f90*/  @!P1 IMAD.IADD R27, R14, 0x1, R25.reuse ;  /* 0x000000010e1b9824 */ /* 0x100fe200078e0219 */
[----:B------:R-:W-:Y:S01]  /*3fa0*/  PRMT R25, RZ, 0x7610, R25 ;  /* 0x00007610ff197816 */ /* 0x000fe20000000019 */
[--C-:B------:R-:W-:Y:S01]  /*3fb0*/  @!P2 IMAD.IADD R30, R16, 0x1, R29.reuse ;  /* 0x00000001101ea824 */ /* 0x100fe200078e021d */
[----:B------:R-:W-:Y:S01]  /*3fc0*/  @!P1 LEA R33, R24, UR5, 0x1 ;  /* 0x0000000518219c11 */ /* 0x000fe2000f8e08ff */
[----:B0-----:R-:W-:Y:S01]  /*3fd0*/  @!P3 IMAD R31, R2, R19, R2 ;  /* 0x00000013021fb224 */ /* 0x001fe200078e0202 */
[----:B------:R-:W-:Y:S01]  /*3fe0*/  @!P1 LEA R28, R27, UR10, 0x1 ;  /* 0x0000000a1b1c9c11 */ /* 0x000fe2000f8e08ff */
[----:B------:R-:W-:Y:S01]  /*3ff0*/  @!P2 IMAD.IADD R29, R14, 0x1, R29 ;  /* 0x000000010e1da824 */ /* 0x000fe200078e021d */
[----:B------:R-:W-:Y:S01]  /*4000*/  PRMT R24, RZ, 0x7610, R24 ;  /* 0x00007610ff187816 */ /* 0x000fe20000000018 */
[----:B------:R0:W-:Y:S01]  /*4010*/  @!P1 LDS.U16 R22, [R33+0x8] ;  /* 0x0000080021169984 */ /* 0x0001e20000000400 */
[----:B------:R-:W-:-:S02]  /*4020*/  @!P3 IADD3 R31, PT, PT, R2, R31, R2 ;  /* 0x0000001f021fb210 */ /* 0x000fc40007ffe002 */
[----:B------:R-:W-:Y:S01]  /*4030*/  @!P2 LEA R34, R30, UR5, 0x1 ;  /* 0x000000051e22ac11 */ /* 0x000fe2000f8e08ff */
[----:B------:R-:W3:Y:S01]  /*4040*/  @!P1 LDS.U16 R25, [R28+0x4] ;  /* 0x000004001c199984 */ /* 0x000ee20000000400 */
[----:B------:R-:W-:Y:S01]  /*4050*/  PRMT R27, RZ, 0x7610, R27 ;  /* 0x00007610ff1b7816 */ /* 0x000fe2000000001b */
[--C-:B------:R-:W-:Y:S01]  /*4060*/  @!P3 IMAD.IADD R32, R16, 0x1, R31.reuse ;  /* 0x000000011020b824 */ /* 0x100fe200078e021f */
[----:B------:R-:W-:Y:S01]  /*4070*/  @!P2 LEA R30, R29, UR10, 0x1 ;  /* 0x0000000a1d1eac11 */ /* 0x000fe2000f8e08ff */
[----:B------:R-:W-:Y:S01]  /*4080*/  @!P3 IMAD.IADD R31, R14, 0x1, R31 ;  /* 0x000000010e1fb824 */ /* 0x000fe200078e021f */
[----:B------:R-:W-:Y:S01]  /*4090*/  PRMT R29, RZ, 0x7610, R29 ;  /* 0x00007610ff1d7816 */ /* 0x000fe2000000001d */
[----:B------:R-:W-:Y:S01]  /*40a0*/  @!P2 LDS.U16 R24, [R34+0x8] ;  /* 0x000008002218a984 */ /* 0x000fe20000000400 */
[----:B-1----:R-:W-:Y:S01]  /*40b0*/  PRMT R26, RZ, 0x7610, R26 ;  /* 0x00007610ff1a7816 */ /* 0x002fe2000000001a */
[--C-:B0-----:R-:W-:Y:S01]  /*40c0*/  IMAD.IADD R33, R21, 0x1, R2.reuse ;  /* 0x0000000115217824 */ /* 0x101fe200078e0202 */
[----:B------:R-:W-:Y:S01]  /*40d0*/  @!P3 LEA R32, R32, UR5, 0x1 ;  /* 0x000000052020bc11 */ /* 0x000fe2000f8e08ff */
[----:B------:R-:W0:Y:S01]  /*40e0*/  @!P2 LDS.U16 R27, [R30+0x4] ;  /* 0x000004001e1ba984 */ /* 0x000e220000000400 */
[----:B------:R-:W-:Y:S01]  /*40f0*/  @!P3 LEA R31, R31, UR10, 0x1 ;  /* 0x0000000a1f1fbc11 */ /* 0x000fe2000f8e08ff */
[--C-:B------:R-:W-:Y:S01]  /*4100*/  IMAD.IADD R35, R33, 0x1, R2.reuse ;  /* 0x0000000121237824 */ /* 0x100fe200078e0202 */
[-C--:B------:R-:W-:Y:S01]  /*4110*/  ISETP.GE.U32.AND P0, PT, R21, R18.reuse, PT ;  /* 0x000000121500720c */ /* 0x080fe20003f06070 */
[----:B------:R-:W-:Y:S01]  /*4120*/  @!P3 LDS.U16 R29, [R32+0x8] ;  /* 0x00000800201db984 */ /* 0x000fe20000000400 */
[-C--:B------:R-:W-:Y:S01]  /*4130*/  ISETP.GE.U32.AND P1, PT, R33, R18.reuse, PT ;  /* 0x000000122100720c */ /* 0x080fe20003f26070 */
[C---:B------:R-:W-:Y:S01]  /*4140*/  IMAD.IADD R21, R35.reuse, 0x1, R2 ;  /* 0x0000000123157824 */ /* 0x040fe200078e0202 */
[-C--:B------:R-:W-:Y:S01]  /*4150*/  ISETP.GE.U32.AND P2, PT, R35, R18.reuse, PT ;  /* 0x000000122300720c */ /* 0x080fe20003f46070 */
[----:B------:R-:W1:Y:S03]  /*4160*/  @!P3 LDS.U16 R26, [R31+0x4] ;  /* 0x000004001f1ab984 */ /* 0x000e660000000400 */
[----:B------:R-:W-:Y:S01]  /*4170*/  ISETP.GE.U32.AND P3, PT, R21, R18, PT ;  /* 0x000000121500720c */ /* 0x000fe20003f66070 */
[----:B--2---:R-:W-:-:S04]  /*4180*/  HFMA2 R20, R23.H0_H0, R23.H0_H0, -R20.H0_H0 ;  /* 0x2000001717147231 */ /* 0x004fc80000140814 */
[----:B------:R-:W-:Y:S01]  /*4190*/  HFMA2 R20, R20.H0_H0, 0.5, 0.5, R12.H0_H0 ;  /* 0x3800380014147831 */ /* 0x000fe2000004080c */
[----:B------:R-:W-:Y:S01]  /*41a0*/  PRMT R12, RZ, 0x5410, RZ ;  /* 0x00005410ff0c7816 */ /* 0x000fe200000000ff */
[----:B---3--:R-:W-:-:S04]  /*41b0*/  HFMA2 R25, R22.H0_H0, R22.H0_H0, -R25.H0_H0 ;  /* 0x2000001616197231 */ /* 0x008fc80000140819 */
[----:B------:R-:W-:Y:S02]  /*41c0*/  HFMA2 R20, R25.H0_H0, 0.5, 0.5, R20.H0_H0 ;  /* 0x3800380019147831 */ /* 0x000fe40000040814 */
[----:B0-----:R-:W-:-:S04]  /*41d0*/  HFMA2 R27, R24.H0_H0, R24.H0_H0, -R27.H0_H0 ;  /* 0x20000018181b7231 */ /* 0x001fc8000014081b */
[----:B------:R-:W-:Y:S02]  /*41e0*/  HFMA2 R20, R27.H0_H0, 0.5, 0.5, R20.H0_H0 ;  /* 0x380038001b147831 */ /* 0x000fe40000040814 */
[----:B-1----:R-:W-:Y:S01]  /*41f0*/  HFMA2 R26, R29.H0_H0, R29.H0_H0, -R26.H0_H0 ;  /* 0x2000001d1d1a7231 */ /* 0x002fe2000014081a */
[----:B------:R-:W-:Y:S06]  /*4200*/  @P0 BRA `(.L_x_244) ;  /* 0x0000000000280947 */ /* 0x000fec0003800000 */
[----:B------:R-:W-:-:S05]  /*4210*/  IMAD R21, R2, R19, R2 ;  /* 0x0000001302157224 */ /* 0x000fca00078e0202 */
[----:B------:R-:W-:-:S04]  /*4220*/  IADD3 R21, PT, PT, R2, R21, R2 ;  /* 0x0000001502157210 */ /* 0x000fc80007ffe002 */
[----:B------:R-:W-:-:S05]  /*4230*/  IADD3 R21, PT, PT, R21, R2, RZ ;  /* 0x0000000215157210 */ /* 0x000fca0007ffe0ff */
[--C-:B------:R-:W-:Y:S02]  /*4240*/  IMAD.IADD R12, R16, 0x1, R21.reuse ;  /* 0x00000001100c7824 */ /* 0x100fe400078e0215 */
[----:B------:R-:W-:-:S03]  /*4250*/  IMAD.IADD R21, R14, 0x1, R21 ;  /* 0x000000010e157824 */ /* 0x000fc600078e0215 */
[----:B------:R-:W-:Y:S02]  /*4260*/  LEA R18, R12, UR5, 0x1 ;  /* 0x000000050c127c11 */ /* 0x000fe4000f8e08ff */
[----:B------:R-:W-:-:S03]  /*4270*/  LEA R21, R21, UR10, 0x1 ;  /* 0x0000000a15157c11 */ /* 0x000fc6000f8e08ff */
[----:B------:R-:W-:Y:S04]  /*4280*/  LDS.U16 R12, [R18+0x8] ;  /* 0x00000800120c7984 */ /* 0x000fe80000000400 */
[----:B------:R-:W0:Y:S02]  /*4290*/  LDS.U16 R21, [R21+0x4] ;  /* 0x0000040015157984 */ /* 0x000e240000000400 */
[----:B0-----:R-:W-:-:S07]  /*42a0*/  PRMT R12, R12, 0x5410, R21 ;  /* 0x000054100c0c7816 */ /* 0x001fce0000000015 */
.L_x_244:
[----:B------:R-:W-:Y:S05]  /*42b0*/  BSYNC.RECONVERGENT B1 ;  /* 0x0000000000017941 */ /* 0x000fea0003800200 */
.L_x_243:
[----:B------:R-:W-:Y:S01]  /*42c0*/  HFMA2 R12, R12.H0_H0, R12.H0_H0, -R12.H1_H1 ;  /* 0x2000000c0c0c7231 */ /* 0x000fe2000016080c */
[----:B------:R-:W-:Y:S01]  /*42d0*/  BSSY.RECONVERGENT B1, `(.L_x_245) ;  /* 0x0000010000017945 */ /* 0x000fe20003800200 */
[----:B------:R-:W-:Y:S01]  /*42e0*/  HFMA2 R26, R26.H0_H0, 0.5, 0.5, R20.H0_H0 ;  /* 0x380038001a1a7831 */ /* 0x000fe20000040814 */
[----:B------:R-:W-:Y:S02]  /*42f0*/  PRMT R18, R18, 0x5410, RZ ;  /* 0x0000541012127816 */ /* 0x000fe400000000ff */
[----:B------:R-:W-:Y:S01]  /*4300*/  PRMT R12, R12, 0x5410, RZ ;  /* 0x000054100c0c7816 */ /* 0x000fe200000000ff */
[----:B------:R-:W-:Y:S06]  /*4310*/  @P1 BRA `(.L_x_246) ;  /* 0x00000000002c1947 */ /* 0x000fec0003800000 */
[----:B------:R-:W-:-:S05]  /*4320*/  IMAD R21, R2, R19, R2 ;  /* 0x0000001302157224 */ /* 0x000fca00078e0202 */
[----:B------:R-:W-:-:S04]  /*4330*/  IADD3 R21, PT, PT, R2, R21, R2 ;  /* 0x0000001502157210 */ /* 0x000fc80007ffe002 */
[----:B------:R-:W-:-:S05]  /*4340*/  IADD3 R21, PT, PT, R2, R21, R2 ;  /* 0x0000001502157210 */ /* 0x000fca0007ffe002 */
[--C-:B------:R-:W-:Y:S02]  /*4350*/  IMAD.IADD R18, R16, 0x1, R21.reuse ;  /* 0x0000000110127824 */ /* 0x100fe400078e0215 */
[----:B------:R-:W-:-:S03]  /*4360*/  IMAD.IADD R21, R14, 0x1, R21 ;  /* 0x000000010e157824 */ /* 0x000fc600078e0215 */
[----:B------:R-:W-:Y:S02]  /*4370*/  LEA R20, R18, UR5, 0x1 ;  /* 0x0000000512147c11 */ /* 0x000fe4000f8e08ff */
[----:B------:R-:W-:-:S03]  /*4380*/  LEA R21, R21, UR10, 0x1 ;  /* 0x0000000a15157c11 */ /* 0x000fc6000f8e08ff */
[----:B------:R-:W0:Y:S04]  /*4390*/  LDS.U16 R18, [R20+0x8] ;  /* 0x0000080014127984 */ /* 0x000e280000000400 */
[----:B------:R-:W1:Y:S01]  /*43a0*/  LDS.U16 R21, [R21+0x4] ;  /* 0x0000040015157984 */ /* 0x000e620000000400 */
[----:B0-----:R-:W-:Y:S02]  /*43b0*/  PRMT R12, R12, 0x5410, R18 ;  /* 0x000054100c0c7816 */ /* 0x001fe40000000012 */
[----:B-1----:R-:W-:-:S07]  /*43c0*/  PRMT R18, R18, 0x5410, R21 ;  /* 0x0000541012127816 */ /* 0x002fce0000000015 */
.L_x_246:
[----:B------:R-:W-:Y:S05]  /*43d0*/  BSYNC.RECONVERGENT B1 ;  /* 0x0000000000017941 */ /* 0x000fea0003800200 */
.L_x_245:
[----:B------:R-:W-:Y:S01]  /*43e0*/  BSSY.RECONVERGENT B1, `(.L_x_247) ;  /* 0x0000010000017945 */ /* 0x000fe20003800200 */
[C---:B------:R-:W-:Y:S02]  /*43f0*/  HFMA2 R18, R12.reuse.H1_H1, R12.H1_H1, -R18.H1_H1 ;  /* 0x3000000c0c127231 */ /* 0x040fe40000160c12 */
[----:B------:R-:W-:Y:S01]  /*4400*/  HFMA2 R26, R12.H0_H0, 0.5, 0.5, R26.H0_H0 ;  /* 0x380038000c1a7831 */ /* 0x000fe2000004081a */
[----:B------:R-:W-:Y:S01]  /*4410*/  PRMT R12, RZ, 0x5410, RZ ;  /* 0x00005410ff0c7816 */ /* 0x000fe200000000ff */
[----:B------:R-:W-:Y:S06]  /*4420*/  @P2 BRA `(.L_x_248) ;  /* 0x00000000002c2947 */ /* 0x000fec0003800000 */
[----:B------:R-:W-:-:S05]  /*4430*/  IMAD R21, R2, R19, R2 ;  /* 0x0000001302157224 */ /* 0x000fca00078e0202 */
[----:B------:R-:W-:-:S04]  /*4440*/  IADD3 R21, PT, PT, R2, R21, R2 ;  /* 0x0000001502157210 */ /* 0x000fc80007ffe002 */
[----:B------:R-:W-:-:S05]  /*4450*/  IADD3 R21, PT, PT, R2, R21, R2 ;  /* 0x0000001502157210 */ /* 0x000fca0007ffe002 */
[----:B------:R-:W-:-:S04]  /*4460*/  IMAD.IADD R21, R21, 0x1, R2 ;  /* 0x0000000115157824 */ /* 0x000fc800078e0202 */
[--C-:B------:R-:W-:Y:S02]  /*4470*/  IMAD.IADD R12, R16, 0x1, R21.reuse ;  /* 0x00000001100c7824 */ /* 0x100fe400078e0215 */
[----:B------:R-:W-:-:S03]  /*4480*/  IMAD.IADD R21, R14, 0x1, R21 ;  /* 0x000000010e157824 */ /* 0x000fc600078e0215 */
[----:B------:R-:W-:Y:S02]  /*4490*/  LEA R20, R12, UR5, 0x1 ;  /* 0x000000050c147c11 */ /* 0x000fe4000f8e08ff */
[----:B------:R-:W-:-:S03]  /*44a0*/  LEA R21, R21, UR10, 0x1 ;  /* 0x0000000a15157c11 */ /* 0x000fc6000f8e08ff */
[----:B------:R-:W-:Y:S04]  /*44b0*/  LDS.U16 R12, [R20+0x8] ;  /* 0x00000800140c7984 */ /* 0x000fe80000000400 */
[----:B------:R-:W0:Y:S02]  /*44c0*/  LDS.U16 R21, [R21+0x4] ;  /* 0x0000040015157984 */ /* 0x000e240000000400 */
[----:B0-----:R-:W-:-:S07]  /*44d0*/  PRMT R12, R12, 0x5410, R21 ;  /* 0x000054100c0c7816 */ /* 0x001fce0000000015 */
.L_x_248:
[----:B------:R-:W-:Y:S05]  /*44e0*/  BSYNC.RECONVERGENT B1 ;  /* 0x0000000000017941 */ /* 0x000fea0003800200 */
.L_x_247:
[----:B------:R-:W-:Y:S01]  /*44f0*/  HFMA2 R12, R12.H0_H0, R12.H0_H0, -R12.H1_H1 ;  /* 0x2000000c0c0c7231 */ /* 0x000fe2000016080c */
[----:B------:R-:W-:Y:S01]  /*4500*/  BSSY.RECONVERGENT B1, `(.L_x_249) ;  /* 0x0000012000017945 */ /* 0x000fe20003800200 */
[----:B------:R-:W-:-:S03]  /*4510*/  HFMA2 R18, R18.H0_H0, 0.5, 0.5, R26.H0_H0 ;  /* 0x3800380012127831 */ /* 0x000fc6000004081a */
[----:B------:R-:W-:-:S05]  /*4520*/  PRMT R12, R12, 0x5410, RZ ;  /* 0x000054100c0c7816 */ /* 0x000fca00000000ff */
[----:B------:R-:W-:-:S05]  /*4530*/  HFMA2 R18, R12.H0_H0, 0.5, 0.5, R18.H0_H0 ;  /* 0x380038000c127831 */ /* 0x000fca0000040812 */
[----:B------:R-:W-:Y:S01]  /*4540*/  PRMT R18, R18, 0x5410, RZ ;  /* 0x0000541012127816 */ /* 0x000fe200000000ff */
[----:B------:R-:W-:Y:S06]  /*4550*/  @P3 BRA `(.L_x_250) ;  /* 0x0000000000303947 */ /* 0x000fec0003800000 */
[----:B------:R-:W-:-:S05]  /*4560*/  IMAD R21, R2, R19, R2 ;  /* 0x0000001302157224 */ /* 0x000fca00078e0202 */
[----:B------:R-:W-:-:S04]  /*4570*/  IADD3 R21, PT, PT, R2, R21, R2 ;  /* 0x0000001502157210 */ /* 0x000fc80007ffe002 */
        /* <DEDUP_REMOVED lines=10> */
.L_x_250:
[----:B------:R-:W-:Y:S05]  /*4620*/  BSYNC.RECONVERGENT B1 ;  /* 0x0000000000017941 */ /* 0x000fea0003800200 */
.L_x_249:
[----:B------:R-:W-:Y:S02]  /*4630*/  VIADD R19, R19, 0x8 ;  /* 0x0000000813137836 */ /* 0x000fe40000000000 */
[----:B------:R-:W-:-:S03]  /*4640*/  HFMA2 R12, R12.H1_H1, R12.H1_H1, -R18.H1_H1 ;  /* 0x3000000c0c0c7231 */ /* 0x000fc60000160c12 */
[----:B------:R-:W-:Y:S01]  /*4650*/  ISETP.NE.AND P0, PT, R19, R6, PT ;  /* 0x000000061300720c */ /* 0x000fe20003f05270 */
[----:B------:R-:W-:-:S12]  /*4660*/  HFMA2 R12, R12.H0_H0, 0.5, 0.5, R18.H0_H0 ;  /* 0x380038000c0c7831 */ /* 0x000fd80000040812 */
[----:B------:R-:W-:Y:S05]  /*4670*/  @P0 BRA `(.L_x_251) ;  /* 0xfffffff400e00947 */ /* 0x000fea000383ffff */
[----:B------:R-:W-:Y:S05]  /*4680*/  BSYNC.RECONVERGENT B0 ;  /* 0x0000000000007941 */ /* 0x000fea0003800200 */
.L_x_242:
[----:B------:R-:W-:-:S07]  /*4690*/  IMAD.MOV.U32 R19, RZ, RZ, R6 ;  /* 0x000000ffff137224 */ /* 0x000fce00078e0006 */
.L_x_241:
[----:B------:R-:W-:-:S13]  /*46a0*/  LOP3.LUT P0, R18, R3, 0x7, RZ, 0xc0, !PT ;  /* 0x0000000703127812 */ /* 0x000fda000780c0ff */
[----:B------:R-:W-:Y:S05]  /*46b0*/  @!P0 BRA `(.L_x_240) ;  /* 0x0000000400ac8947 */ /* 0x000fea0003800000 */
[----:B------:R-:W-:Y:S02]  /*46c0*/  ISETP.GE.U32.AND P0, PT, R18, 0x4, PT ;  /* 0x000000041200780c */ /* 0x000fe40003f06070 */
[----:B------:R-:W-:-:S11]  /*46d0*/  LOP3.LUT P3, R28, R3, 0x3, RZ, 0xc0, !PT ;  /* 0x00000003031c7812 */ /* 0x000fd6000786c0ff */
[----:B------:R-:W-:Y:S05]  /*46e0*/  @!P0 BRA `(.L_x_252) ;  /* 0x0000000000e08947 */ /* 0x000fea0003800000 */
[----:B------:R-:W0:Y:S01]  /*46f0*/  LDCU UR7, c[0x0][0x3b4] ;  /* 0x00007680ff0777ac */ /* 0x000e220008000800 */
[----:B------:R-:W-:Y:S01]  /*4700*/  IMAD R21, R19, R2, RZ ;  /* 0x0000000213157224 */ /* 0x000fe200078e02ff */
[----:B------:R-:W-:-:S04]  /*4710*/  PRMT R18, RZ, 0x7610, R18 ;  /* 0x00007610ff127816 */ /* 0x000fc80000000012 */
[----:B------:R-:W-:-:S04]  /*4720*/  IADD3 R23, PT, PT, R8, R21, RZ ;  /* 0x0000001508177210 */ /* 0x000fc80007ffe0ff */
[C---:B0-----:R-:W-:Y:S01]  /*4730*/  ISETP.GE.U32.AND P0, PT, R23.reuse, UR7, PT ;  /* 0x0000000717007c0c */ /* 0x041fe2000bf06070 */
[----:B------:R-:W-:-:S04]  /*4740*/  IMAD.IADD R23, R23, 0x1, R2 ;  /* 0x0000000117177824 */ /* 0x000fc800078e0202 */
[C---:B------:R-:W-:Y:S01]  /*4750*/  IMAD.IADD R25, R23.reuse, 0x1, R2 ;  /* 0x0000000117197824 */ /* 0x040fe200078e0202 */
[----:B------:R-:W-:Y:S02]  /*4760*/  ISETP.GE.U32.AND P1, PT, R23, UR7, PT ;  /* 0x0000000717007c0c */ /* 0x000fe4000bf26070 */
[----:B------:R-:W-:Y:S02]  /*4770*/  PRMT R23, RZ, 0x7610, R23 ;  /* 0x00007610ff177816 */ /* 0x000fe40000000017 */
[----:B------:R-:W-:-:S03]  /*4780*/  ISETP.GE.U32.AND P2, PT, R25, UR7, PT ;  /* 0x0000000719007c0c */ /* 0x000fc6000bf46070 */
[--C-:B------:R-:W-:Y:S02]  /*4790*/  @!P0 IMAD.IADD R20, R16, 0x1, R21.reuse ;  /* 0x0000000110148824 */ /* 0x100fe400078e0215 */
[--C-:B------:R-:W-:Y:S01]  /*47a0*/  @!P0 IMAD.IADD R22, R14, 0x1, R21.reuse ;  /* 0x000000010e168824 */ /* 0x100fe200078e0215 */
[----:B------:R-:W-:Y:S02]  /*47b0*/  PRMT R21, RZ, 0x7610, R21 ;  /* 0x00007610ff157816 */ /* 0x000fe40000000015 */
[----:B------:R-:W-:Y:S01]  /*47c0*/  @!P0 LEA R30, R20, UR5, 0x1 ;  /* 0x00000005141e8c11 */ /* 0x000fe2000f8e08ff */
[--C-:B------:R-:W-:Y:S01]  /*47d0*/  IMAD.IADD R20, R25, 0x1, R2.reuse ;  /* 0x0000000119147824 */ /* 0x100fe200078e0202 */
[----:B------:R-:W-:Y:S01]  /*47e0*/  @!P0 LEA R24, R22, UR10, 0x1 ;  /* 0x0000000a16188c11 */ /* 0x000fe2000f8e08ff */
[CCC-:B------:R-:W-:Y:S01]  /*47f0*/  @!P1 IMAD R27, R19.reuse, R2.reuse, R2.reuse ;  /* 0x00000002131b9224 */ /* 0x1c0fe200078e0202 */
[----:B------:R-:W-:Y:S01]  /*4800*/  PRMT R25, RZ, 0x7610, R25 ;  /* 0x00007610ff197816 */ /* 0x000fe20000000019 */
[----:B------:R-:W-:Y:S01]  /*4810*/  @!P0 LDS.U16 R18, [R30+0x8] ;  /* 0x000008001e128984 */ /* 0x000fe20000000400 */
[----:B------:R-:W-:Y:S01]  /*4820*/  @!P2 IMAD R29, R19, R2, R2 ;  /* 0x00000002131da224 */ /* 0x000fe200078e0202 */
[----:B------:R-:W-:Y:S01]  /*4830*/  PRMT R22, RZ, 0x7610, R22 ;  /* 0x00007610ff167816 */ /* 0x000fe20000000016 */
[--C-:B------:R-:W-:Y:S01]  /*4840*/  @!P1 IMAD.IADD R26, R16, 0x1, R27.reuse ;  /* 0x00000001101a9824 */ /* 0x100fe200078e021b */
[----:B------:R0:W1:Y:S01]  /*4850*/  @!P0 LDS.U16 R21, [R24+0x4] ;  /* 0x0000040018158984 */ /* 0x0000620000000400 */
[----:B------:R-:W-:Y:S01]  /*4860*/  ISETP.GE.U32.AND P0, PT, R20, UR7, PT ;  /* 0x0000000714007c0c */ /* 0x000fe2000bf06070 */
[----:B------:R-:W-:Y:S01]  /*4870*/  @!P2 IMAD.IADD R29, R29, 0x1, R2 ;  /* 0x000000011d1da824 */ /* 0x000fe200078e0202 */
[----:B------:R-:W-:Y:S01]  /*4880*/  PRMT R20, RZ, 0x7610, R20 ;  /* 0x00007610ff147816 */ /* 0x000fe20000000014 */
[----:B------:R-:W-:Y:S01]  /*4890*/  @!P1 IMAD.IADD R27, R14, 0x1, R27 ;  /* 0x000000010e1b9824 */ /* 0x000fe200078e021b */
[----:B------:R-:W-:Y:S01]  /*48a0*/  @!P1 LEA R32, R26, UR5, 0x1 ;  /* 0x000000051a209c11 */ /* 0x000fe2000f8e08ff */
[----:B0-----:R-:W-:-:S03]  /*48b0*/  @!P2 IMAD.IADD R24, R16, 0x1, R29 ;  /* 0x000000011018a824 */ /* 0x001fc600078e021d */
[----:B------:R-:W-:Y:S01]  /*48c0*/  @!P1 LEA R27, R27, UR10, 0x1 ;  /* 0x0000000a1b1b9c11 */ /* 0x000fe2000f8e08ff */
[----:B------:R-:W-:Y:S01]  /*48d0*/  @!P2 IMAD.IADD R29, R14, 0x1, R29 ;  /* 0x000000010e1da824 */ /* 0x000fe200078e021d */
[----:B------:R-:W-:Y:S01]  /*48e0*/  @!P1 LDS.U16 R25, [R32+0x8] ;  /* 0x0000080020199984 */ /* 0x000fe20000000400 */
[----:B------:R-:W-:Y:S02]  /*48f0*/  @!P2 LEA R33, R24, UR5, 0x1 ;  /* 0x000000051821ac11 */ /* 0x000fe4000f8e08ff */
[----:B------:R-:W-:Y:S01]  /*4900*/  @!P0 IMAD R31, R19, R2, R2 ;  /* 0x00000002131f8224 */ /* 0x000fe200078e0202 */
[----:B------:R-:W-:Y:S01]  /*4910*/  @!P2 LEA R29, R29, UR10, 0x1 ;  /* 0x0000000a1d1dac11 */ /* 0x000fe2000f8e08ff */
[----:B------:R-:W0:Y:S01]  /*4920*/  @!P1 LDS.U16 R22, [R27+0x4] ;  /* 0x000004001b169984 */ /* 0x000e220000000400 */
[----:B------:R-:W-:Y:S01]  /*4930*/  PRMT R24, RZ, 0x7610, R24 ;  /* 0x00007610ff187816 */ /* 0x000fe20000000018 */
[----:B------:R-:W-:Y:S01]  /*4940*/  VIADD R19, R19, 0x4 ;  /* 0x0000000413137836 */ /* 0x000fe20000000000 */
[----:B------:R-:W-:Y:S01]  /*4950*/  @!P0 IADD3 R31, PT, PT, R2, R31, R2 ;  /* 0x0000001f021f8210 */ /* 0x000fe20007ffe002 */
[----:B------:R-:W-:Y:S03]  /*4960*/  @!P2 LDS.U16 R23, [R33+0x8] ;  /* 0x000008002117a984 */ /* 0x000fe60000000400 */
[----:B------:R-:W-:Y:S01]  /*4970*/  @!P0 IADD3 R30, PT, PT, R14, R31, RZ ;  /* 0x0000001f0e1e8210 */ /* 0x000fe20007ffe0ff */
[--C-:B------:R-:W-:Y:S01]  /*4980*/  @!P0 IMAD.IADD R26, R16, 0x1, R31.reuse ;  /* 0x00000001101a8824 */ /* 0x100fe200078e021f */
[----:B------:R-:W-:Y:S01]  /*4990*/  PRMT R31, RZ, 0x7610, R31 ;  /* 0x00007610ff1f7816 */ /* 0x000fe2000000001f */
[----:B------:R-:W2:Y:S01]  /*49a0*/  @!P2 LDS.U16 R20, [R29+0x4] ;  /* 0x000004001d14a984 */ /* 0x000ea20000000400 */
[----:B------:R-:W-:-:S02]  /*49b0*/  @!P0 LEA R30, R30, UR10, 0x1 ;  /* 0x0000000a1e1e8c11 */ /* 0x000fc4000f8e08ff */
[----:B------:R-:W-:-:S03]  /*49c0*/  @!P0 LEA R26, R26, UR5, 0x1 ;  /* 0x000000051a1a8c11 */ /* 0x000fc6000f8e08ff */
[----:B------:R-:W-:Y:S04]  /*49d0*/  @!P0 LDS.U16 R31, [R30+0x4] ;  /* 0x000004001e1f8984 */ /* 0x000fe80000000400 */
[----:B------:R-:W3:Y:S01]  /*49e0*/  @!P0 LDS.U16 R24, [R26+0x8] ;  /* 0x000008001a188984 */ /* 0x000ee20000000400 */
[----:B-1----:R-:W-:-:S04]  /*49f0*/  HFMA2 R21, R18.H0_H0, R18.H0_H0, -R21.H0_H0 ;  /* 0x2000001212157231 */ /* 0x002fc80000140815 */
[----:B------:R-:W-:Y:S02]  /*4a00*/  HFMA2 R21, R21.H0_H0, 0.5, 0.5, R12.H0_H0 ;  /* 0x3800380015157831 */ /* 0x000fe4000004080c */
[----:B0-----:R-:W-:-:S04]  /*4a10*/  HFMA2 R22, R25.H0_H0, R25.H0_H0, -R22.H0_H0 ;  /* 0x2000001919167231 */ /* 0x001fc80000140816 */
[----:B------:R-:W-:Y:S02]  /*4a20*/  HFMA2 R21, R22.H0_H0, 0.5, 0.5, R21.H0_H0 ;  /* 0x3800380016157831 */ /* 0x000fe40000040815 */
[----:B--2---:R-:W-:-:S04]  /*4a30*/  HFMA2 R20, R23.H0_H0, R23.H0_H0, -R20.H0_H0 ;  /* 0x2000001717147231 */ /* 0x004fc80000140814 */
[----:B------:R-:W-:Y:S02]  /*4a40*/  HFMA2 R20, R20.H0_H0, 0.5, 0.5, R21.H0_H0 ;  /* 0x3800380014147831 */ /* 0x000fe40000040815 */
[----:B---3--:R-:W-:-:S04]  /*4a50*/  HFMA2 R31, R24.H0_H0, R24.H0_H0, -R31.H0_H0 ;  /* 0x20000018181f7231 */ /* 0x008fc8000014081f */
[----:B------:R-:W-:-:S07]  /*4a60*/  HFMA2 R12, R31.H0_H0, 0.5, 0.5, R20.H0_H0 ;  /* 0x380038001f0c7831 */ /* 0x000fce0000040814 */
.L_x_252:
[----:B------:R-:W-:Y:S05]  /*4a70*/  @!P3 BRA `(.L_x_240) ;  /* 0x0000000000bcb947 */ /* 0x000fea0003800000 */
[----:B------:R-:W-:Y:S02]  /*4a80*/  ISETP.NE.AND P0, PT, R28, 0x1, PT ;  /* 0x000000011c00780c */ /* 0x000fe40003f05270 */
[----:B------:R-:W-:-:S04]  /*4a90*/  LOP3.LUT R18, R3, 0x1, RZ, 0xc0, !PT ;  /* 0x0000000103127812 */ /* 0x000fc800078ec0ff */
[----:B------:R-:W-:-:S07]  /*4aa0*/  ISETP.NE.U32.AND P2, PT, R18, 0x1, PT ;  /* 0x000000011200780c */ /* 0x000fce0003f45070 */
[----:B------:R-:W-:Y:S06]  /*4ab0*/  @!P0 BRA `(.L_x_253) ;  /* 0x0000000000708947 */ /* 0x000fec0003800000 */
[----:B------:R-:W0:Y:S01]  /*4ac0*/  LDCU UR7, c[0x0][0x3b4] ;  /* 0x00007680ff0777ac */ /* 0x000e220008000800 */
[C---:B------:R-:W-:Y:S02]  /*4ad0*/  IMAD R23, R19.reuse, R2, RZ ;  /* 0x0000000213177224 */ /* 0x040fe400078e02ff */
[----:B------:R-:W-:Y:S02]  /*4ae0*/  VIADD R19, R19, 0x2 ;  /* 0x0000000213137836 */ /* 0x000fe40000000000 */
[----:B------:R-:W-:-:S04]  /*4af0*/  IMAD.IADD R21, R8, 0x1, R23 ;  /* 0x0000000108157824 */ /* 0x000fc800078e0217 */
[C---:B------:R-:W-:Y:S01]  /*4b00*/  IMAD.IADD R18, R21.reuse, 0x1, R2 ;  /* 0x0000000115127824 */ /* 0x040fe200078e0202 */
[----:B0-----:R-:W-:-:S04]  /*4b10*/  ISETP.GE.U32.AND P0, PT, R21, UR7, PT ;  /* 0x0000000715007c0c */ /* 0x001fc8000bf06070 */
[----:B------:R-:W-:Y:S02]  /*4b20*/  ISETP.GE.U32.AND P1, PT, R18, UR7, PT ;  /* 0x0000000712007c0c */ /* 0x000fe4000bf26070 */
[----:B------:R-:W-:Y:S02]  /*4b30*/  PRMT R18, RZ, 0x7610, R18 ;  /* 0x00007610ff127816 */ /* 0x000fe40000000012 */
[----:B------:R-:W-:-:S05]  /*4b40*/  PRMT R21, RZ, 0x7610, R21 ;  /* 0x00007610ff157816 */ /* 0x000fca0000000015 */
[--C-:B------:R-:W-:Y:S02]  /*4b50*/  @!P0 IMAD.IADD R20, R16, 0x1, R23.reuse ;  /* 0x0000000110148824 */ /* 0x100fe400078e0217 */
[----:B------:R-:W-:Y:S02]  /*4b60*/  @!P0 IMAD.IADD R22, R14, 0x1, R23 ;  /* 0x000000010e168824 */ /* 0x000fe400078e0217 */
[----:B------:R-:W-:Y:S01]  /*4b70*/  @!P1 IMAD.IADD R23, R23, 0x1, R2 ;  /* 0x0000000117179824 */ /* 0x000fe200078e0202 */
[----:B------:R-:W-:Y:S02]  /*4b80*/  @!P0 LEA R26, R20, UR5, 0x1 ;  /* 0x00000005141a8c11 */ /* 0x000fe4000f8e08ff */
[----:B------:R-:W-:Y:S01]  /*4b90*/  @!P0 LEA R22, R22, UR10, 0x1 ;  /* 0x0000000a16168c11 */ /* 0x000fe2000f8e08ff */
[--C-:B------:R-:W-:Y:S01]  /*4ba0*/  @!P1 IMAD.IADD R24, R16, 0x1, R23.reuse ;  /* 0x0000000110189824 */ /* 0x100fe200078e0217 */
[----:B------:R-:W-:Y:S01]  /*4bb0*/  PRMT R20, RZ, 0x7610, R20 ;  /* 0x00007610ff147816 */ /* 0x000fe20000000014 */
[--C-:B------:R-:W-:Y:S01]  /*4bc0*/  @!P1 IMAD.IADD R25, R14, 0x1, R23.reuse ;  /* 0x000000010e199824 */ /* 0x100fe200078e0217 */
[----:B------:R-:W-:Y:S01]  /*4bd0*/  PRMT R23, RZ, 0x7610, R23 ;  /* 0x00007610ff177816 */ /* 0x000fe20000000017 */
[----:B------:R-:W-:Y:S01]  /*4be0*/  @!P0 LDS.U16 R18, [R26+0x8] ;  /* 0x000008001a128984 */ /* 0x000fe20000000400 */
[----:B------:R-:W-:-:S02]  /*4bf0*/  @!P1 LEA R24, R24, UR5, 0x1 ;  /* 0x0000000518189c11 */ /* 0x000fc4000f8e08ff */
[----:B------:R-:W-:Y:S01]  /*4c00*/  @!P1 LEA R25, R25, UR10, 0x1 ;  /* 0x0000000a19199c11 */ /* 0x000fe2000f8e08ff */
[----:B------:R-:W0:Y:S04]  /*4c10*/  @!P0 LDS.U16 R21, [R22+0x4] ;  /* 0x0000040016158984 */ /* 0x000e280000000400 */
[----:B------:R-:W-:Y:S04]  /*4c20*/  @!P1 LDS.U16 R20, [R24+0x8] ;  /* 0x0000080018149984 */ /* 0x000fe80000000400 */
[----:B------:R-:W1:Y:S01]  /*4c30*/  @!P1 LDS.U16 R23, [R25+0x4] ;  /* 0x0000040019179984 */ /* 0x000e620000000400 */
[----:B0-----:R-:W-:-:S04]  /*4c40*/  HFMA2 R21, R18.H0_H0, R18.H0_H0, -R21.H0_H0 ;  /* 0x2000001212157231 */ /* 0x001fc80000140815 */
[----:B------:R-:W-:Y:S02]  /*4c50*/  HFMA2 R12, R21.H0_H0, 0.5, 0.5, R12.H0_H0 ;  /* 0x38003800150c7831 */ /* 0x000fe4000004080c */
[----:B-1----:R-:W-:-:S04]  /*4c60*/  HFMA2 R23, R20.H0_H0, R20.H0_H0, -R23.H0_H0 ;  /* 0x2000001414177231 */ /* 0x002fc80000140817 */
[----:B------:R-:W-:-:S07]  /*4c70*/  HFMA2 R12, R23.H0_H0, 0.5, 0.5, R12.H0_H0 ;  /* 0x38003800170c7831 */ /* 0x000fce000004080c */
.L_x_253:
[----:B------:R-:W-:Y:S05]  /*4c80*/  @P2 BRA `(.L_x_240) ;  /* 0x0000000000382947 */ /* 0x000fea0003800000 */
[----:B------:R-:W0:Y:S01]  /*4c90*/  LDCU UR7, c[0x0][0x3b4] ;  /* 0x00007680ff0777ac */ /* 0x000e220008000800 */
[----:B------:R-:W-:-:S04]  /*4ca0*/  IMAD R19, R2, R19, RZ ;  /* 0x0000001302137224 */ /* 0x000fc800078e02ff */
[----:B------:R-:W-:-:S05]  /*4cb0*/  IMAD.IADD R18, R8, 0x1, R19 ;  /* 0x0000000108127824 */ /* 0x000fca00078e0213 */
[----:B0-----:R-:W-:-:S13]  /*4cc0*/  ISETP.GE.U32.AND P0, PT, R18, UR7, PT ;  /* 0x0000000712007c0c */ /* 0x001fda000bf06070 */
[--C-:B------:R-:W-:Y:S01]  /*4cd0*/  @!P0 IMAD.IADD R16, R16, 0x1, R19.reuse ;  /* 0x0000000110108824 */ /* 0x100fe200078e0213 */
[----:B------:R-:W-:Y:S02]  /*4ce0*/  @!P0 IADD3 R18, PT, PT, R14, R19, RZ ;  /* 0x000000130e128210 */ /* 0x000fe40007ffe0ff */
[----:B------:R-:W-:Y:S02]  /*4cf0*/  PRMT R14, RZ, 0x7610, R14 ;  /* 0x00007610ff0e7816 */ /* 0x000fe4000000000e */
[----:B------:R-:W-:Y:S02]  /*4d00*/  PRMT R19, RZ, 0x7610, R19 ;  /* 0x00007610ff137816 */ /* 0x000fe40000000013 */
[----:B------:R-:W-:Y:S02]  /*4d10*/  @!P0 LEA R16, R16, UR5, 0x1 ;  /* 0x0000000510108c11 */ /* 0x000fe4000f8e08ff */
[----:B------:R-:W-:-:S03]  /*4d20*/  @!P0 LEA R18, R18, UR10, 0x1 ;  /* 0x0000000a12128c11 */ /* 0x000fc6000f8e08ff */
[----:B------:R-:W-:Y:S04]  /*4d30*/  @!P0 LDS.U16 R14, [R16+0x8] ;  /* 0x00000800100e8984 */ /* 0x000fe80000000400 */
[----:B------:R-:W0:Y:S02]  /*4d40*/  @!P0 LDS.U16 R19, [R18+0x4] ;  /* 0x0000040012138984 */ /* 0x000e240000000400 */
[----:B0-----:R-:W-:-:S04]  /*4d50*/  HFMA2 R19, R14.H0_H0, R14.H0_H0, -R19.H0_H0 ;  /* 0x2000000e0e137231 */ /* 0x001fc80000140813 */
[----:B------:R-:W-:-:S07]  /*4d60*/  HFMA2 R12, R19.H0_H0, 0.5, 0.5, R12.H0_H0 ;  /* 0x38003800130c7831 */ /* 0x000fce000004080c */
.L_x_240:
        /* <DEDUP_REMOVED lines=17> */
[----:B-1----:R-:W-:-:S07]  /*4e80*/  PRMT R16, R16, 0x5410, R18 ;  /* 0x0000541010107816 */ /* 0x002fce0000000012 */
.L_x_311:
[----:B------:R-:W-:Y:S02]  /*4e90*/  @!P0 IMAD.IADD R12, R10, 0x1, R17 ;  /* 0x000000010a0c8824 */ /* 0x000fe400078e0211 */
[----:B------:R-:W-:Y:S01]  /*4ea0*/  HADD2 R14, R14.H0_H0, R16.H1_H1 ;  /* 0x300000100e0e7230 */ /* 0x000fe20000000800 */
[----:B------:R-:W-:Y:S01]  /*4eb0*/  BSSY B0, `(.L_x_255) ;  /* 0x00000ff000007945 */ /* 0x000fe20003800000 */
[----:B------:R-:W-:-:S05]  /*4ec0*/  @!P0 IMAD R12, R12, 0x2, R9 ;  /* 0x000000020c0c8824 */ /* 0x000fca00078e0209 */
[----:B------:R1:W-:Y:S01]  /*4ed0*/  @!P0 STS.U16 [R12+0x4], R14 ;  /* 0x0000040e0c008388 */ /* 0x0003e20000000400 */
[----:B------:R-:W-:-:S13]  /*4ee0*/  ISETP.GE.AND P0, PT, R11, 0x1, PT ;  /* 0x000000010b00780c */ /* 0x000fda0003f06270 */
[----:B-1----:R-:W-:Y:S05]  /*4ef0*/  @!P0 BRA `(.L_x_256) ;  /* 0x0000000c00e88947 */ /* 0x002fea0003800000 */
[----:B------:R-:W-:-:S07]  /*4f00*/  IMAD.MOV.U32 R12, RZ, RZ, RZ ;  /* 0x000000ffff0c7224 */ /* 0x000fce00078e00ff */
.L_x_264:
[C---:B-1----:R-:W-:Y:S01]  /*4f10*/  LEA R14, R12.reuse, UR16, 0x2 ;  /* 0x000000100c0e7c11 */ /* 0x042fe2000f8e10ff */
[----:B------:R-:W-:Y:S01]  /*4f20*/  VIADD R12, R12, 0x1 ;  /* 0x000000010c0c7836 */ /* 0x000fe20000000000 */
[----:B------:R-:W-:Y:S02]  /*4f30*/  ISETP.GE.AND P1, PT, R3, 0x1, PT ;  /* 0x000000010300780c */ /* 0x000fe40003f26270 */
[----:B------:R-:W-:Y:S02]  /*4f40*/  PRMT R22, RZ, 0x7610, R22 ;  /* 0x00007610ff167816 */ /* 0x000fe40000000016 */
[----:B------:R-:W1:Y:S01]  /*4f50*/  LDS R14, [R14+0x4] ;  /* 0x000004000e0e7984 */ /* 0x000e620000000800 */
[----:B------:R-:W-:-:S08]  /*4f60*/  ISETP.NE.AND P0, PT, R12, R11, PT ;  /* 0x0000000b0c00720c */ /* 0x000fd00003f05270 */
[----:B------:R-:W-:Y:S05]  /*4f70*/  @!P1 BRA `(.L_x_257) ;  /* 0x0000000c006c9947 */ /* 0x000fea0003800000 */
[----:B-1----:R-:W-:Y:S01]  /*4f80*/  IMAD R20, R14, 0x4, R13 ;  /* 0x000000040e147824 */ /* 0x002fe200078e020d */
[----:B------:R-:W0:Y:S01]  /*4f90*/  LDCU UR7, c[0x0][0x3c0] ;  /* 0x00007800ff0777ac */ /* 0x000e220008000800 */
[----:B------:R-:W-:Y:S02]  /*4fa0*/  ISETP.GE.U32.AND P1, PT, R3, 0x8, PT ;  /* 0x000000080300780c */ /* 0x000fe40003f26070 */
[----:B------:R-:W-:Y:S01]  /*4fb0*/  PRMT R22, RZ, 0x7610, R22 ;  /* 0x00007610ff167816 */ /* 0x000fe20000000016 */
[----:B------:R-:W1:Y:S01]  /*4fc0*/  LDS R19, [R20] ;  /* 0x0000000014137984 */ /* 0x000e620000000800 */
[----:B------:R-:W2:Y:S01]  /*4fd0*/  LDCU UR9, c[0x0][0x3b8] ;  /* 0x00007700ff0977ac */ /* 0x000ea20008000800 */
[----:B0-----:R-:W-:-:S04]  /*4fe0*/  IMAD R16, R15, UR7, R14 ;  /* 0x000000070f107c24 */ /* 0x001fc8000f8e020e */
[--C-:B--2---:R-:W-:Y:S02]  /*4ff0*/  IMAD R16, R16, UR9, R7.reuse ;  /* 0x0000000910107c24 */ /* 0x104fe4000f8e0207 */
[----:B-1----:R-:W-:Y:S02]  /*5000*/  IMAD R18, R19, UR7, R10 ;  /* 0x0000000713127c24 */ /* 0x002fe4000f8e020a */
[----:B------:R-:W-:Y:S02]  /*5010*/  IMAD.MOV.U32 R19, RZ, RZ, RZ ;  /* 0x000000ffff137224 */ /* 0x000fe400078e00ff */
[----:B------:R-:W-:Y:S01]  /*5020*/  IMAD R18, R18, UR9, R7 ;  /* 0x0000000912127c24 */ /* 0x000fe2000f8e0207 */
[----:B------:R-:W-:Y:S06]  /*5030*/  @!P1 BRA `(.L_x_258) ;  /* 0x0000000400a49947 */ /* 0x000fec0003800000 */
[----:B------:R-:W-:Y:S01]  /*5040*/  BSSY.RECONVERGENT B1, `(.L_x_259) ;  /* 0x0000067000017945 */ /* 0x000fe20003800200 */
[----:B------:R-:W-:Y:S01]  /*5050*/  IMAD.MOV.U32 R19, RZ, RZ, RZ ;  /* 0x000000ffff137224 */ /* 0x000fe200078e00ff */
[----:B------:R-:W-:-:S07]  /*5060*/  PRMT R22, RZ, 0x7610, R22 ;  /* 0x00007610ff167816 */ /* 0x000fce0000000016 */
.L_x_260:
[----:B------:R-:W0:Y:S01]  /*5070*/  LDCU UR7, c[0x0][0x3b4] ;  /* 0x00007680ff0777ac */ /* 0x000e220008000800 */
[----:B------:R-:W-:Y:S01]  /*5080*/  IMAD R25, R2, R19, RZ ;  /* 0x0000001302197224 */ /* 0x000fe200078e02ff */
[----:B------:R-:W-:Y:S01]  /*5090*/  PRMT R23, RZ, 0x7610, R23 ;  /* 0x00007610ff177816 */ /* 0x000fe20000000017 */
[----:B------:R-:W-:Y:S01]  /*50a0*/  VIADD R19, R19, 0x8 ;  /* 0x0000000813137836 */ /* 0x000fe20000000000 */
[----:B------:R-:W-:Y:S01]  /*50b0*/  PRMT R26, RZ, 0x7610, R26 ;  /* 0x00007610ff1a7816 */ /* 0x000fe2000000001a */
[----:B------:R-:W-:Y:S01]  /*50c0*/  IMAD.IADD R29, R8, 0x1, R25 ;  /* 0x00000001081d7824 */ /* 0x000fe200078e0219 */
[----:B------:R-:W-:-:S04]  /*50d0*/  PRMT R24, RZ, 0x7610, R24 ;  /* 0x00007610ff187816 */ /* 0x000fc80000000018 */
[----:B0-----:R-:W-:-:S13]  /*50e0*/  ISETP.GE.U32.AND P1, PT, R29, UR7, PT ;  /* 0x000000071d007c0c */ /* 0x001fda000bf26070 */
[--C-:B------:R-:W-:Y:S02]  /*50f0*/  @!P1 IMAD.IADD R20, R16, 0x1, R25.reuse ;  /* 0x0000000110149824 */ /* 0x100fe400078e0219 */
[----:B------:R-:W-:-:S03]  /*5100*/  @!P1 IMAD.IADD R21, R18, 0x1, R25 ;  /* 0x0000000112159824 */ /* 0x000fc600078e0219 */
[----:B------:R-:W-:Y:S02]  /*5110*/  @!P1 LEA R27, R20, UR5, 0x1 ;  /* 0x00000005141b9c11 */ /* 0x000fe4000f8e08ff */
[----:B------:R-:W-:Y:S01]  /*5120*/  @!P1 LEA R28, R21, UR5, 0x1 ;  /* 0x00000005151c9c11 */ /* 0x000fe2000f8e08ff */
[--C-:B------:R-:W-:Y:S01]  /*5130*/  IMAD.IADD R21, R29, 0x1, R2.reuse ;  /* 0x000000011d157824 */ /* 0x100fe200078e0202 */
[----:B------:R-:W-:Y:S01]  /*5140*/  IADD3 R29, PT, PT, R25, R2, RZ ;  /* 0x00000002191d7210 */ /* 0x000fe20007ffe0ff */
[----:B------:R0:W-:Y:S01]  /*5150*/  @!P1 LDS.U16 R23, [R27+0x8] ;  /* 0x000008001b179984 */ /* 0x0001e20000000400 */
[----:B------:R-:W-:Y:S01]  /*5160*/  PRMT R25, RZ, 0x7610, R25 ;  /* 0x00007610ff197816 */ /* 0x000fe20000000019 */
[C-C-:B------:R-:W-:Y:S02]  /*5170*/  IMAD.IADD R33, R21.reuse, 0x1, R2.reuse ;  /* 0x0000000115217824 */ /* 0x140fe400078e0202 */
[----:B------:R1:W2:Y:S01]  /*5180*/  @!P1 LDS.U16 R26, [R28+0x8] ;  /* 0x000008001c1a9984 */ /* 0x0002a20000000400 */
[----:B------:R-:W-:Y:S01]  /*5190*/  ISETP.GE.U32.AND P1, PT, R21, UR7, PT ;  /* 0x0000000715007c0c */ /* 0x000fe2000bf26070 */
[--C-:B------:R-:W-:Y:S01]  /*51a0*/  IMAD.IADD R35, R29, 0x1, R2.reuse ;  /* 0x000000011d237824 */ /* 0x100fe200078e0202 */
[C---:B------:R-:W-:Y:S01]  /*51b0*/  ISETP.GE.U32.AND P2, PT, R33.reuse, UR7, PT ;  /* 0x0000000721007c0c */ /* 0x040fe2000bf46070 */
[----:B0-----:R-:W-:-:S10]  /*51c0*/  IMAD.IADD R27, R33, 0x1, R2 ;  /* 0x00000001211b7824 */ /* 0x001fd400078e0202 */
[--C-:B------:R-:W-:Y:S02]  /*51d0*/  @!P1 IMAD.IADD R20, R16, 0x1, R29.reuse ;  /* 0x0000000110149824 */ /* 0x100fe400078e021d */
[C---:B------:R-:W-:Y:S02]  /*51e0*/  @!P1 IMAD.IADD R21, R18.reuse, 0x1, R29 ;  /* 0x0000000112159824 */ /* 0x040fe400078e021d */
[--C-:B------:R-:W-:Y:S01]  /*51f0*/  @!P2 IMAD.IADD R29, R18, 0x1, R35.reuse ;  /* 0x00000001121da824 */ /* 0x100fe200078e0223 */
[----:B------:R-:W-:Y:S01]  /*5200*/  @!P1 LEA R30, R20, UR5, 0x1 ;  /* 0x00000005141e9c11 */ /* 0x000fe2000f8e08ff */
[----:B-1----:R-:W-:Y:S01]  /*5210*/  @!P2 IMAD.IADD R28, R16, 0x1, R35 ;  /* 0x00000001101ca824 */ /* 0x002fe200078e0223 */
[----:B------:R-:W-:Y:S01]  /*5220*/  @!P1 LEA R31, R21, UR5, 0x1 ;  /* 0x00000005151f9c11 */ /* 0x000fe2000f8e08ff */
[--C-:B------:R-:W-:Y:S01]  /*5230*/  IMAD.IADD R35, R35, 0x1, R2.reuse ;  /* 0x0000000123237824 */ /* 0x100fe200078e0202 */
[----:B------:R-:W-:Y:S01]  /*5240*/  @!P2 LEA R33, R29, UR5, 0x1 ;  /* 0x000000051d21ac11 */ /* 0x000fe2000f8e08ff */
[----:B------:R-:W-:Y:S01]  /*5250*/  @!P1 LDS.U16 R25, [R30+0x8] ;  /* 0x000008001e199984 */ /* 0x000fe20000000400 */
[----:B------:R-:W-:Y:S01]  /*5260*/  @!P2 LEA R32, R28, UR5, 0x1 ;  /* 0x000000051c20ac11 */ /* 0x000fe2000f8e08ff */
[--C-:B------:R-:W-:Y:S01]  /*5270*/  IMAD.IADD R29, R35, 0x1, R2.reuse ;  /* 0x00000001231d7824 */ /* 0x100fe200078e0202 */
[----:B------:R-:W-:Y:S01]  /*5280*/  PRMT R21, RZ, 0x7610, R21 ;  /* 0x00007610ff157816 */ /* 0x000fe20000000015 */
[----:B------:R0:W1:Y:S01]  /*5290*/  @!P1 LDS.U16 R24, [R31+0x8] ;  /* 0x000008001f189984 */ /* 0x0000620000000400 */
[C---:B------:R-:W-:Y:S01]  /*52a0*/  ISETP.GE.U32.AND P1, PT, R27.reuse, UR7, PT ;  /* 0x000000071b007c0c */ /* 0x040fe2000bf26070 */
[----:B------:R-:W-:Y:S01]  /*52b0*/  IMAD.IADD R27, R27, 0x1, R2 ;  /* 0x000000011b1b7824 */ /* 0x000fe200078e0202 */
[----:B------:R-:W-:-:S02]  /*52c0*/  PRMT R20, RZ, 0x7610, R20 ;  /* 0x00007610ff147816 */ /* 0x000fc40000000014 */
[----:B------:R-:W-:Y:S02]  /*52d0*/  @!P2 LDS.U16 R21, [R33+0x8] ;  /* 0x000008002115a984 */ /* 0x000fe40000000400 */
[----:B------:R-:W-:Y:S02]  /*52e0*/  ISETP.GE.U32.AND P3, PT, R27, UR7, PT ;  /* 0x000000071b007c0c */ /* 0x000fe4000bf66070 */
[----:B------:R3:W4:Y:S01]  /*52f0*/  @!P2 LDS.U16 R20, [R32+0x8] ;  /* 0x000008002014a984 */ /* 0x0007220000000400 */
[----:B--2---:R-:W-:Y:S01]  /*5300*/  HFMA2 R28, R23.H0_H0, R26.H0_H0, R22.H0_H0 ;  /* 0x2000001a171c7231 */ /* 0x004fe20000040816 */
[----:B------:R-:W-:-:S03]  /*5310*/  PRMT R23, RZ, 0x7610, R23 ;  /* 0x00007610ff177816 */ /* 0x000fc60000000017 */
[----:B------:R-:W-:Y:S01]  /*5320*/  @!P1 IMAD.IADD R22, R16, 0x1, R35 ;  /* 0x0000000110169824 */ /* 0x000fe200078e0223 */
[----:B------:R-:W-:Y:S01]  /*5330*/  @!P1 IADD3 R26, PT, PT, R18, R35, RZ ;  /* 0x00000023121a9210 */ /* 0x000fe20007ffe0ff */
[----:B------:R-:W-:Y:S01]  /*5340*/  IMAD.IADD R35, R27, 0x1, R2 ;  /* 0x000000011b237824 */ /* 0x000fe200078e0202 */
[----:B------:R-:W-:Y:S02]  /*5350*/  PRMT R27, RZ, 0x7610, R27 ;  /* 0x00007610ff1b7816 */ /* 0x000fe4000000001b */
[----:B0-----:R-:W-:Y:S01]  /*5360*/  @!P1 LEA R31, R22, UR5, 0x1 ;  /* 0x00000005161f9c11 */ /* 0x001fe2000f8e08ff */
[--C-:B------:R-:W-:Y:S01]  /*5370*/  @!P3 IMAD.IADD R30, R16, 0x1, R29.reuse ;  /* 0x00000001101eb824 */ /* 0x100fe200078e021d */
[----:B------:R-:W-:Y:S02]  /*5380*/  PRMT R22, RZ, 0x7610, R22 ;  /* 0x00007610ff167816 */ /* 0x000fe40000000016 */
[----:B---3--:R-:W-:Y:S01]  /*5390*/  @!P1 LEA R32, R26, UR5, 0x1 ;  /* 0x000000051a209c11 */ /* 0x008fe2000f8e08ff */
[----:B------:R0:W-:Y:S01]  /*53a0*/  @!P1 LDS.U16 R23, [R31+0x8] ;  /* 0x000008001f179984 */ /* 0x0001e20000000400 */
[----:B------:R-:W-:Y:S01]  /*53b0*/  @!P3 LEA R33, R30, UR5, 0x1 ;  /* 0x000000051e21bc11 */ /* 0x000fe2000f8e08ff */
[----:B------:R-:W-:Y:S01]  /*53c0*/  @!P3 IMAD.IADD R30, R18, 0x1, R29 ;  /* 0x00000001121eb824 */ /* 0x000fe200078e021d */
[C---:B------:R-:W-:Y:S01]  /*53d0*/  ISETP.GE.U32.AND P2, PT, R35.reuse, UR7, PT ;  /* 0x0000000723007c0c */ /* 0x040fe2000bf46070 */
[----:B------:R-:W-:Y:S01]  /*53e0*/  IMAD.IADD R35, R35, 0x1, R2 ;  /* 0x0000000123237824 */ /* 0x000fe200078e0202 */
[----:B------:R-:W-:Y:S01]  /*53f0*/  PRMT R26, RZ, 0x7610, R26 ;  /* 0x00007610ff1a7816 */ /* 0x000fe2000000001a */
[----:B------:R2:W3:Y:S01]  /*5400*/  @!P1 LDS.U16 R22, [R32+0x8] ;  /* 0x0000080020169984 */ /* 0x0004e20000000400 */
[----:B------:R-:W-:Y:S01]  /*5410*/  @!P3 LEA R34, R30, UR5, 0x1 ;  /* 0x000000051e22bc11 */ /* 0x000fe2000f8e08ff */
[C-C-:B------:R-:W-:Y:S01]  /*5420*/  IMAD.IADD R30, R35.reuse, 0x1, R2.reuse ;  /* 0x00000001231e7824 */ /* 0x140fe200078e0202 */
[----:B------:R-:W-:Y:S01]  /*5430*/  ISETP.GE.U32.AND P1, PT, R35, UR7, PT ;  /* 0x0000000723007c0c */ /* 0x000fe2000bf26070 */
[----:B0-----:R-:W-:Y:S01]  /*5440*/  IMAD.IADD R31, R29, 0x1, R2 ;  /* 0x000000011d1f7824 */ /* 0x001fe200078e0202 */
[----:B------:R-:W-:Y:S04]  /*5450*/  @!P3 LDS.U16 R27, [R33+0x8] ;  /* 0x00000800211bb984 */ /* 0x000fe80000000400 */
[----:B------:R0:W5:Y:S01]  /*5460*/  @!P3 LDS.U16 R26, [R34+0x8] ;  /* 0x00000800221ab984 */ /* 0x0001620000000400 */
[----:B------:R-:W-:Y:S01]  /*5470*/  ISETP.GE.U32.AND P3, PT, R30, UR7, PT ;  /* 0x000000071e007c0c */ /* 0x000fe2000bf66070 */
[----:B------:R-:W-:-:S02]  /*5480*/  @!P2 IMAD.IADD R30, R18, 0x1, R31 ;  /* 0x00000001121ea824 */ /* 0x000fc400078e021f */
[----:B-1----:R-:W-:Y:S02]  /*5490*/  HFMA2 R24, R25.H0_H0, R24.H0_H0, R28.H0_H0 ;  /* 0x2000001819187231 */ /* 0x002fe4000004081c */
[----:B------:R-:W-:Y:S01]  /*54a0*/  @!P2 IMAD.IADD R29, R16, 0x1, R31 ;  /* 0x00000001101da824 */ /* 0x000fe200078e021f */
[----:B------:R-:W-:Y:S01]  /*54b0*/  PRMT R25, RZ, 0x7610, R25 ;  /* 0x00007610ff197816 */ /* 0x000fe20000000019 */
[----:B------:R-:W-:Y:S01]  /*54c0*/  IMAD.IADD R31, R31, 0x1, R2 ;  /* 0x000000011f1f7824 */ /* 0x000fe200078e0202 */
[----:B------:R-:W-:Y:S02]  /*54d0*/  @!P2 LEA R35, R30, UR5, 0x1 ;  /* 0x000000051e23ac11 */ /* 0x000fe4000f8e08ff */
[----:B------:R-:W-:Y:S01]  /*54e0*/  PRMT R28, RZ, 0x7610, R28 ;  /* 0x00007610ff1c7816 */ /* 0x000fe2000000001c */
[----:B------:R-:W-:Y:S01]  /*54f0*/  @!P1 IMAD.IADD R30, R16, 0x1, R31 ;  /* 0x00000001101e9824 */ /* 0x000fe200078e021f */
[----:B--2---:R-:W-:Y:S01]  /*5500*/  @!P2 LEA R32, R29, UR5, 0x1 ;  /* 0x000000051d20ac11 */ /* 0x004fe2000f8e08ff */
[----:B----4-:R-:W-:Y:S01]  /*5510*/  HFMA2 R20, R20.H0_H0, R21.H0_H0, R24.H0_H0 ;  /* 0x2000001514147231 */ /* 0x010fe20000040818 */
[----:B------:R-:W-:-:S02]  /*5520*/  PRMT R29, RZ, 0x7610, R29 ;  /* 0x00007610ff1d7816 */ /* 0x000fc4000000001d */
[----:B0-----:R-:W-:Y:S01]  /*5530*/  @!P1 LEA R34, R30, UR5, 0x1 ;  /* 0x000000051e229c11 */ /* 0x001fe2000f8e08ff */
[----:B------:R-:W-:Y:S01]  /*5540*/  @!P1 IMAD.IADD R30, R18, 0x1, R31 ;  /* 0x00000001121e9824 */ /* 0x000fe200078e021f */
[----:B------:R-:W-:Y:S01]  /*5550*/  @!P3 IADD3 R33, PT, PT, R31, R2, RZ ;  /* 0x000000021f21b210 */ /* 0x000fe20007ffe0ff */
[----:B------:R0:W-:Y:S03]  /*5560*/  @!P2 LDS.U16 R25, [R32+0x8] ;  /* 0x000008002019a984 */ /* 0x0001e60000000400 */
[----:B------:R-:W-:Y:S01]  /*5570*/  @!P1 LEA R36, R30, UR5, 0x1 ;  /* 0x000000051e249c11 */ /* 0x000fe2000f8e08ff */
[--C-:B------:R-:W-:Y:S01]  /*5580*/  @!P3 IMAD.IADD R31, R16, 0x1, R33.reuse ;  /* 0x00000001101fb824 */ /* 0x100fe200078e0221 */
[----:B------:R-:W-:Y:S01]  /*5590*/  PRMT R30, RZ, 0x7610, R30 ;  /* 0x00007610ff1e7816 */ /* 0x000fe2000000001e */
[----:B------:R-:W-:Y:S01]  /*55a0*/  @!P3 IMAD.IADD R33, R18, 0x1, R33 ;  /* 0x000000011221b824 */ /* 0x000fe200078e0221 */
[----:B------:R-:W1:Y:S01]  /*55b0*/  @!P2 LDS.U16 R28, [R35+0x8] ;  /* 0x00000800231ca984 */ /* 0x000e620000000400 */
[----:B0-----:R-:W-:-:S02]  /*55c0*/  PRMT R32, RZ, 0x7610, R32 ;  /* 0x00007610ff207816 */ /* 0x001fc40000000020 */
[----:B------:R-:W-:Y:S01]  /*55d0*/  @!P3 LEA R37, R31, UR5, 0x1 ;  /* 0x000000051f25bc11 */ /* 0x000fe2000f8e08ff */
[----:B------:R-:W-:Y:S01]  /*55e0*/  @!P1 LDS.U16 R29, [R34+0x8] ;  /* 0x00000800221d9984 */ /* 0x000fe20000000400 */
[----:B------:R-:W-:Y:S01]  /*55f0*/  PRMT R31, RZ, 0x7610, R31 ;  /* 0x00007610ff1f7816 */ /* 0x000fe2000000001f */
[----:B---3--:R-:W-:Y:S01]  /*5600*/  HFMA2 R20, R23.H0_H0, R22.H0_H0, R20.H0_H0 ;  /* 0x2000001617147231 */ /* 0x008fe20000040814 */
[----:B------:R-:W-:Y:S01]  /*5610*/  @!P3 LEA R33, R33, UR5, 0x1 ;  /* 0x000000052121bc11 */ /* 0x000fe2000f8e08ff */
[----:B------:R-:W0:Y:S01]  /*5620*/  @!P1 LDS.U16 R30, [R36+0x8] ;  /* 0x00000800241e9984 */ /* 0x000e220000000400 */
[----:B------:R-:W-:-:S03]  /*5630*/  ISETP.NE.AND P1, PT, R19, R6, PT ;  /* 0x000000061300720c */ /* 0x000fc60003f25270 */
[----:B------:R-:W-:Y:S01]  /*5640*/  @!P3 LDS.U16 R31, [R37+0x8] ;  /* 0x00000800251fb984 */ /* 0x000fe20000000400 */
[----:B-----5:R-:W-:-:S03]  /*5650*/  HFMA2 R20, R27.H0_H0, R26.H0_H0, R20.H0_H0 ;  /* 0x2000001a1b147231 */ /* 0x020fc60000040814 */
[----:B------:R-:W2:Y:S01]  /*5660*/  @!P3 LDS.U16 R32, [R33+0x8] ;  /* 0x000008002120b984 */ /* 0x000ea20000000400 */
[----:B-1----:R-:W-:-:S04]  /*5670*/  HFMA2 R20, R25.H0_H0, R28.H0_H0, R20.H0_H0 ;  /* 0x2000001c19147231 */ /* 0x002fc80000040814 */
[----:B0-----:R-:W-:-:S04]  /*5680*/  HFMA2 R20, R29.H0_H0, R30.H0_H0, R20.H0_H0 ;  /* 0x2000001e1d147231 */ /* 0x001fc80000040814 */
[----:B--2---:R-:W-:Y:S01]  /*5690*/  HFMA2 R22, R31.H0_H0, R32.H0_H0, R20.H0_H0 ;  /* 0x200000201f167231 */ /* 0x004fe20000040814 */
[----:B------:R-:W-:Y:S06]  /*56a0*/  @P1 BRA `(.L_x_260) ;  /* 0xfffffff800701947 */ /* 0x000fec000383ffff */
[----:B------:R-:W-:Y:S05]  /*56b0*/  BSYNC.RECONVERGENT B1 ;  /* 0x0000000000017941 */ /* 0x000fea0003800200 */
.L_x_259:
[----:B------:R-:W-:-:S07]  /*56c0*/  IMAD.MOV.U32 R19, RZ, RZ, R6 ;  /* 0x000000ffff137224 */ /* 0x000fce00078e0006 */
.L_x_258:
[----:B------:R-:W-:-:S13]  /*56d0*/  LOP3.LUT P1, R20, R3, 0x7, RZ, 0xc0, !PT ;  /* 0x0000000703147812 */ /* 0x000fda000782c0ff */
[----:B------:R-:W-:Y:S05]  /*56e0*/  @!P1 BRA `(.L_x_257) ;  /* 0x0000000400909947 */ /* 0x000fea0003800000 */
[----:B------:R-:W-:Y:S02]  /*56f0*/  ISETP.GE.U32.AND P2, PT, R20, 0x4, PT ;  /* 0x000000041400780c */ /* 0x000fe40003f46070 */
[----:B------:R-:W-:-:S11]  /*5700*/  LOP3.LUT P1, R30, R3, 0x3, RZ, 0xc0, !PT ;  /* 0x00000003031e7812 */ /* 0x000fd6000782c0ff */
[----:B------:R-:W-:Y:S05]  /*5710*/  @!P2 BRA `(.L_x_261) ;  /* 0x0000000000d0a947 */ /* 0x000fea0003800000 */
[----:B------:R-:W0:Y:S01]  /*5720*/  LDCU UR7, c[0x0][0x3b4] ;  /* 0x00007680ff0777ac */ /* 0x000e220008000800 */
[----:B------:R-:W-:-:S04]  /*5730*/  IMAD R25, R19, R2, RZ ;  /* 0x0000000213197224 */ /* 0x000fc800078e02ff */
[----:B------:R-:W-:-:S04]  /*5740*/  IMAD.IADD R21, R8, 0x1, R25 ;  /* 0x0000000108157824 */ /* 0x000fc800078e0219 */
[----:B------:R-:W-:-:S05]  /*5750*/  IMAD.IADD R23, R21, 0x1, R2 ;  /* 0x0000000115177824 */ /* 0x000fca00078e0202 */
[C---:B0-----:R-:W-:Y:S01]  /*5760*/  ISETP.GE.U32.AND P3, PT, R23.reuse, UR7, PT ;  /* 0x0000000717007c0c */ /* 0x041fe2000bf66070 */
[--C-:B------:R-:W-:Y:S01]  /*5770*/  IMAD.IADD R23, R23, 0x1, R2.reuse ;  /* 0x0000000117177824 */ /* 0x100fe200078e0202 */
[----:B------:R-:W-:Y:S02]  /*5780*/  ISETP.GE.U32.AND P2, PT, R21, UR7, PT ;  /* 0x0000000715007c0c */ /* 0x000fe4000bf46070 */
[----:B------:R-:W-:Y:S01]  /*5790*/  PRMT R21, RZ, 0x7610, R21 ;  /* 0x00007610ff157816 */ /* 0x000fe20000000015 */
[C---:B------:R-:W-:Y:S01]  /*57a0*/  IMAD.IADD R20, R23.reuse, 0x1, R2 ;  /* 0x0000000117147824 */ /* 0x040fe200078e0202 */
[----:B------:R-:W-:Y:S02]  /*57b0*/  ISETP.GE.U32.AND P4, PT, R23, UR7, PT ;  /* 0x0000000717007c0c */ /* 0x000fe4000bf86070 */
[----:B------:R-:W-:Y:S02]  /*57c0*/  PRMT R23, RZ, 0x7610, R23 ;  /* 0x00007610ff177816 */ /* 0x000fe40000000017 */
[----:B------:R-:W-:-:S02]  /*57d0*/  ISETP.GE.U32.AND P5, PT, R20, UR7, PT ;  /* 0x0000000714007c0c */ /* 0x000fc4000bfa6070 */
[----:B------:R-:W-:Y:S01]  /*57e0*/  PRMT R20, RZ, 0x7610, R20 ;  /* 0x00007610ff147816 */ /* 0x000fe20000000014 */
[CCC-:B------:R-:W-:Y:S02]  /*57f0*/  @!P3 IMAD R27, R19.reuse, R2.reuse, R2.reuse ;  /* 0x00000002131bb224 */ /* 0x1c0fe400078e0202 */
[--C-:B------:R-:W-:Y:S02]  /*5800*/  @!P2 IMAD.IADD R24, R16, 0x1, R25.reuse ;  /* 0x000000011018a824 */ /* 0x100fe400078e0219 */
[----:B------:R-:W-:Y:S02]  /*5810*/  @!P2 IMAD.IADD R25, R18, 0x1, R25 ;  /* 0x000000011219a824 */ /* 0x000fe400078e0219 */
[-CC-:B------:R-:W-:Y:S01]  /*5820*/  @!P4 IMAD R29, R19, R2.reuse, R2.reuse ;  /* 0x00000002131dc224 */ /* 0x180fe200078e0202 */
[----:B------:R-:W-:Y:S01]  /*5830*/  @!P2 LEA R31, R24, UR5, 0x1 ;  /* 0x00000005181fac11 */ /* 0x000fe2000f8e08ff */
[--C-:B------:R-:W-:Y:S01]  /*5840*/  @!P3 IMAD.IADD R26, R16, 0x1, R27.reuse ;  /* 0x00000001101ab824 */ /* 0x100fe200078e021b */
[----:B------:R-:W-:Y:S01]  /*5850*/  @!P2 LEA R32, R25, UR5, 0x1 ;  /* 0x000000051920ac11 */ /* 0x000fe2000f8e08ff */
[----:B------:R-:W-:Y:S01]  /*5860*/  @!P3 IMAD.IADD R27, R18, 0x1, R27 ;  /* 0x00000001121bb824 */ /* 0x000fe200078e021b */
[-C--:B------:R-:W-:Y:S01]  /*5870*/  @!P4 IADD3 R29, PT, PT, R29, R2.reuse, RZ ;  /* 0x000000021d1dc210 */ /* 0x080fe20007ffe0ff */
[--C-:B------:R-:W-:Y:S01]  /*5880*/  @!P5 IMAD R35, R19, R2, R2.reuse ;  /* 0x000000021323d224 */ /* 0x100fe200078e0202 */
[----:B------:R-:W-:Y:S01]  /*5890*/  @!P3 LEA R33, R26, UR5, 0x1 ;  /* 0x000000051a21bc11 */ /* 0x000fe2000f8e08ff */
[----:B------:R0:W-:Y:S01]  /*58a0*/  @!P2 LDS.U16 R23, [R31+0x8] ;  /* 0x000008001f17a984 */ /* 0x0001e20000000400 */
[----:B------:R-:W-:Y:S01]  /*58b0*/  @!P3 LEA R34, R27, UR5, 0x1 ;  /* 0x000000051b22bc11 */ /* 0x000fe2000f8e08ff */
[--C-:B------:R-:W-:Y:S01]  /*58c0*/  @!P4 IMAD.IADD R28, R16, 0x1, R29.reuse ;  /* 0x00000001101cc824 */ /* 0x100fe200078e021d */
[----:B------:R-:W-:Y:S01]  /*58d0*/  @!P5 IADD3 R27, PT, PT, R2, R35, R2 ;  /* 0x00000023021bd210 */ /* 0x000fe20007ffe002 */
[C---:B------:R-:W-:Y:S01]  /*58e0*/  @!P4 IMAD.IADD R29, R18.reuse, 0x1, R29 ;  /* 0x00000001121dc824 */ /* 0x040fe200078e021d */
[----:B------:R-:W-:Y:S01]  /*58f0*/  PRMT R26, RZ, 0x7610, R26 ;  /* 0x00007610ff1a7816 */ /* 0x000fe2000000001a */
[----:B------:R1:W2:Y:S01]  /*5900*/  @!P2 LDS.U16 R20, [R32+0x8] ;  /* 0x000008002014a984 */ /* 0x0002a20000000400 */
[----:B------:R-:W-:Y:S01]  /*5910*/  PRMT R25, RZ, 0x7610, R25 ;  /* 0x00007610ff197816 */ /* 0x000fe20000000019 */
[----:B0-----:R-:W-:Y:S01]  /*5920*/  @!P5 IMAD.IADD R31, R18, 0x1, R27 ;  /* 0x00000001121fd824 */ /* 0x001fe200078e021b */
[----:B------:R-:W-:Y:S01]  /*5930*/  PRMT R24, RZ, 0x7610, R24 ;  /* 0x00007610ff187816 */ /* 0x000fe20000000018 */
[----:B------:R0:W-:Y:S01]  /*5940*/  @!P3 LDS.U16 R21, [R33+0x8] ;  /* 0x000008002115b984 */ /* 0x0001e20000000400 */
[----:B------:R-:W-:-:S02]  /*5950*/  VIADD R19, R19, 0x4 ;  /* 0x0000000413137836 */ /* 0x000fc40000000000 */
[----:B------:R-:W-:Y:S01]  /*5960*/  @!P5 LEA R31, R31, UR5, 0x1 ;  /* 0x000000051f1fdc11 */ /* 0x000fe2000f8e08ff */
[----:B------:R-:W3:Y:S01]  /*5970*/  @!P3 LDS.U16 R26, [R34+0x8] ;  /* 0x00000800221ab984 */ /* 0x000ee20000000400 */
[----:B-1----:R-:W-:Y:S02]  /*5980*/  @!P4 LEA R32, R28, UR5, 0x1 ;  /* 0x000000051c20cc11 */ /* 0x002fe4000f8e08ff */
[----:B------:R-:W-:Y:S02]  /*5990*/  PRMT R28, RZ, 0x7610, R28 ;  /* 0x00007610ff1c7816 */ /* 0x000fe4000000001c */
[----:B0-----:R-:W-:Y:S01]  /*59a0*/  @!P4 LEA R33, R29, UR5, 0x1 ;  /* 0x000000051d21cc11 */ /* 0x001fe2000f8e08ff */
[--C-:B------:R-:W-:Y:S01]  /*59b0*/  @!P5 IMAD.IADD R29, R16, 0x1, R27.reuse ;  /* 0x00000001101dd824 */ /* 0x100fe200078e021b */
[----:B------:R-:W-:Y:S01]  /*59c0*/  PRMT R27, RZ, 0x7610, R27 ;  /* 0x00007610ff1b7816 */ /* 0x000fe2000000001b */
[----:B------:R-:W-:Y:S03]  /*59d0*/  @!P4 LDS.U16 R25, [R32+0x8] ;  /* 0x000008002019c984 */ /* 0x000fe60000000400 */
[----:B------:R-:W-:Y:S01]  /*59e0*/  @!P5 LEA R29, R29, UR5, 0x1 ;  /* 0x000000051d1ddc11 */ /* 0x000fe2000f8e08ff */
[----:B------:R-:W0:Y:S04]  /*59f0*/  @!P4 LDS.U16 R24, [R33+0x8] ;  /* 0x000008002118c984 */ /* 0x000e280000000400 */
[----:B------:R-:W-:Y:S04]  /*5a00*/  @!P5 LDS.U16 R27, [R29+0x8] ;  /* 0x000008001d1bd984 */ /* 0x000fe80000000400 */
[----:B------:R-:W1:Y:S01]  /*5a10*/  @!P5 LDS.U16 R28, [R31+0x8] ;  /* 0x000008001f1cd984 */ /* 0x000e620000000400 */
[----:B--2---:R-:W-:-:S04]  /*5a20*/  HFMA2 R20, R23.H0_H0, R20.H0_H0, R22.H0_H0 ;  /* 0x2000001417147231 */ /* 0x004fc80000040816 */
[----:B---3--:R-:W-:-:S04]  /*5a30*/  HFMA2 R20, R21.H0_H0, R26.H0_H0, R20.H0_H0 ;  /* 0x2000001a15147231 */ /* 0x008fc80000040814 */
[----:B0-----:R-:W-:-:S04]  /*5a40*/  HFMA2 R20, R25.H0_H0, R24.H0_H0, R20.H0_H0 ;  /* 0x2000001819147231 */ /* 0x001fc80000040814 */
[----:B-1----:R-:W-:-:S07]  /*5a50*/  HFMA2 R22, R27.H0_H0, R28.H0_H0, R20.H0_H0 ;  /* 0x2000001c1b167231 */ /* 0x002fce0000040814 */
.L_x_261:
[----:B------:R-:W-:Y:S05]  /*5a60*/  @!P1 BRA `(.L_x_257) ;  /* 0x0000000000b09947 */ /* 0x000fea0003800000 */
[----:B------:R-:W-:Y:S02]  /*5a70*/  ISETP.NE.AND P1, PT, R30, 0x1, PT ;  /* 0x000000011e00780c */ /* 0x000fe40003f25270 */
[----:B------:R-:W-:-:S04]  /*5a80*/  LOP3.LUT R20, R3, 0x1, RZ, 0xc0, !PT ;  /* 0x0000000103147812 */ /* 0x000fc800078ec0ff */
[----:B------:R-:W-:-:S07]  /*5a90*/  ISETP.NE.U32.AND P3, PT, R20, 0x1, PT ;  /* 0x000000011400780c */ /* 0x000fce0003f65070 */
[----:B------:R-:W-:Y:S06]  /*5aa0*/  @!P1 BRA `(.L_x_262) ;  /* 0x0000000000689947 */ /* 0x000fec0003800000 */
[----:B------:R-:W0:Y:S01]  /*5ab0*/  LDCU UR7, c[0x0][0x3b4] ;  /* 0x00007680ff0777ac */ /* 0x000e220008000800 */
[C---:B------:R-:W-:Y:S01]  /*5ac0*/  IMAD R25, R19.reuse, R2, RZ ;  /* 0x0000000213197224 */ /* 0x040fe200078e02ff */
[----:B------:R-:W-:Y:S01]  /*5ad0*/  PRMT R24, RZ, 0x7610, R24 ;  /* 0x00007610ff187816 */ /* 0x000fe20000000018 */
[----:B------:R-:W-:Y:S02]  /*5ae0*/  VIADD R19, R19, 0x2 ;  /* 0x0000000213137836 */ /* 0x000fe40000000000 */
[----:B------:R-:W-:-:S04]  /*5af0*/  IMAD.IADD R21, R8, 0x1, R25 ;  /* 0x0000000108157824 */ /* 0x000fc800078e0219 */
[C---:B------:R-:W-:Y:S01]  /*5b00*/  IMAD.IADD R20, R21.reuse, 0x1, R2 ;  /* 0x0000000115147824 */ /* 0x040fe200078e0202 */
[----:B0-----:R-:W-:-:S04]  /*5b10*/  ISETP.GE.U32.AND P1, PT, R21, UR7, PT ;  /* 0x0000000715007c0c */ /* 0x001fc8000bf26070 */
[----:B------:R-:W-:Y:S02]  /*5b20*/  ISETP.GE.U32.AND P2, PT, R20, UR7, PT ;  /* 0x0000000714007c0c */ /* 0x000fe4000bf46070 */
[----:B------:R-:W-:-:S07]  /*5b30*/  PRMT R21, RZ, 0x7610, R21 ;  /* 0x00007610ff157816 */ /* 0x000fce0000000015 */
[--C-:B------:R-:W-:Y:S02]  /*5b40*/  @!P1 IMAD.IADD R20, R16, 0x1, R25.reuse ;  /* 0x0000000110149824 */ /* 0x100fe400078e0219 */
[----:B------:R-:W-:Y:S02]  /*5b50*/  @!P1 IMAD.IADD R23, R18, 0x1, R25 ;  /* 0x0000000112179824 */ /* 0x000fe400078e0219 */
[----:B------:R-:W-:Y:S01]  /*5b60*/  @!P2 IMAD.IADD R25, R25, 0x1, R2 ;  /* 0x000000011919a824 */ /* 0x000fe200078e0202 */
[----:B------:R-:W-:Y:S02]  /*5b70*/  @!P1 LEA R27, R20, UR5, 0x1 ;  /* 0x00000005141b9c11 */ /* 0x000fe4000f8e08ff */
[----:B------:R-:W-:Y:S02]  /*5b80*/  PRMT R20, RZ, 0x7610, R20 ;  /* 0x00007610ff147816 */ /* 0x000fe40000000014 */
[----:B------:R-:W-:Y:S01]  /*5b90*/  @!P2 IADD3 R26, PT, PT, R16, R25, RZ ;  /* 0x00000019101aa210 */ /* 0x000fe20007ffe0ff */
[----:B------:R-:W-:Y:S01]  /*5ba0*/  @!P2 IMAD.IADD R25, R18, 0x1, R25 ;  /* 0x000000011219a824 */ /* 0x000fe200078e0219 */
[----:B------:R-:W-:Y:S01]  /*5bb0*/  @!P1 LEA R28, R23, UR5, 0x1 ;  /* 0x00000005171c9c11 */ /* 0x000fe2000f8e08ff */
[----:B------:R-:W-:Y:S01]  /*5bc0*/  @!P1 LDS.U16 R21, [R27+0x8] ;  /* 0x000008001b159984 */ /* 0x000fe20000000400 */
[----:B------:R-:W-:-:S02]  /*5bd0*/  PRMT R23, RZ, 0x7610, R23 ;  /* 0x00007610ff177816 */ /* 0x000fc40000000017 */
[----:B------:R-:W-:Y:S01]  /*5be0*/  @!P2 LEA R26, R26, UR5, 0x1 ;  /* 0x000000051a1aac11 */ /* 0x000fe2000f8e08ff */
[----:B------:R-:W0:Y:S01]  /*5bf0*/  @!P1 LDS.U16 R20, [R28+0x8] ;  /* 0x000008001c149984 */ /* 0x000e220000000400 */
[----:B------:R-:W-:-:S03]  /*5c00*/  @!P2 LEA R25, R25, UR5, 0x1 ;  /* 0x000000051919ac11 */ /* 0x000fc6000f8e08ff */
[----:B------:R-:W-:Y:S04]  /*5c10*/  @!P2 LDS.U16 R23, [R26+0x8] ;  /* 0x000008001a17a984 */ /* 0x000fe80000000400 */
[----:B------:R-:W1:Y:S01]  /*5c20*/  @!P2 LDS.U16 R24, [R25+0x8] ;  /* 0x000008001918a984 */ /* 0x000e620000000400 */
[----:B0-----:R-:W-:-:S04]  /*5c30*/  HFMA2 R20, R21.H0_H0, R20.H0_H0, R22.H0_H0 ;  /* 0x2000001415147231 */ /* 0x001fc80000040816 */
[----:B-1----:R-:W-:-:S07]  /*5c40*/  HFMA2 R22, R23.H0_H0, R24.H0_H0, R20.H0_H0 ;  /* 0x2000001817167231 */ /* 0x002fce0000040814 */
.L_x_262:
[----:B------:R-:W-:Y:S05]  /*5c50*/  @P3 BRA `(.L_x_257) ;  /* 0x0000000000343947 */ /* 0x000fea0003800000 */
[----:B------:R-:W0:Y:S01]  /*5c60*/  LDCU UR7, c[0x0][0x3b4] ;  /* 0x00007680ff0777ac */ /* 0x000e220008000800 */
[----:B------:R-:W-:-:S04]  /*5c70*/  IMAD R19, R2, R19, RZ ;  /* 0x0000001302137224 */ /* 0x000fc800078e02ff */
[----:B------:R-:W-:-:S05]  /*5c80*/  IMAD.IADD R20, R8, 0x1, R19 ;  /* 0x0000000108147824 */ /* 0x000fca00078e0213 */
[----:B0-----:R-:W-:-:S13]  /*5c90*/  ISETP.GE.U32.AND P1, PT, R20, UR7, PT ;  /* 0x0000000714007c0c */ /* 0x001fda000bf26070 */
[--C-:B------:R-:W-:Y:S01]  /*5ca0*/  @!P1 IMAD.IADD R20, R16, 0x1, R19.reuse ;  /* 0x0000000110149824 */ /* 0x100fe200078e0213 */
[----:B------:R-:W-:Y:S01]  /*5cb0*/  PRMT R16, RZ, 0x7610, R16 ;  /* 0x00007610ff107816 */ /* 0x000fe20000000010 */
[--C-:B------:R-:W-:Y:S01]  /*5cc0*/  @!P1 IMAD.IADD R18, R18, 0x1, R19.reuse ;  /* 0x0000000112129824 */ /* 0x100fe200078e0213 */
[----:B------:R-:W-:Y:S02]  /*5cd0*/  PRMT R19, RZ, 0x7610, R19 ;  /* 0x00007610ff137816 */ /* 0x000fe40000000013 */
[----:B------:R-:W-:Y:S02]  /*5ce0*/  @!P1 LEA R20, R20, UR5, 0x1 ;  /* 0x0000000514149c11 */ /* 0x000fe4000f8e08ff */
[----:B------:R-:W-:-:S03]  /*5cf0*/  @!P1 LEA R18, R18, UR5, 0x1 ;  /* 0x0000000512129c11 */ /* 0x000fc6000f8e08ff */
[----:B------:R-:W-:Y:S04]  /*5d00*/  @!P1 LDS.U16 R19, [R20+0x8] ;  /* 0x0000080014139984 */ /* 0x000fe80000000400 */
[----:B------:R-:W0:Y:S02]  /*5d10*/  @!P1 LDS.U16 R16, [R18+0x8] ;  /* 0x0000080012109984 */ /* 0x000e240000000400 */
[----:B0-----:R-:W-:-:S07]  /*5d20*/  HFMA2 R22, R19.H0_H0, R16.H0_H0, R22.H0_H0 ;  /* 0x2000001013167231 */ /* 0x001fce0000040816 */
.L_x_257:
[----:B------:R-:W-:Y:S01]  /*5d30*/  UMOV UR7, 0xffffffff ;  /* 0xffffffff00077882 */ /* 0x000fe20000000000 */
[----:B------:R-:W-:Y:S02]  /*5d40*/  ISETP.NE.AND P1, PT, R7, RZ, PT ;  /* 0x000000ff0700720c */ /* 0x000fe40003f25270 */
[----:B------:R-:W-:Y:S01]  /*5d50*/  PRMT R22, R22, 0x5410, R22 ;  /* 0x0000541016167816 */ /* 0x000fe20000000016 */
[----:B------:R-:W-:Y:S10]  /*5d60*/  BRA.DIV UR7, `(.L_x_263) ;  /* 0x0000002207047947 */ /* 0x000ff4000b800000 */
[----:B------:R-:W2:Y:S02]  /*5d70*/  SHFL.BFLY PT, R16, R22, 0x1, 0x1f ;  /* 0x0c201f0016107f89 */ /* 0x000ea400000e0000 */
[----:B--2---:R-:W-:-:S05]  /*5d80*/  PRMT R16, R16, 0x5410, R16 ;  /* 0x0000541010107816 */ /* 0x004fca0000000010 */
[----:B------:R-:W-:-:S05]  /*5d90*/  HADD2 R16, R22.H0_H0, R16.H1_H1 ;  /* 0x3000001016107230 */ /* 0x000fca0000000800 */
        /* <DEDUP_REMOVED lines=10> */
[----:B--2---:R-:W-:-:S07]  /*5e40*/  PRMT R18, R18, 0x5410, R20 ;  /* 0x0000541012127816 */ /* 0x004fce0000000014 */
.L_x_318:
[----:B-1----:R-:W-:Y:S02]  /*5e50*/  @!P1 IMAD.IADD R14, R17, 0x1, R14 ;  /* 0x00000001110e9824 */ /* 0x002fe400078e020e */
[----:B------:R-:W-:Y:S02]  /*5e60*/  HADD2 R16, R16.H0_H0, R18.H1_H1 ;  /* 0x3000001210107230 */ /* 0x000fe40000000800 */
[----:B------:R-:W-:-:S05]  /*5e70*/  @!P1 IMAD R14, R14, 0x2, R9 ;  /* 0x000000020e0e9824 */ /* 0x000fca00078e0209 */
[----:B------:R1:W-:Y:S01]  /*5e80*/  @!P1 STS.U16 [R14+0x4], R16 ;  /* 0x000004100e009388 */ /* 0x0003e20000000400 */
[----:B------:R-:W-:Y:S05]  /*5e90*/  @P0 BRA `(.L_x_264) ;  /* 0xfffffff0001c0947 */ /* 0x000fea000383ffff */
.L_x_256:
[----:B------:R-:W-:Y:S05]  /*5ea0*/  BSYNC B0 ;  /* 0x0000000000007941 */ /* 0x000fea0003800000 */
.L_x_255:
[----:B------:R-:W-:-:S05]  /*5eb0*/  VIADD R11, R11, UR20 ;  /* 0x000000140b0b7c36 */ /* 0x000fca0008000000 */
[----:B------:R-:W-:-:S13]  /*5ec0*/  ISETP.GE.AND P0, PT, R11, R0, PT ;  /* 0x000000000b00720c */ /* 0x000fda0003f06270 */
[----:B------:R-:W-:Y:S05]  /*5ed0*/  @!P0 BRA `(.L_x_265) ;  /* 0xffffffdc00648947 */ /* 0x000fea000383ffff */
.L_x_239:
[----:B------:R-:W-:Y:S01]  /*5ee0*/  ISETP.GE.U32.AND P0, PT, R4, UR8, PT ;  /* 0x0000000804007c0c */ /* 0x000fe2000bf06070 */
[----:B------:R-:W-:Y:S05]  /*5ef0*/  WARPSYNC.ALL ;  /* 0x0000000000007948 */ /* 0x000fea0003800000 */
[----:B------:R-:W-:Y:S01]  /*5f00*/  BAR.SYNC.DEFER_BLOCKING 0x0 ;  /* 0x0000000000007b1d */ /* 0x000fe20000010000 */
[----:B----4-:R-:W-:-:S05]  /*5f10*/  IMAD R11, R2, UR20, RZ ;  /* 0x00000014020b7c24 */ /* 0x010fca000f8e02ff */
[----:B------:R-:W-:Y:S04]  /*5f20*/  BSSY.RECONVERGENT B0, `(.L_x_266) ;  /* 0x0000074000007945 */ /* 0x000fe80003800200 */
[----:B------:R-:W-:Y:S05]  /*5f30*/  @P0 BRA `(.L_x_267) ;  /* 0x0000000400c80947 */ /* 0x000fea0003800000 */
[----:B-1-3--:R-:W1:Y:S01]  /*5f40*/  I2F.U32.RP R8, R11 ;  /* 0x0000000b00087306 */ /* 0x00ae620000209000 */
[C-C-:B------:R-:W-:Y:S01]  /*5f50*/  IMAD.IADD R6, R11.reuse, 0x1, R4.reuse ;  /* 0x000000010b067824 */ /* 0x140fe200078e0204 */
[----:B------:R-:W3:Y:S01]  /*5f60*/  S2UR UR11, SR_CTAID.Y ;  /* 0x00000000000b79c3 */ /* 0x000ee20000002600 */
[----:B--2---:R-:W-:Y:S01]  /*5f70*/  IMAD.MOV R17, RZ, RZ, -R11 ;  /* 0x000000ffff117224 */ /* 0x004fe200078e0a0b */
[----:B------:R-:W2:Y:S01]  /*5f80*/  LDCU UR9, c[0x0][0x3ac] ;  /* 0x00007580ff0977ac */ /* 0x000ea20008000800 */
[----:B------:R-:W-:Y:S01]  /*5f90*/  ISETP.NE.U32.AND P2, PT, R11, RZ, PT ;  /* 0x000000ff0b00720c */ /* 0x000fe20003f45070 */
[----:B------:R-:W-:Y:S01]  /*5fa0*/  BSSY.RECONVERGENT B1, `(.L_x_268) ;  /* 0x000003c000017945 */ /* 0x000fe20003800200 */
[C---:B------:R-:W-:Y:S01]  /*5fb0*/  ISETP.GE.U32.AND P0, PT, R6.reuse, UR8, PT ;  /* 0x0000000806007c0c */ /* 0x040fe2000bf06070 */
[----:B------:R-:W-:Y:S02]  /*5fc0*/  UIADD3 UR7, UPT, UPT, UR8, 0x10, URZ ;  /* 0x0000001008077890 */ /* 0x000fe4000fffe0ff */
[----:B------:R-:W-:Y:S01]  /*5fd0*/  VIMNMX.U32 R0, PT, PT, R6, UR8, !PT ;  /* 0x0000000806007c48 */ /* 0x000fe2000ffe0000 */
[----:B------:R-:W4:Y:S01]  /*5fe0*/  LDCU.64 UR14, c[0x0][0x390] ;  /* 0x00007200ff0e77ac */ /* 0x000f220008000a00 */
[----:B0-----:R-:W-:Y:S01]  /*5ff0*/  SEL R15, RZ, 0x1, P0 ;  /* 0x00000001ff0f7807 */ /* 0x001fe20000000000 */
[----:B------:R-:W-:Y:S01]  /*6000*/  IMAD.MOV.U32 R25, RZ, RZ, R4 ;  /* 0x000000ffff197224 */ /* 0x000fe200078e0004 */
[----:B-1----:R-:W0:Y:S02]  /*6010*/  MUFU.RCP R8, R8 ;  /* 0x0000000800087308 */ /* 0x002e240000001000 */
[----:B------:R-:W-:Y:S01]  /*6020*/  IADD3 R0, PT, PT, R0, -R6, -R15 ;  /* 0x8000000600007210 */ /* 0x000fe20007ffe80f */
[----:B---3--:R-:W-:-:S04]  /*6030*/  UIMAD UR7, UR7, UR11, URZ ;  /* 0x0000000b070772a4 */ /* 0x008fc8000f8e02ff */
[----:B--2---:R-:W-:Y:S01]  /*6040*/  ULEA UR7, UR7, UR9, 0x1 ;  /* 0x0000000907077291 */ /* 0x004fe2000f8e08ff */
[----:B0-----:R-:W-:-:S03]  /*6050*/  VIADD R12, R8, 0xffffffe ;  /* 0x0ffffffe080c7836 */ /* 0x001fc60000000000 */
[----:B------:R-:W-:Y:S01]  /*6060*/  UIADD3 UR7, UPT, UPT, UR7, 0x1f, URZ ;  /* 0x0000001f07077890 */ /* 0x000fe2000fffe0ff */
[----:B------:R0:W1:Y:S03]  /*6070*/  F2I.FTZ.U32.TRUNC.NTZ R13, R12 ;  /* 0x0000000c000d7305 */ /* 0x000066000021f000 */
[----:B------:R-:W-:Y:S02]  /*6080*/  USHF.L.U32 UR9, UR7, 0x2, URZ ;  /* 0x0000000207097899 */ /* 0x000fe400080006ff */
[----:B------:R-:W-:Y:S02]  /*6090*/  USHF.R.U32.HI UR7, URZ, 0x1e, UR7 ;  /* 0x0000001eff077899 */ /* 0x000fe40008011607 */
[----:B------:R-:W-:Y:S02]  /*60a0*/  ULOP3.LUT UR9, UR9, 0xffffff80, URZ, 0xc0, !UPT ;  /* 0xffffff8009097892 */ /* 0x000fe4000f8ec0ff */
[----:B------:R-:W-:Y:S01]  /*60b0*/  ULOP3.LUT UR7, UR7, 0x3, URZ, 0xc0, !UPT ;  /* 0x0000000307077892 */ /* 0x000fe2000f8ec0ff */
[----:B0-----:R-:W-:Y:S01]  /*60c0*/  HFMA2 R12, -RZ, RZ, 0, 0 ;  /* 0x00000000ff0c7431 */ /* 0x001fe200000001ff */
[----:B----4-:R-:W-:-:S04]  /*60d0*/  UIADD3 UR9, UP0, UPT, UR9, UR14, URZ ;  /* 0x0000000e09097290 */ /* 0x010fc8000ff1e0ff */
[----:B------:R-:W-:Y:S01]  /*60e0*/  UIADD3.X UR7, UPT, UPT, UR7, UR15, URZ, UP0, !UPT ;  /* 0x0000000f07077290 */ /* 0x000fe200087fe4ff */
[----:B-1----:R-:W-:-:S04]  /*60f0*/  IMAD R17, R17, R13, RZ ;  /* 0x0000000d11117224 */ /* 0x002fc800078e02ff */
[----:B------:R-:W-:-:S04]  /*6100*/  IMAD.HI.U32 R17, R13, R17, R12 ;  /* 0x000000110d117227 */ /* 0x000fc800078e000c */
[----:B------:R-:W-:Y:S02]  /*6110*/  IMAD.U32 R12, RZ, RZ, UR9 ;  /* 0x00000009ff0c7e24 */ /* 0x000fe4000f8e00ff */
[----:B------:R-:W-:-:S04]  /*6120*/  IMAD.HI.U32 R6, R17, R0, RZ ;  /* 0x0000000011067227 */ /* 0x000fc800078e00ff */
[----:B------:R-:W-:Y:S02]  /*6130*/  IMAD.MOV R8, RZ, RZ, -R6 ;  /* 0x000000ffff087224 */ /* 0x000fe400078e0a06 */
[----:B------:R-:W-:Y:S02]  /*6140*/  IMAD.U32 R13, RZ, RZ, UR7 ;  /* 0x00000007ff0d7e24 */ /* 0x000fe4000f8e00ff */
        /* <DEDUP_REMOVED lines=12> */
[----:B------:R-:W0:Y:S01]  /*6210*/  S2R R15, SR_CgaCtaId ;  /* 0x00000000000f7919 */ /* 0x000e220000008800 */
[----:B------:R-:W1:Y:S01]  /*6220*/  LDC R27, c[0x0][0x3c0] ;  /* 0x0000f000ff1b7b82 */ /* 0x000e620000000800 */
[----:B------:R-:W-:Y:S01]  /*6230*/  MOV R6, 0x400 ;  /* 0x0000040000067802 */ /* 0x000fe20000000f00 */
[----:B------:R-:W-:Y:S02]  /*6240*/  VIADD R0, R0, 0x1 ;  /* 0x0000000100007836 */ /* 0x000fe40000000000 */
[----:B------:R-:W-:-:S03]  /*6250*/  IMAD.MOV.U32 R25, RZ, RZ, R4 ;  /* 0x000000ffff197224 */ /* 0x000fc600078e0004 */
[----:B------:R-:W-:Y:S02]  /*6260*/  LOP3.LUT R23, R0, 0x3, RZ, 0xc0, !PT ;  /* 0x0000000300177812 */ /* 0x000fe400078ec0ff */
[----:B0-----:R-:W-:Y:S01]  /*6270*/  LEA R10, R15, R6, 0x18 ;  /* 0x000000060f0a7211 */ /* 0x001fe200078ec0ff */
[----:B------:R-:W-:-:S07]  /*6280*/  IMAD.MOV.U32 R6, RZ, RZ, RZ ;  /* 0x000000ffff067224 */ /* 0x000fce00078e00ff */
.L_x_270:
[C---:B------:R-:W-:Y:S01]  /*6290*/  LEA R0, R25.reuse, R10, 0x2 ;  /* 0x0000000a19007211 */ /* 0x040fe200078e10ff */
[C---:B0-----:R-:W-:Y:S02]  /*62a0*/  VIADD R17, R25.reuse, UR8 ;  /* 0x0000000819117c36 */ /* 0x041fe40008000000 */
[----:B------:R-:W-:Y:S02]  /*62b0*/  IMAD.WIDE.U32 R14, R25, 0x4, R12 ;  /* 0x00000004190e7825 */ /* 0x000fe400078e000c */
[----:B------:R-:W0:Y:S02]  /*62c0*/  LDS R19, [R0] ;  /* 0x0000000000137984 */ /* 0x000e240000000800 */
[----:B-1----:R-:W-:Y:S02]  /*62d0*/  IMAD R8, R27, 0x4, R0 ;  /* 0x000000041b087824 */ /* 0x002fe400078e0200 */
[----:B------:R-:W-:-:S03]  /*62e0*/  IMAD.WIDE.U32 R16, R17, 0x4, R12 ;  /* 0x0000000411107825 */ /* 0x000fc600078e000c */
[----:B------:R-:W1:Y:S01]  /*62f0*/  LDS R21, [R8+0x4] ;  /* 0x0000040008157984 */ /* 0x000e620000000800 */
[----:B------:R-:W-:Y:S02]  /*6300*/  VIADD R6, R6, 0x1 ;  /* 0x0000000106067836 */ /* 0x000fe40000000000 */
[----:B------:R-:W-:-:S03]  /*6310*/  IMAD.IADD R25, R11, 0x1, R25 ;  /* 0x000000010b197824 */ /* 0x000fc600078e0219 */
[----:B------:R-:W-:Y:S01]  /*6320*/  ISETP.NE.AND P0, PT, R6, R23, PT ;  /* 0x000000170600720c */ /* 0x000fe20003f05270 */
[----:B0-----:R0:W-:Y:S04]  /*6330*/  STG.E desc[UR12][R14.64], R19 ;  /* 0x000000130e007986 */ /* 0x0011e8000c10190c */
[----:B-1----:R0:W-:Y:S08]  /*6340*/  STG.E desc[UR12][R16.64], R21 ;  /* 0x0000001510007986 */ /* 0x0021f0000c10190c */
[----:B------:R-:W-:Y:S05]  /*6350*/  @P0 BRA `(.L_x_270) ;  /* 0xfffffffc00cc0947 */ /* 0x000fea000383ffff */
.L_x_269:
[----:B------:R-:W-:Y:S05]  /*6360*/  BSYNC.RECONVERGENT B1 ;  /* 0x0000000000017941 */ /* 0x000fea0003800200 */
.L_x_268:
[----:B------:R-:W-:Y:S05]  /*6370*/  @!P1 BRA `(.L_x_267) ;  /* 0x0000000000b89947 */ /* 0x000fea0003800000 */
[----:B0-----:R-:W0:Y:S01]  /*6380*/  S2R R15, SR_CgaCtaId ;  /* 0x00000000000f7919 */ /* 0x001e220000008800 */
[----:B------:R-:W1:Y:S01]  /*6390*/  LDC R6, c[0x0][0x3c0] ;  /* 0x0000f000ff067b82 */ /* 0x000e620000000800 */
[----:B------:R-:W-:-:S04]  /*63a0*/  MOV R0, 0x400 ;  /* 0x0000040000007802 */ /* 0x000fc80000000f00 */
[----:B0-----:R-:W-:-:S07]  /*63b0*/  LEA R0, R15, R0, 0x18 ;  /* 0x000000000f007211 */ /* 0x001fce00078ec0ff */
.L_x_271:
[C---:B------:R-:W-:Y:S02]  /*63c0*/  IMAD R8, R25.reuse, 0x4, R0 ;  /* 0x0000000419087824 */ /* 0x040fe400078e0200 */
[----:B------:R-:W-:Y:S02]  /*63d0*/  VIADD R24, R25, UR8 ;  /* 0x0000000819187c36 */ /* 0x000fe40008000000 */
[C-C-:B---3--:R-:W-:Y:S02]  /*63e0*/  IMAD R14, R11.reuse, 0x4, R8.reuse ;  /* 0x000000040b0e7824 */ /* 0x148fe400078e0208 */
[C---:B-1----:R-:W-:Y:S02]  /*63f0*/  IMAD R10, R6.reuse, 0x4, R8 ;  /* 0x00000004060a7824 */ /* 0x042fe400078e0208 */
[--C-:B------:R-:W-:Y:S01]  /*6400*/  IMAD R37, R11, 0x4, R14.reuse ;  /* 0x000000040b257824 */ /* 0x100fe200078e020e */
[----:B------:R-:W0:Y:S01]  /*6410*/  LDS R8, [R8] ;  /* 0x0000000008087984 */ /* 0x000e220000000800 */
[----:B------:R-:W-:-:S02]  /*6420*/  IMAD R35, R6, 0x4, R14 ;  /* 0x0000000406237824 */ /* 0x000fc400078e020e */
[C-C-:B------:R-:W-:Y:S01]  /*6430*/  IMAD R31, R11.reuse, 0x4, R37.reuse ;  /* 0x000000040b1f7824 */ /* 0x140fe200078e0225 */
[----:B------:R-:W1:Y:S01]  /*6440*/  LDS R10, [R10+0x4] ;  /* 0x000004000a0a7984 */ /* 0x000e620000000800 */
[C---:B------:R-:W-:Y:S02]  /*6450*/  IMAD R33, R6.reuse, 0x4, R37 ;  /* 0x0000000406217824 */ /* 0x040fe400078e0225 */
[----:B------:R-:W-:Y:S01]  /*6460*/  IMAD.IADD R16, R11, 0x1, R25 ;  /* 0x000000010b107824 */ /* 0x000fe200078e0219 */
[----:B------:R-:W-:Y:S01]  /*6470*/  LEA R29, R6, R31, 0x2 ;  /* 0x0000001f061d7211 */ /* 0x000fe200078e10ff */
[----:B------:R2:W3:Y:S01]  /*6480*/  LDS R28, [R14] ;  /* 0x000000000e1c7984 */ /* 0x0004e20000000800 */
[----:B------:R-:W-:-:S03]  /*6490*/  IMAD.WIDE.U32 R22, R25, 0x4, R12 ;  /* 0x0000000419167825 */ /* 0x000fc600078e000c */
[----:B------:R-:W4:Y:S01]  /*64a0*/  LDS R35, [R35+0x4] ;  /* 0x0000040023237984 */ /* 0x000f220000000800 */
[----:B------:R-:W-:-:S03]  /*64b0*/  IMAD.WIDE.U32 R26, R16, 0x4, R12 ;  /* 0x00000004101a7825 */ /* 0x000fc600078e000c */
[----:B------:R-:W5:Y:S01]  /*64c0*/  LDS R37, [R37] ;  /* 0x0000000025257984 */ /* 0x000f620000000800 */
[C---:B--2---:R-:W-:Y:S02]  /*64d0*/  IMAD.IADD R14, R11.reuse, 0x1, R24 ;  /* 0x000000010b0e7824 */ /* 0x044fe400078e0218 */
[C---:B------:R-:W-:Y:S01]  /*64e0*/  IMAD.IADD R16, R11.reuse, 0x1, R16 ;  /* 0x000000010b107824 */ /* 0x040fe200078e0210 */
[----:B------:R-:W2:Y:S01]  /*64f0*/  LDS R33, [R33+0x4] ;  /* 0x0000040021217984 */ /* 0x000ea20000000800 */
[C---:B------:R-:W-:Y:S02]  /*6500*/  IMAD.IADD R18, R11.reuse, 0x1, R14 ;  /* 0x000000010b127824 */ /* 0x040fe400078e020e */
[----:B------:R-:W-:Y:S01]  /*6510*/  IMAD.WIDE.U32 R24, R24, 0x4, R12 ;  /* 0x0000000418187825 */ /* 0x000fe200078e000c */
[----:B------:R-:W2:Y:S03]  /*6520*/  LDS R31, [R31] ;  /* 0x000000001f1f7984 */ /* 0x000ea60000000800 */
[C---:B------:R-:W-:Y:S01]  /*6530*/  IMAD.IADD R30, R11.reuse, 0x1, R16 ;  /* 0x000000010b1e7824 */ /* 0x040fe200078e0210 */
[----:B------:R-:W2:Y:S01]  /*6540*/  LDS R29, [R29+0x4] ;  /* 0x000004001d1d7984 */ /* 0x000ea20000000800 */
[----:B------:R-:W-:-:S02]  /*6550*/  IMAD.IADD R32, R11, 0x1, R18 ;  /* 0x000000010b207824 */ /* 0x000fc400078e0212 */
[----:B------:R-:W-:-:S04]  /*6560*/  IMAD.WIDE.U32 R14, R14, 0x4, R12 ;  /* 0x000000040e0e7825 */ /* 0x000fc800078e000c */
[--C-:B------:R-:W-:Y:S01]  /*6570*/  IMAD.WIDE.U32 R16, R16, 0x4, R12.reuse ;  /* 0x0000000410107825 */ /* 0x100fe200078e000c */
[----:B0-----:R0:W-:Y:S03]  /*6580*/  STG.E desc[UR12][R22.64], R8 ;  /* 0x0000000816007986 */ /* 0x0011e6000c10190c */
[--C-:B------:R-:W-:Y:S01]  /*6590*/  IMAD.WIDE.U32 R18, R18, 0x4, R12.reuse ;  /* 0x0000000412127825 */ /* 0x100fe200078e000c */
[----:B-1----:R1:W-:Y:S03]  /*65a0*/  STG.E desc[UR12][R24.64], R10 ;  /* 0x0000000a18007986 */ /* 0x0023e6000c10190c */
[--C-:B------:R-:W-:Y:S01]  /*65b0*/  IMAD.WIDE.U32 R20, R30, 0x4, R12.reuse ;  /* 0x000000041e147825 */ /* 0x100fe200078e000c */
[----:B---3--:R3:W-:Y:S03]  /*65c0*/  STG.E desc[UR12][R26.64], R28 ;  /* 0x0000001c1a007986 */ /* 0x0087e6000c10190c */
[----:B0-----:R-:W-:Y:S01]  /*65d0*/  IMAD.WIDE.U32 R22, R32, 0x4, R12 ;  /* 0x0000000420167825 */ /* 0x001fe200078e000c */
[----:B----4-:R3:W-:Y:S03]  /*65e0*/  STG.E desc[UR12][R14.64], R35 ;  /* 0x000000230e007986 */ /* 0x0107e6000c10190c */
[----:B-1----:R-:W-:Y:S01]  /*65f0*/  IMAD.IADD R25, R11, 0x1, R30 ;  /* 0x000000010b197824 */ /* 0x002fe200078e021e */
[----:B-----5:R3:W-:Y:S04]  /*6600*/  STG.E desc[UR12][R16.64], R37 ;  /* 0x0000002510007986 */ /* 0x0207e8000c10190c */
[----:B--2---:R3:W-:Y:S01]  /*6610*/  STG.E desc[UR12][R18.64], R33 ;  /* 0x0000002112007986 */ /* 0x0047e2000c10190c */
[----:B------:R-:W-:-:S03]  /*6620*/  ISETP.GE.U32.AND P0, PT, R25, UR8, PT ;  /* 0x0000000819007c0c */ /* 0x000fc6000bf06070 */
[----:B------:R3:W-:Y:S04]  /*6630*/  STG.E desc[UR12][R20.64], R31 ;  /* 0x0000001f14007986 */ /* 0x0007e8000c10190c */
[----:B------:R3:W-:Y:S06]  /*6640*/  STG.E desc[UR12][R22.64], R29 ;  /* 0x0000001d16007986 */ /* 0x0007ec000c10190c */
[----:B------:R-:W-:Y:S05]  /*6650*/  @!P0 BRA `(.L_x_271) ;  /* 0xfffffffc00588947 */ /* 0x000fea000383ffff */
.L_x_267:
[----:B------:R-:W-:Y:S05]  /*6660*/  BSYNC.RECONVERGENT B0 ;  /* 0x0000000000007941 */ /* 0x000fea0003800200 */
.L_x_266:
[----:B------:R-:W-:Y:S01]  /*6670*/  ISETP.GE.U32.AND P0, PT, R5, UR21, PT ;  /* 0x0000001505007c0c */ /* 0x000fe2000bf06070 */
[----:B------:R-:W4:Y:S01]  /*6680*/  LDCU UR11, c[0x0][0x3b8] ;  /* 0x00007700ff0b77ac */ /* 0x000f220008000800 */
[----:B------:R-:W-:Y:S01]  /*6690*/  BSSY.RECONVERGENT B0, `(.L_x_272) ;  /* 0x0000099000007945 */ /* 0x000fe20003800200 */
[----:B------:R-:W0:Y:S10]  /*66a0*/  LDCU.64 UR14, c[0x0][0x390] ;  /* 0x00007200ff0e77ac */ /* 0x000e340008000a00 */
[----:B------:R-:W-:Y:S05]  /*66b0*/  @P0 BRA `(.L_x_273) ;  /* 0x0000000800580947 */ /* 0x000fea0003800000 */
[----:B------:R-:W5:Y:S01]  /*66c0*/  S2UR UR7, SR_CTAID.X ;  /* 0x00000000000779c3 */ /* 0x000f620000002500 */
[----:B------:R-:W-:Y:S02]  /*66d0*/  IMAD.IADD R0, R7, 0x1, R2 ;  /* 0x0000000107007824 */ /* 0x000fe400078e0202 */
[----:B------:R-:W-:-:S05]  /*66e0*/  IMAD.MOV.U32 R6, RZ, RZ, R5 ;  /* 0x000000ffff067224 */ /* 0x000fca00078e0005 */
[----:B0-23--:R-:W5:Y:S02]  /*66f0*/  LDC R17, c[0x0][0x3b8] ;  /* 0x0000ee00ff117b82 */ /* 0x00df640000000800 */
[C---:B-----5:R-:W-:Y:S02]  /*6700*/  IMAD R15, R17.reuse, UR7, R7 ;  /* 0x00000007110f7c24 */ /* 0x060fe4000f8e0207 */
[----:B------:R-:W-:-:S07]  /*6710*/  IMAD R17, R17, UR7, R0 ;  /* 0x0000000711117c24 */ /* 0x000fce000f8e0200 */
.L_x_290:
[----:B------:R-:W-:-:S13]  /*6720*/  ISETP.GE.AND P0, PT, R3, 0x1, PT ;  /* 0x000000010300780c */ /* 0x000fda0003f06270 */
[----:B0123--:R-:W-:Y:S05]  /*6730*/  @!P0 BRA `(.L_x_274) ;  /* 0x00000008002c8947 */ /* 0x00ffea0003800000 */
[----:B------:R-:W0:Y:S01]  /*6740*/  LDCU UR7, c[0x0][0x3b8] ;  /* 0x00007700ff0777ac */ /* 0x000e220008000800 */
[----:B------:R-:W-:Y:S01]  /*6750*/  ISETP.GE.U32.AND P0, PT, R3, 0x4, PT ;  /* 0x000000040300780c */ /* 0x000fe20003f06070 */
[----:B------:R-:W-:Y:S02]  /*6760*/  IMAD.MOV.U32 R21, RZ, RZ, RZ ;  /* 0x000000ffff157224 */ /* 0x000fe400078e00ff */
[----:B0-----:R-:W-:-:S10]  /*6770*/  IMAD R19, R6, UR7, R7 ;  /* 0x0000000706137c24 */ /* 0x001fd4000f8e0207 */
[----:B------:R-:W-:Y:S05]  /*6780*/  @!P0 BRA `(.L_x_275) ;  /* 0x0000000400408947 */ /* 0x000fea0003800000 */
[----:B------:R-:W0:Y:S01]  /*6790*/  S2UR UR8, SR_CgaCtaId ;  /* 0x00000000000879c3 */ /* 0x000e220000008800 */
[----:B------:R-:W2:Y:S01]  /*67a0*/  LDCU UR9, c[0x0][0x3c0] ;  /* 0x00007800ff0977ac */ /* 0x000ea20008000800 */
[----:B------:R-:W-:Y:S01]  /*67b0*/  LOP3.LUT R21, R3, 0x7ffffffc, RZ, 0xc0, !PT ;  /* 0x7ffffffc03157812 */ /* 0x000fe200078ec0ff */
[C-C-:B------:R-:W-:Y:S01]  /*67c0*/  IMAD R25, R2.reuse, 0x3, R15.reuse ;  /* 0x0000000302197824 */ /* 0x140fe200078e020f */
[----:B------:R-:W-:Y:S01]  /*67d0*/  LEA R23, R2, R15, 0x1 ;  /* 0x0000000f02177211 */ /* 0x000fe200078e08ff */
[----:B------:R-:W3:Y:S01]  /*67e0*/  LDCU UR10, c[0x0][0x3b4] ;  /* 0x00007680ff0a77ac */ /* 0x000ee20008000800 */
[----:B------:R-:W-:Y:S02]  /*67f0*/  IMAD.MOV.U32 R27, RZ, RZ, R15 ;  /* 0x000000ffff1b7224 */ /* 0x000fe400078e000f */
[----:B------:R-:W-:Y:S01]  /*6800*/  IMAD.MOV.U32 R29, RZ, RZ, R17 ;  /* 0x000000ffff1d7224 */ /* 0x000fe200078e0011 */
[----:B------:R-:W-:Y:S01]  /*6810*/  UMOV UR7, 0x400 ;  /* 0x0000040000077882 */ /* 0x000fe20000000000 */
[----:B-1----:R-:W-:-:S02]  /*6820*/  IMAD.MOV R14, RZ, RZ, -R21 ;  /* 0x000000ffff0e7224 */ /* 0x002fc400078e0a15 */
[C---:B---3--:R-:W-:Y:S01]  /*6830*/  IMAD R31, R6.reuse, UR10, R17 ;  /* 0x0000000a061f7c24 */ /* 0x048fe2000f8e0211 */
[----:B0-----:R-:W-:Y:S01]  /*6840*/  ULEA UR7, UR8, UR7, 0x18 ;  /* 0x0000000708077291 */ /* 0x001fe2000f8ec0ff */
[C---:B------:R-:W-:Y:S02]  /*6850*/  IMAD R33, R6.reuse, UR10, R23 ;  /* 0x0000000a06217c24 */ /* 0x040fe4000f8e0217 */
[C---:B------:R-:W-:Y:S01]  /*6860*/  IMAD R35, R6.reuse, UR10, R25 ;  /* 0x0000000a06237c24 */ /* 0x040fe2000f8e0219 */
[----:B--2---:R-:W-:Y:S01]  /*6870*/  ULEA UR7, UR9, UR7, 0x3 ;  /* 0x0000000709077291 */ /* 0x004fe2000f8e18ff */
[----:B------:R-:W-:-:S03]  /*6880*/  IMAD R37, R6, UR10, R15 ;  /* 0x0000000a06257c24 */ /* 0x000fc6000f8e020f */
[----:B------:R-:W-:-:S06]  /*6890*/  UIADD3 UR7, UPT, UPT, UR7, 0x8, URZ ;  /* 0x0000000807077890 */ /* 0x000fcc000fffe0ff */
[----:B------:R-:W-:-:S07]  /*68a0*/  IMAD.U32 R8, RZ, RZ, UR7 ;  /* 0x00000007ff087e24 */ /* 0x000fce000f8e00ff */
.L_x_284:
[----:B0123--:R-:W0:Y:S01]  /*68b0*/  LDC R10, c[0x0][0x3b4] ;  /* 0x0000ed00ff0a7b82 */ /* 0x00fe220000000800 */
[----:B------:R-:W-:Y:S01]  /*68c0*/  BSSY.RECONVERGENT B1, `(.L_x_276) ;  /* 0x000000d000017945 */ /* 0x000fe20003800200 */
[-C--:B0-----:R-:W-:Y:S02]  /*68d0*/  ISETP.GE.U32.AND P2, PT, R27, R10.reuse, PT ;  /* 0x0000000a1b00720c */ /* 0x081fe40003f46070 */
[-C--:B------:R-:W-:Y:S02]  /*68e0*/  ISETP.GE.U32.AND P3, PT, R29, R10.reuse, PT ;  /* 0x0000000a1d00720c */ /* 0x080fe40003f66070 */
[-C--:B------:R-:W-:Y:S02]  /*68f0*/  ISETP.GE.U32.AND P0, PT, R23, R10.reuse, PT ;  /* 0x0000000a1700720c */ /* 0x080fe40003f06070 */
[----:B------:R-:W-:-:S07]  /*6900*/  ISETP.GE.U32.AND P1, PT, R25, R10, PT ;  /* 0x0000000a1900720c */ /* 0x000fce0003f26070 */
[----:B------:R-:W-:Y:S06]  /*6910*/  @P2 BRA `(.L_x_277) ;  /* 0x00000000001c2947 */ /* 0x000fec0003800000 */
[----:B------:R-:W-:Y:S01]  /*6920*/  IMAD R10, R19, 0x2, R8 ;  /* 0x00000002130a7824 */ /* 0x000fe200078e0208 */
[----:B------:R-:W-:-:S05]  /*6930*/  IADD3 R13, P2, PT, R37, UR6, RZ ;  /* 0x00000006250d7c10 */ /* 0x000fca000ff5e0ff */
[----:B------:R-:W0:Y:S01]  /*6940*/  LDS.U16 R10, [R10] ;  /* 0x000000000a0a7984 */ /* 0x000e220000000400 */
[----:B------:R-:W-:Y:S01]  /*6950*/  IMAD.X R16, RZ, RZ, RZ, P2 ;  /* 0x000000ffff107224 */ /* 0x000fe200010e06ff */
[----:B------:R-:W-:-:S04]  /*6960*/  LEA R12, P2, R13, UR14, 0x1 ;  /* 0x0000000e0d0c7c11 */ /* 0x000fc8000f8408ff */
[----:B------:R-:W-:-:S05]  /*6970*/  LEA.HI.X R13, R13, UR15, R16, 0x1, P2 ;  /* 0x0000000f0d0d7c11 */ /* 0x000fca00090f0c10 */
[----:B0-----:R0:W-:Y:S04]  /*6980*/  STG.E.U16 desc[UR12][R12.64], R10 ;  /* 0x0000000a0c007986 */ /* 0x0011e8000c10150c */
.L_x_277:
[----:B----4-:R-:W-:Y:S05]  /*6990*/  BSYNC.RECONVERGENT B1 ;  /* 0x0000000000017941 */ /* 0x010fea0003800200 */
.L_x_276:
[----:B------:R-:W-:Y:S04]  /*69a0*/  BSSY.RECONVERGENT B1, `(.L_x_278) ;  /* 0x000000a000017945 */ /* 0x000fe80003800200 */
[----:B------:R-:W-:Y:S05]  /*69b0*/  @P3 BRA `(.L_x_279) ;  /* 0x0000000000203947 */ /* 0x000fea0003800000 */
[----:B0-----:R-:W-:-:S04]  /*69c0*/  IMAD R13, R6, UR11, R0 ;  /* 0x0000000b060d7c24 */ /* 0x001fc8000f8e0200 */
[----:B------:R-:W-:Y:S01]  /*69d0*/  IMAD R10, R13, 0x2, R8 ;  /* 0x000000020d0a7824 */ /* 0x000fe200078e0208 */
[----:B------:R-:W-:-:S05]  /*69e0*/  IADD3 R13, P2, PT, R31, UR6, RZ ;  /* 0x000000061f0d7c10 */ /* 0x000fca000ff5e0ff */
[----:B------:R-:W0:Y:S01]  /*69f0*/  LDS.U16 R10, [R10] ;  /* 0x000000000a0a7984 */ /* 0x000e220000000400 */
[----:B------:R-:W-:Y:S01]  /*6a00*/  IMAD.X R16, RZ, RZ, RZ, P2 ;  /* 0x000000ffff107224 */ /* 0x000fe200010e06ff */
[----:B------:R-:W-:-:S04]  /*6a10*/  LEA R12, P2, R13, UR14, 0x1 ;  /* 0x0000000e0d0c7c11 */ /* 0x000fc8000f8408ff */
[----:B------:R-:W-:-:S05]  /*6a20*/  LEA.HI.X R13, R13, UR15, R16, 0x1, P2 ;  /* 0x0000000f0d0d7c11 */ /* 0x000fca00090f0c10 */
[----:B0-----:R1:W-:Y:S04]  /*6a30*/  STG.E.U16 desc[UR12][R12.64], R10 ;  /* 0x0000000a0c007986 */ /* 0x0013e8000c10150c */
.L_x_279:
[----:B------:R-:W-:Y:S05]  /*6a40*/  BSYNC.RECONVERGENT B1 ;  /* 0x0000000000017941 */ /* 0x000fea0003800200 */
.L_x_278:
[----:B------:R-:W-:Y:S04]  /*6a50*/  BSSY.RECONVERGENT B1, `(.L_x_280) ;  /* 0x000000b000017945 */ /* 0x000fe80003800200 */
[----:B------:R-:W-:Y:S05]  /*6a60*/  @P0 BRA `(.L_x_281) ;  /* 0x0000000000240947 */ /* 0x000fea0003800000 */
[----:B01----:R-:W-:-:S04]  /*6a70*/  IMAD R13, R2, 0x2, R7 ;  /* 0x00000002020d7824 */ /* 0x003fc800078e0207 */
[----:B------:R-:W-:-:S04]  /*6a80*/  IMAD R13, R6, UR11, R13 ;  /* 0x0000000b060d7c24 */ /* 0x000fc8000f8e020d */
[----:B------:R-:W-:Y:S01]  /*6a90*/  IMAD R10, R13, 0x2, R8 ;  /* 0x000000020d0a7824 */ /* 0x000fe200078e0208 */
[----:B------:R-:W-:-:S05]  /*6aa0*/  IADD3 R13, P0, PT, R33, UR6, RZ ;  /* 0x00000006210d7c10 */ /* 0x000fca000ff1e0ff */
[----:B------:R-:W0:Y:S01]  /*6ab0*/  LDS.U16 R10, [R10] ;  /* 0x000000000a0a7984 */ /* 0x000e220000000400 */
[----:B------:R-:W-:Y:S01]  /*6ac0*/  IMAD.X R16, RZ, RZ, RZ, P0 ;  /* 0x000000ffff107224 */ /* 0x000fe200000e06ff */
[----:B------:R-:W-:-:S04]  /*6ad0*/  LEA R12, P0, R13, UR14, 0x1 ;  /* 0x0000000e0d0c7c11 */ /* 0x000fc8000f8008ff */
[----:B------:R-:W-:-:S05]  /*6ae0*/  LEA.HI.X R13, R13, UR15, R16, 0x1, P0 ;  /* 0x0000000f0d0d7c11 */ /* 0x000fca00080f0c10 */
[----:B0-----:R2:W-:Y:S04]  /*6af0*/  STG.E.U16 desc[UR12][R12.64], R10 ;  /* 0x0000000a0c007986 */ /* 0x0015e8000c10150c */
.L_x_281:
[----:B------:R-:W-:Y:S05]  /*6b00*/  BSYNC.RECONVERGENT B1 ;  /* 0x0000000000017941 */ /* 0x000fea0003800200 */
.L_x_280:
[----:B------:R-:W-:Y:S04]  /*6b10*/  BSSY.RECONVERGENT B1, `(.L_x_282) ;  /* 0x000000b000017945 */ /* 0x000fe80003800200 */
[----:B------:R-:W-:Y:S05]  /*6b20*/  @P1 BRA `(.L_x_283) ;  /* 0x0000000000241947 */ /* 0x000fea0003800000 */
[----:B012---:R-:W-:-:S04]  /*6b30*/  IMAD R13, R2, 0x3, R7 ;  /* 0x00000003020d7824 */ /* 0x007fc800078e0207 */
[----:B------:R-:W-:-:S05]  /*6b40*/  IMAD R13, R6, UR11, R13 ;  /* 0x0000000b060d7c24 */ /* 0x000fca000f8e020d */
[----:B------:R-:W-:Y:S02]  /*6b50*/  LEA R10, R13, R8, 0x1 ;  /* 0x000000080d0a7211 */ /* 0x000fe400078e08ff */
[----:B------:R-:W-:-:S04]  /*6b60*/  IADD3 R13, P0, PT, R35, UR6, RZ ;  /* 0x00000006230d7c10 */ /* 0x000fc8000ff1e0ff */
[----:B------:R-:W0:Y:S01]  /*6b70*/  LDS.U16 R10, [R10] ;  /* 0x000000000a0a7984 */ /* 0x000e220000000400 */
[----:B------:R-:W-:Y:S01]  /*6b80*/  IMAD.X R16, RZ, RZ, RZ, P0 ;  /* 0x000000ffff107224 */ /* 0x000fe200000e06ff */
[----:B------:R-:W-:-:S04]  /*6b90*/  LEA R12, P0, R13, UR14, 0x1 ;  /* 0x0000000e0d0c7c11 */ /* 0x000fc8000f8008ff */
[----:B------:R-:W-:-:S05]  /*6ba0*/  LEA.HI.X R13, R13, UR15, R16, 0x1, P0 ;  /* 0x0000000f0d0d7c11 */ /* 0x000fca00080f0c10 */
[----:B0-----:R3:W-:Y:S04]  /*6bb0*/  STG.E.U16 desc[UR12][R12.64], R10 ;  /* 0x0000000a0c007986 */ /* 0x0017e8000c10150c */
.L_x_283:
[----:B------:R-:W-:Y:S05]  /*6bc0*/  BSYNC.RECONVERGENT B1 ;  /* 0x0000000000017941 */ /* 0x000fea0003800200 */
.L_x_282:
[----:B------:R-:W-:Y:S02]  /*6bd0*/  VIADD R14, R14, 0x4 ;  /* 0x000000040e0e7836 */ /* 0x000fe40000000000 */
[C---:B------:R-:W-:Y:S02]  /*6be0*/  IMAD R8, R2.reuse, 0x8, R8 ;  /* 0x0000000802087824 */ /* 0x040fe400078e0208 */
[----:B------:R-:W-:Y:S01]  /*6bf0*/  IMAD R29, R2, 0x4, R29 ;  /* 0x00000004021d7824 */ /* 0x000fe200078e021d */
[----:B------:R-:W-:Y:S01]  /*6c00*/  ISETP.NE.AND P0, PT, R14, RZ, PT ;  /* 0x000000ff0e00720c */ /* 0x000fe20003f05270 */
[C---:B------:R-:W-:Y:S02]  /*6c10*/  IMAD R31, R2.reuse, 0x4, R31 ;  /* 0x00000004021f7824 */ /* 0x040fe400078e021f */
[C---:B------:R-:W-:Y:S02]  /*6c20*/  IMAD R23, R2.reuse, 0x4, R23 ;  /* 0x0000000402177824 */ /* 0x040fe400078e0217 */
[----:B------:R-:W-:-:S02]  /*6c30*/  IMAD R33, R2, 0x4, R33 ;  /* 0x0000000402217824 */ /* 0x000fc400078e0221 */
[C---:B------:R-:W-:Y:S02]  /*6c40*/  IMAD R25, R2.reuse, 0x4, R25 ;  /* 0x0000000402197824 */ /* 0x040fe400078e0219 */
[C---:B------:R-:W-:Y:S02]  /*6c50*/  IMAD R35, R2.reuse, 0x4, R35 ;  /* 0x0000000402237824 */ /* 0x040fe400078e0223 */
[C---:B------:R-:W-:Y:S02]  /*6c60*/  IMAD R37, R2.reuse, 0x4, R37 ;  /* 0x0000000402257824 */ /* 0x040fe400078e0225 */
[----:B------:R-:W-:Y:S01]  /*6c70*/  IMAD R27, R2, 0x4, R27 ;  /* 0x00000004021b7824 */ /* 0x000fe200078e021b */
[----:B------:R-:W-:Y:S06]  /*6c80*/  @P0 BRA `(.L_x_284) ;  /* 0xfffffffc00080947 */ /* 0x000fec000383ffff */
.L_x_275:
[----:B-1----:R-:W-:Y:S01]  /*6c90*/  LOP3.LUT P0, R16, R3, 0x3, RZ, 0xc0, !PT ;  /* 0x0000000303107812 */ /* 0x002fe2000780c0ff */
[----:B------:R-:W-:-:S12]  /*6ca0*/  BSSY.RECONVERGENT B1, `(.L_x_274) ;  /* 0x0000034000017945 */ /* 0x000fd80003800200 */
[----:B------:R-:W-:Y:S05]  /*6cb0*/  @!P0 BRA `(.L_x_285) ;  /* 0x0000000000c88947 */ /* 0x000fea0003800000 */
[----:B------:R-:W1:Y:S01]  /*6cc0*/  LDC R23, c[0x0][0x3b4] ;  /* 0x0000ed00ff177b82 */ /* 0x000e620000000800 */
[----:B0-23--:R-:W-:Y:S01]  /*6cd0*/  IMAD R10, R2, R21, RZ ;  /* 0x00000015020a7224 */ /* 0x00dfe200078e02ff */
[----:B------:R-:W-:Y:S01]  /*6ce0*/  BSSY.RECONVERGENT B2, `(.L_x_286) ;  /* 0x000000f000027945 */ /* 0x000fe20003800200 */
[----:B------:R-:W-:-:S03]  /*6cf0*/  ISETP.NE.AND P1, PT, R16, 0x1, PT ;  /* 0x000000011000780c */ /* 0x000fc60003f25270 */
[----:B------:R-:W-:-:S04]  /*6d00*/  IADD3 R14, PT, PT, R15, R10, RZ ;  /* 0x0000000a0f0e7210 */ /* 0x000fc80007ffe0ff */
[----:B-1----:R-:W-:-:S13]  /*6d10*/  ISETP.GE.U32.AND P0, PT, R14, R23, PT ;  /* 0x000000170e00720c */ /* 0x002fda0003f06070 */
[----:B------:R-:W-:Y:S05]  /*6d20*/  @P0 BRA `(.L_x_287) ;  /* 0x0000000000280947 */ /* 0x000fea0003800000 */
[----:B------:R-:W-:Y:S01]  /*6d30*/  IMAD.IADD R8, R19, 0x1, R10 ;  /* 0x0000000113087824 */ /* 0x000fe200078e020a */
[----:B------:R-:W0:Y:S04]  /*6d40*/  LDCU.64 UR8, c[0x0][0x390] ;  /* 0x00007200ff0877ac */ /* 0x000e280008000a00 */
[----:B------:R-:W-:Y:S01]  /*6d50*/  LEA R21, R8, UR5, 0x1 ;  /* 0x0000000508157c11 */ /* 0x000fe2000f8e08ff */
[----:B------:R-:W-:-:S05]  /*6d60*/  IMAD R8, R6, R23, R14 ;  /* 0x0000001706087224 */ /* 0x000fca00078e020e */
[----:B------:R-:W1:Y:S01]  /*6d70*/  LDS.U16 R21, [R21+0x8] ;  /* 0x0000080015157984 */ /* 0x000e620000000400 */
[----:B------:R-:W-:-:S05]  /*6d80*/  IADD3 R8, P0, PT, R8, UR6, RZ ;  /* 0x0000000608087c10 */ /* 0x000fca000ff1e0ff */
[----:B------:R-:W-:Y:S01]  /*6d90*/  IMAD.X R13, RZ, RZ, RZ, P0 ;  /* 0x000000ffff0d7224 */ /* 0x000fe200000e06ff */
[----:B0-----:R-:W-:-:S04]  /*6da0*/  LEA R12, P0, R8, UR8, 0x1 ;  /* 0x00000008080c7c11 */ /* 0x001fc8000f8008ff */
[----:B------:R-:W-:-:S05]  /*6db0*/  LEA.HI.X R13, R8, UR9, R13, 0x1, P0 ;  /* 0x00000009080d7c11 */ /* 0x000fca00080f0c0d */
[----:B-1----:R0:W-:Y:S04]  /*6dc0*/  STG.E.U16 desc[UR12][R12.64], R21 ;  /* 0x000000150c007986 */ /* 0x0021e8000c10150c */
.L_x_287:
[----:B----4-:R-:W-:Y:S05]  /*6dd0*/  BSYNC.RECONVERGENT B2 ;  /* 0x0000000000027941 */ /* 0x010fea0003800200 */
.L_x_286:
[----:B------:R-:W-:Y:S05]  /*6de0*/  @!P1 BRA `(.L_x_285) ;  /* 0x00000000007c9947 */ /* 0x000fea0003800000 */
[--C-:B------:R-:W-:Y:S01]  /*6df0*/  IMAD.IADD R14, R14, 0x1, R2.reuse ;  /* 0x000000010e0e7824 */ /* 0x100fe200078e0202 */
[----:B------:R-:W-:Y:S01]  /*6e00*/  BSSY.RECONVERGENT B2, `(.L_x_288) ;  /* 0x000000f000027945 */ /* 0x000fe20003800200 */
[----:B------:R-:W-:Y:S01]  /*6e10*/  ISETP.NE.AND P1, PT, R16, 0x2, PT ;  /* 0x000000021000780c */ /* 0x000fe20003f25270 */
[----:B------:R-:W-:Y:S02]  /*6e20*/  IMAD.IADD R10, R10, 0x1, R2 ;  /* 0x000000010a0a7824 */ /* 0x000fe400078e0202 */
[----:B------:R-:W-:-:S13]  /*6e30*/  ISETP.GE.U32.AND P0, PT, R14, R23, PT ;  /* 0x000000170e00720c */ /* 0x000fda0003f06070 */
[----:B------:R-:W-:Y:S05]  /*6e40*/  @P0 BRA `(.L_x_289) ;  /* 0x0000000000280947 */ /* 0x000fea0003800000 */
[----:B------:R-:W-:Y:S01]  /*6e50*/  IMAD.IADD R8, R19, 0x1, R10 ;  /* 0x0000000113087824 */ /* 0x000fe200078e020a */
[----:B------:R-:W1:Y:S04]  /*6e60*/  LDCU.64 UR8, c[0x0][0x390] ;  /* 0x00007200ff0877ac */ /* 0x000e680008000a00 */
[----:B0-----:R-:W-:Y:S01]  /*6e70*/  LEA R21, R8, UR5, 0x1 ;  /* 0x0000000508157c11 */ /* 0x001fe2000f8e08ff */
[----:B------:R-:W-:-:S05]  /*6e80*/  IMAD R8, R6, R23, R14 ;  /* 0x0000001706087224 */ /* 0x000fca00078e020e */
[----:B------:R-:W0:Y:S01]  /*6e90*/  LDS.U16 R21, [R21+0x8] ;  /* 0x0000080015157984 */ /* 0x000e220000000400 */
[----:B------:R-:W-:-:S05]  /*6ea0*/  IADD3 R8, P0, PT, R8, UR6, RZ ;  /* 0x0000000608087c10 */ /* 0x000fca000ff1e0ff */
[----:B------:R-:W-:Y:S01]  /*6eb0*/  IMAD.X R13, RZ, RZ, RZ, P0 ;  /* 0x000000ffff0d7224 */ /* 0x000fe200000e06ff */
[----:B-1----:R-:W-:-:S04]  /*6ec0*/  LEA R12, P0, R8, UR8, 0x1 ;  /* 0x00000008080c7c11 */ /* 0x002fc8000f8008ff */
[----:B------:R-:W-:-:S05]  /*6ed0*/  LEA.HI.X R13, R8, UR9, R13, 0x1, P0 ;  /* 0x00000009080d7c11 */ /* 0x000fca00080f0c0d */
[----:B0-----:R1:W-:Y:S04]  /*6ee0*/  STG.E.U16 desc[UR12][R12.64], R21 ;  /* 0x000000150c007986 */ /* 0x0013e8000c10150c */
.L_x_289:
[----:B------:R-:W-:Y:S05]  /*6ef0*/  BSYNC.RECONVERGENT B2 ;  /* 0x0000000000027941 */ /* 0x000fea0003800200 */
.L_x_288:
[----:B------:R-:W-:Y:S05]  /*6f00*/  @!P1 BRA `(.L_x_285) ;  /* 0x0000000000349947 */ /* 0x000fea0003800000 */
[----:B------:R-:W-:-:S05]  /*6f10*/  IMAD.IADD R14, R14, 0x1, R2 ;  /* 0x000000010e0e7824 */ /* 0x000fca00078e0202 */
[----:B------:R-:W-:-:S13]  /*6f20*/  ISETP.GE.U32.AND P0, PT, R14, R23, PT ;  /* 0x000000170e00720c */ /* 0x000fda0003f06070 */
[----:B------:R-:W-:Y:S05]  /*6f30*/  @P0 BRA `(.L_x_285) ;  /* 0x0000000000280947 */ /* 0x000fea0003800000 */
[----:B------:R-:W-:Y:S01]  /*6f40*/  IADD3 R19, PT, PT, R19, R10, R2 ;  /* 0x0000000a13137210 */ /* 0x000fe20007ffe002 */
[----:B------:R-:W0:Y:S01]  /*6f50*/  LDCU.64 UR8, c[0x0][0x390] ;  /* 0x00007200ff0877ac */ /* 0x000e220008000a00 */
[----:B------:R-:W-:Y:S02]  /*6f60*/  IMAD R23, R6, R23, R14 ;  /* 0x0000001706177224 */ /* 0x000fe400078e020e */
[----:B------:R-:W-:-:S03]  /*6f70*/  LEA R19, R19, UR5, 0x1 ;  /* 0x0000000513137c11 */ /* 0x000fc6000f8e08ff */
[----:B------:R-:W-:-:S03]  /*6f80*/  IADD3 R23, P0, PT, R23, UR6, RZ ;  /* 0x0000000617177c10 */ /* 0x000fc6000ff1e0ff */
[----:B------:R-:W2:Y:S02]  /*6f90*/  LDS.U16 R19, [R19+0x8] ;  /* 0x0000080013137984 */ /* 0x000ea40000000400 */
[----:B------:R-:W-:Y:S01]  /*6fa0*/  IMAD.X R8, RZ, RZ, RZ, P0 ;  /* 0x000000ffff087224 */ /* 0x000fe200000e06ff */
[----:B01----:R-:W-:-:S04]  /*6fb0*/  LEA R12, P0, R23, UR8, 0x1 ;  /* 0x00000008170c7c11 */ /* 0x003fc8000f8008ff */
[----:B------:R-:W-:-:S05]  /*6fc0*/  LEA.HI.X R13, R23, UR9, R8, 0x1, P0 ;  /* 0x00000009170d7c11 */ /* 0x000fca00080f0c08 */
[----:B--2---:R0:W-:Y:S04]  /*6fd0*/  STG.E.U16 desc[UR12][R12.64], R19 ;  /* 0x000000130c007986 */ /* 0x0041e8000c10150c */
.L_x_285:
[----:B----4-:R-:W-:Y:S05]  /*6fe0*/  BSYNC.RECONVERGENT B1 ;  /* 0x0000000000017941 */ /* 0x010fea0003800200 */
.L_x_274:
[----:B------:R-:W-:-:S05]  /*6ff0*/  VIADD R6, R6, UR20 ;  /* 0x0000001406067c36 */ /* 0x000fca0008000000 */
[----:B------:R-:W-:-:S13]  /*7000*/  ISETP.GE.U32.AND P0, PT, R6, UR21, PT ;  /* 0x0000001506007c0c */ /* 0x000fda000bf06070 */
[----:B------:R-:W-:Y:S05]  /*7010*/  @!P0 BRA `(.L_x_290) ;  /* 0xfffffff400c08947 */ /* 0x000fea000383ffff */
.L_x_273:
[----:B0---4-:R-:W-:Y:S05]  /*7020*/  BSYNC.RECONVERGENT B0 ;  /* 0x0000000000007941 */ /* 0x011fea0003800200 */
.L_x_272:
[----:B------:R-:W0:Y:S02]  /*7030*/  LDCU UR7, c[0x0][0x3c8] ;  /* 0x00007900ff0777ac */ /* 0x000e240008000800 */
[----:B0-----:R-:W-:-:S13]  /*7040*/  ISETP.GE.U32.AND P0, PT, R4, UR7, PT ;  /* 0x0000000704007c0c */ /* 0x001fda000bf06070 */
[----:B------:R-:W-:Y:S05]  /*7050*/  @P0 EXIT ;  /* 0x000000000000094d */ /* 0x000fea0003800000 */
[----:B-1-3--:R-:W0:Y:S01]  /*7060*/  I2F.U32.RP R8, R11 ;  /* 0x0000000b00087306 */ /* 0x00ae220000209000 */
[C---:B------:R-:W-:Y:S01]  /*7070*/  IMAD.IADD R0, R11.reuse, 0x1, R4 ;  /* 0x000000010b007824 */ /* 0x040fe200078e0204 */
[----:B--2---:R-:W-:Y:S01]  /*7080*/  IADD3 R15, PT, PT, RZ, -R11, RZ ;  /* 0x8000000bff0f7210 */ /* 0x004fe20007ffe0ff */
[----:B------:R-:W-:Y:S01]  /*7090*/  BSSY.RECONVERGENT B0, `(.L_x_291) ;  /* 0x0000048000007945 */ /* 0x000fe20003800200 */
[----:B------:R-:W-:Y:S02]  /*70a0*/  ISETP.NE.U32.AND P2, PT, R11, RZ, PT ;  /* 0x000000ff0b00720c */ /* 0x000fe40003f45070 */
        /* <DEDUP_REMOVED lines=20> */
[----:B------:R-:W-:-:S04]  /*71f0*/  LOP3.LUT R3, R0, 0x3, RZ, 0xc0, !PT ;  /* 0x0000000300037812 */ /* 0x000fc800078ec0ff */
[----:B------:R-:W-:-:S13]  /*7200*/  ISETP.NE.AND P0, PT, R3, 0x3, PT ;  /* 0x000000030300780c */ /* 0x000fda0003f05270 */
[----:B------:R-:W-:Y:S05]  /*7210*/  @!P0 BRA `(.L_x_292) ;  /* 0x0000000000bc8947 */ /* 0x000fea0003800000 */
[----:B------:R-:W0:Y:S01]  /*7220*/  S2R R19, SR_CgaCtaId ;  /* 0x0000000000137919 */ /* 0x000e220000008800 */
[----:B------:R-:W1:Y:S01]  /*7230*/  LDCU.64 UR8, c[0x0][0x3b8] ;  /* 0x00007700ff0877ac */ /* 0x000e620008000a00 */
[----:B------:R-:W2:Y:S01]  /*7240*/  LDC R17, c[0x0][0x3c0] ;  /* 0x0000f000ff117b82 */ /* 0x000ea20000000800 */
[----:B------:R-:W-:Y:S01]  /*7250*/  VIADD R3, R0, 0x1 ;  /* 0x0000000100037836 */ /* 0x000fe20000000000 */
[----:B------:R-:W-:Y:S01]  /*7260*/  MOV R8, 0x400 ;  /* 0x0000040000087802 */ /* 0x000fe20000000f00 */
[----:B------:R-:W3:Y:S01]  /*7270*/  LDCU.64 UR10, c[0x0][0x390] ;  /* 0x00007200ff0a77ac */ /* 0x000ee20008000a00 */
[----:B------:R-:W-:Y:S02]  /*7280*/  IMAD.SHL.U32 R4, R4, 0x2, RZ ;  /* 0x0000000204047824 */ /* 0x000fe400078e00ff */
[----:B------:R-:W-:Y:S01]  /*7290*/  LOP3.LUT R6, R3, 0x3, RZ, 0xc0, !PT ;  /* 0x0000000303067812 */ /* 0x000fe200078ec0ff */
[----:B------:R-:W-:Y:S02]  /*72a0*/  UMOV UR5, URZ ;  /* 0x000000ff00057c82 */ /* 0x000fe40008000000 */
[----:B------:R-:W-:-:S03]  /*72b0*/  IMAD.WIDE.U32 R12, R5, R2, UR4 ;  /* 0x00000004050c7e25 */ /* 0x000fc6000f8e0002 */
[----:B------:R-:W-:Y:S01]  /*72c0*/  IADD3 R12, P0, PT, R12, R7, RZ ;  /* 0x000000070c0c7210 */ /* 0x000fe20007f1e0ff */
[----:B-1----:R-:W-:-:S04]  /*72d0*/  ULEA UR6, UR9, 0x2, 0x1 ;  /* 0x0000000209067891 */ /* 0x002fc8000f8e08ff */
[----:B------:R-:W-:Y:S01]  /*72e0*/  IMAD.X R15, RZ, RZ, R13, P0 ;  /* 0x000000ffff0f7224 */ /* 0x000fe200000e060d */
[----:B------:R-:W-:Y:S01]  /*72f0*/  UIMAD UR6, UR6, UR8, 0x8 ;  /* 0x00000008060674a4 */ /* 0x000fe2000f8e0208 */
[----:B---3--:R-:W-:-:S04]  /*7300*/  LEA R13, P0, R12, UR10, 0x1 ;  /* 0x0000000a0c0d7c11 */ /* 0x008fc8000f8008ff */
[----:B------:R-:W-:Y:S01]  /*7310*/  LEA.HI.X R12, R12, UR11, R15, 0x1, P0 ;  /* 0x0000000b0c0c7c11 */ /* 0x000fe200080f0c0f */
[----:B--2---:R-:W-:Y:S02]  /*7320*/  IMAD R3, R17, UR6, R4 ;  /* 0x0000000611037c24 */ /* 0x004fe4000f8e0204 */
[C---:B------:R-:W-:Y:S01]  /*7330*/  IMAD R4, R6.reuse, UR20, R5 ;  /* 0x0000001406047c24 */ /* 0x040fe2000f8e0205 */
[----:B0-----:R-:W-:Y:S02]  /*7340*/  LEA R8, R19, R8, 0x18 ;  /* 0x0000000813087211 */ /* 0x001fe400078ec0ff */
[----:B------:R-:W-:Y:S01]  /*7350*/  IADD3 R6, PT, PT, -R6, RZ, RZ ;  /* 0x000000ff06067210 */ /* 0x000fe20007ffe1ff */
[----:B------:R-:W-:Y:S01]  /*7360*/  IMAD R4, R4, R2, R7 ;  /* 0x0000000204047224 */ /* 0x000fe200078e0207 */
[----:B------:R-:W-:-:S07]  /*7370*/  IADD3 R8, PT, PT, R3, 0x8, R8 ;  /* 0x0000000803087810 */ /* 0x000fce0007ffe008 */
.L_x_295:
[C---:B------:R-:W-:Y:S01]  /*7380*/  LOP3.LUT R2, R13.reuse, 0xfffffffd, RZ, 0xc0, !PT ;  /* 0xfffffffd0d027812 */ /* 0x040fe200078ec0ff */
[----:B------:R-:W-:Y:S01]  /*7390*/  IMAD.MOV.U32 R3, RZ, RZ, R12 ;  /* 0x000000ffff037224 */ /* 0x000fe200078e000c */
[----:B------:R0:W1:Y:S01]  /*73a0*/  LDS.U16 R14, [R8] ;  /* 0x00000000080e7984 */ /* 0x0000620000000400 */
[----:B------:R-:W-:Y:S01]  /*73b0*/  LOP3.LUT R5, R13, 0x2, RZ, 0xc0, !PT ;  /* 0x000000020d057812 */ /* 0x000fe200078ec0ff */
[----:B------:R-:W-:Y:S02]  /*73c0*/  BSSY.RECONVERGENT B1, `(.L_x_293) ;  /* 0x000000b000017945 */ /* 0x000fe40003800200 */
[----:B------:R0:W5:Y:S01]  /*73d0*/  LD.E R7, desc[UR12][R2.64] ;  /* 0x0000000c02077980 */ /* 0x000162000c101900 */
[----:B------:R-:W-:Y:S01]  /*73e0*/  ISETP.EQ.U32.AND P0, PT, R5, RZ, PT ;  /* 0x000000ff0500720c */ /* 0x000fe20003f02070 */
[----:B------:R-:W-:-:S05]  /*73f0*/  IMAD.MOV.U32 R5, RZ, RZ, 0x3254 ;  /* 0x00003254ff057424 */ /* 0x000fca00078e00ff */
[----:B------:R-:W-:-:S07]  /*7400*/  SEL R5, R5, 0x7610, P0 ;  /* 0x0000761005057807 */ /* 0x000fce0000000000 */
.L_x_294:
[----:B-1---5:R-:W-:-:S05]  /*7410*/  HADD2 R10, R7, R14.H0_H0 ;  /* 0x2000000e070a7230 */ /* 0x022fca0000000000 */
[----:B------:R-:W-:-:S06]  /*7420*/  PRMT R10, R7, R5, R10 ;  /* 0x00000005070a7216 */ /* 0x000fcc000000000a */
[----:B------:R-:W2:Y:S02]  /*7430*/  ATOM.E.CAS.STRONG.GPU PT, R10, [R2], R7, R10 ;  /* 0x00000007020a738b */ /* 0x000ea400001ee10a */
[----:B--2---:R-:W-:Y:S01]  /*7440*/  ISETP.NE.U32.AND P0, PT, R10, R7, PT ;  /* 0x000000070a00720c */ /* 0x004fe20003f05070 */
[----:B------:R-:W-:-:S12]  /*7450*/  IMAD.MOV.U32 R7, RZ, RZ, R10 ;  /* 0x000000ffff077224 */ /* 0x000fd800078e000a */
[----:B------:R-:W-:Y:S05]  /*7460*/  @P0 BRA `(.L_x_294) ;  /* 0xfffffffc00e80947 */ /* 0x000fea000383ffff */
[----:B------:R-:W-:Y:S05]  /*7470*/  BSYNC.RECONVERGENT B1 ;  /* 0x0000000000017941 */ /* 0x000fea0003800200 */
.L_x_293:
[----:B------:R-:W-:Y:S02]  /*7480*/  VIADD R6, R6, 0x1 ;  /* 0x0000000106067836 */ /* 0x000fe40000000000 */
[----:B0-----:R-:W-:Y:S02]  /*7490*/  IMAD.MOV.U32 R2, RZ, RZ, R13 ;  /* 0x000000ffff027224 */ /* 0x001fe400078e000d */
[----:B------:R-:W-:Y:S01]  /*74a0*/  IMAD.MOV.U32 R3, RZ, RZ, R12 ;  /* 0x000000ffff037224 */ /* 0x000fe200078e000c */
[----:B------:R-:W-:Y:S01]  /*74b0*/  ISETP.NE.AND P0, PT, R6, RZ, PT ;  /* 0x000000ff0600720c */ /* 0x000fe20003f05270 */
[C---:B------:R-:W-:Y:S02]  /*74c0*/  IMAD R8, R11.reuse, 0x2, R8 ;  /* 0x000000020b087824 */ /* 0x040fe400078e0208 */
[----:B------:R-:W-:-:S04]  /*74d0*/  IMAD.WIDE.U32 R2, R11, 0x2, R2 ;  /* 0x000000020b027825 */ /* 0x000fc800078e0002 */
[----:B------:R-:W-:Y:S02]  /*74e0*/  IMAD.MOV.U32 R13, RZ, RZ, R2 ;  /* 0x000000ffff0d7224 */ /* 0x000fe400078e0002 */
[----:B------:R-:W-:-:S04]  /*74f0*/  IMAD.MOV.U32 R12, RZ, RZ, R3 ;  /* 0x000000ffff0c7224 */ /* 0x000fc800078e0003 */
[----:B------:R-:W-:Y:S05]  /*7500*/  @P0 BRA `(.L_x_295) ;  /* 0xfffffffc009c0947 */ /* 0x000fea000383ffff */
.L_x_292:
[----:B------:R-:W-:Y:S05]  /*7510*/  BSYNC.RECONVERGENT B0 ;  /* 0x0000000000007941 */ /* 0x000fea0003800200 */
.L_x_291:
[----:B------:R-:W-:-:S13]  /*7520*/  ISETP.GE.U32.AND P0, PT, R0, 0x3, PT ;  /* 0x000000030000780c */ /* 0x000fda0003f06070 */
[----:B------:R-:W-:Y:S05]  /*7530*/  @!P0 EXIT ;  /* 0x000000000000894d */ /* 0x000fea0003800000 */
.L_x_304:
[----:B-1----:R-:W0:Y:S01]  /*7540*/  LDC.64 R2, c[0x0][0x390] ;  /* 0x0000e400ff027b82 */ /* 0x002e220000000a00 */
[C---:B------:R-:W-:Y:S01]  /*7550*/  IADD3 R6, P0, PT, R4.reuse, UR4, RZ ;  /* 0x0000000404067c10 */ /* 0x040fe2000ff1e0ff */
[----:B------:R-:W-:Y:S01]  /*7560*/  BSSY.RECONVERGENT B0, `(.L_x_296) ;  /* 0x0000012000007945 */ /* 0x000fe20003800200 */
[----:B------:R-:W-:-:S03]  /*7570*/  LEA R10, R4, R9, 0x1 ;  /* 0x00000009040a7211 */ /* 0x000fc600078e08ff */
[----:B------:R-:W-:Y:S02]  /*7580*/  IMAD.X R7, RZ, RZ, RZ, P0 ;  /* 0x000000ffff077224 */ /* 0x000fe400000e06ff */
[----:B------:R1:W2:Y:S01]  /*7590*/  LDS.U16 R12, [R10+0x4] ;  /* 0x000004000a0c7984 */ /* 0x0002a20000000400 */
[----:B0-----:R-:W-:-:S04]  /*75a0*/  LEA R13, P0, R6, R2, 0x1 ;  /* 0x00000002060d7211 */ /* 0x001fc800078008ff */
[----:B------:R-:W-:Y:S02]  /*75b0*/  LEA.HI.X R7, R6, R3, R7, 0x1, P0 ;  /* 0x0000000306077211 */ /* 0x000fe400000f0c07 */
[C---:B------:R-:W-:Y:S02]  /*75c0*/  LOP3.LUT R6, R13.reuse, 0xfffffffd, RZ, 0xc0, !PT ;  /* 0xfffffffd0d067812 */ /* 0x040fe400078ec0ff */
[----:B------:R-:W-:-:S03]  /*75d0*/  LOP3.LUT R0, R13, 0x2, RZ, 0xc0, !PT ;  /* 0x000000020d007812 */ /* 0x000fc600078ec0ff */
[----:B------:R1:W5:Y:S01]  /*75e0*/  LD.E R5, desc[UR12][R6.64] ;  /* 0x0000000c06057980 */ /* 0x000362000c101900 */
[----:B------:R-:W-:Y:S01]  /*75f0*/  ISETP.EQ.U32.AND P0, PT, R0, RZ, PT ;  /* 0x000000ff0000720c */ /* 0x000fe20003f02070 */
[----:B------:R-:W-:-:S05]  /*7600*/  IMAD.MOV.U32 R0, RZ, RZ, 0x3254 ;  /* 0x00003254ff007424 */ /* 0x000fca00078e00ff */
[----:B--2---:R-:W-:-:S07]  /*7610*/  SEL R14, R0, 0x7610, P0 ;  /* 0x00007610000e7807 */ /* 0x004fce0000000000 */
.L_x_297:
[----:B-----5:R-:W-:-:S05]  /*7620*/  HADD2 R8, R5, R12.H0_H0 ;  /* 0x2000000c05087230 */ /* 0x020fca0000000000 */
[----:B------:R-:W-:-:S06]  /*7630*/  PRMT R8, R5, R14, R8 ;  /* 0x0000000e05087216 */ /* 0x000fcc0000000008 */
[----:B------:R-:W2:Y:S02]  /*7640*/  ATOM.E.CAS.STRONG.GPU PT, R8, [R6], R5, R8 ;  /* 0x000000050608738b */ /* 0x000ea400001ee108 */
[----:B--2---:R-:W-:Y:S01]  /*7650*/  ISETP.NE.U32.AND P0, PT, R8, R5, PT ;  /* 0x000000050800720c */ /* 0x004fe20003f05070 */
[----:B------:R-:W-:-:S12]  /*7660*/  IMAD.MOV.U32 R5, RZ, RZ, R8 ;  /* 0x000000ffff057224 */ /* 0x000fd800078e0008 */
[----:B------:R-:W-:Y:S05]  /*7670*/  @P0 BRA `(.L_x_297) ;  /* 0xfffffffc00e80947 */ /* 0x000fea000383ffff */
[----:B------:R-:W-:Y:S05]  /*7680*/  BSYNC.RECONVERGENT B0 ;  /* 0x0000000000007941 */ /* 0x000fea0003800200 */
.L_x_296:
[C---:B------:R-:W-:Y:S01]  /*7690*/  IMAD.IADD R8, R11.reuse, 0x1, R4 ;  /* 0x000000010b087824 */ /* 0x040fe200078e0204 */
[----:B------:R-:W-:Y:S01]  /*76a0*/  BSSY.RECONVERGENT B0, `(.L_x_298) ;  /* 0x0000012000007945 */ /* 0x000fe20003800200 */
[----:B-1----:R-:W-:-:S03]  /*76b0*/  IMAD R10, R11, 0x2, R10 ;  /* 0x000000020b0a7824 */ /* 0x002fc600078e020a */
[----:B------:R-:W-:Y:S02]  /*76c0*/  IADD3 R4, P0, PT, R8, UR4, RZ ;  /* 0x0000000408047c10 */ /* 0x000fe4000ff1e0ff */
[----:B------:R0:W1:Y:S03]  /*76d0*/  LDS.U16 R12, [R10+0x4] ;  /* 0x000004000a0c7984 */ /* 0x0000660000000400 */
[----:B------:R-:W-:Y:S01]  /*76e0*/  IMAD.X R5, RZ, RZ, RZ, P0 ;  /* 0x000000ffff057224 */ /* 0x000fe200000e06ff */
[----:B------:R-:W-:-:S04]  /*76f0*/  LEA R13, P0, R4, R2, 0x1 ;  /* 0x00000002040d7211 */ /* 0x000fc800078008ff */
[----:B------:R-:W-:Y:S02]  /*7700*/  LEA.HI.X R5, R4, R3, R5, 0x1, P0 ;  /* 0x0000000304057211 */ /* 0x000fe400000f0c05 */
[C---:B------:R-:W-:Y:S02]  /*7710*/  LOP3.LUT R4, R13.reuse, 0xfffffffd, RZ, 0xc0, !PT ;  /* 0xfffffffd0d047812 */ /* 0x040fe400078ec0ff */
[----:B------:R-:W-:-:S03]  /*7720*/  LOP3.LUT R6, R13, 0x2, RZ, 0xc0, !PT ;  /* 0x000000020d067812 */ /* 0x000fc600078ec0ff */
[----:B------:R0:W5:Y:S01]  /*7730*/  LD.E R7, desc[UR12][R4.64] ;  /* 0x0000000c04077980 */ /* 0x000162000c101900 */
[----:B------:R-:W-:-:S04]  /*7740*/  ISETP.EQ.U32.AND P0, PT, R6, RZ, PT ;  /* 0x000000ff0600720c */ /* 0x000fc80003f02070 */
[----:B------:R-:W-:-:S09]  /*7750*/  SEL R14, R0, 0x7610, P0 ;  /* 0x00007610000e7807 */ /* 0x000fd20000000000 */
.L_x_299:
[----:B-1---5:R-:W-:-:S05]  /*7760*/  HADD2 R6, R7, R12.H0_H0 ;  /* 0x2000000c07067230 */ /* 0x022fca0000000000 */
[----:B------:R-:W-:-:S06]  /*7770*/  PRMT R6, R7, R14, R6 ;  /* 0x0000000e07067216 */ /* 0x000fcc0000000006 */
[----:B------:R-:W2:Y:S02]  /*7780*/  ATOM.E.CAS.STRONG.GPU PT, R6, [R4], R7, R6 ;  /* 0x000000070406738b */ /* 0x000ea400001ee106 */
[----:B--2---:R-:W-:Y:S01]  /*7790*/  ISETP.NE.U32.AND P0, PT, R6, R7, PT ;  /* 0x000000070600720c */ /* 0x004fe20003f05070 */
[----:B------:R-:W-:-:S12]  /*77a0*/  IMAD.MOV.U32 R7, RZ, RZ, R6 ;  /* 0x000000ffff077224 */ /* 0x000fd800078e0006 */
[----:B------:R-:W-:Y:S05]  /*77b0*/  @P0 BRA `(.L_x_299) ;  /* 0xfffffffc00e80947 */ /* 0x000fea000383ffff */
[----:B------:R-:W-:Y:S05]  /*77c0*/  BSYNC.RECONVERGENT B0 ;  /* 0x0000000000007941 */ /* 0x000fea0003800200 */
.L_x_298:
[C---:B------:R-:W-:Y:S01]  /*77d0*/  IMAD.IADD R8, R11.reuse, 0x1, R8 ;  /* 0x000000010b087824 */ /* 0x040fe200078e0208 */
[----:B------:R-:W-:Y:S01]  /*77e0*/  BSSY.RECONVERGENT B0, `(.L_x_300) ;  /* 0x0000012000007945 */ /* 0x000fe20003800200 */
[----:B0-----:R-:W-:-:S03]  /*77f0*/  IMAD R10, R11, 0x2, R10 ;  /* 0x000000020b0a7824 */ /* 0x001fc600078e020a */
        /* <DEDUP_REMOVED lines=10> */
.L_x_301:
[----:B-1---5:R-:W-:-:S05]  /*78a0*/  HADD2 R6, R7, R12.H0_H0 ;  /* 0x2000000c07067230 */ /* 0x022fca0000000000 */
[----:B------:R-:W-:-:S06]  /*78b0*/  PRMT R6, R7, R14, R6 ;  /* 0x0000000e07067216 */ /* 0x000fcc0000000006 */
[----:B------:R-:W2:Y:S02]  /*78c0*/  ATOM.E.CAS.STRONG.GPU PT, R6, [R4], R7, R6 ;  /* 0x000000070406738b */ /* 0x000ea400001ee106 */
[----:B--2---:R-:W-:Y:S01]  /*78d0*/  ISETP.NE.U32.AND P0, PT, R6, R7, PT ;  /* 0x000000070600720c */ /* 0x004fe20003f05070 */
[----:B------:R-:W-:-:S12]  /*78e0*/  IMAD.MOV.U32 R7, RZ, RZ, R6 ;  /* 0x000000ffff077224 */ /* 0x000fd800078e0006 */
[----:B------:R-:W-:Y:S05]  /*78f0*/  @P0 BRA `(.L_x_301) ;  /* 0xfffffffc00e80947 */ /* 0x000fea000383ffff */
[----:B------:R-:W-:Y:S05]  /*7900*/  BSYNC.RECONVERGENT B0 ;  /* 0x0000000000007941 */ /* 0x000fea0003800200 */
.L_x_300:
[C---:B------:R-:W-:Y:S01]  /*7910*/  IADD3 R8, PT, PT, R11.reuse, R8, RZ ;  /* 0x000000080b087210 */ /* 0x040fe20007ffe0ff */
[----:B0-----:R-:W-:Y:S01]  /*7920*/  IMAD R4, R11, 0x2, R10 ;  /* 0x000000020b047824 */ /* 0x001fe200078e020a */
[----:B------:R-:W-:Y:S02]  /*7930*/  BSSY.RECONVERGENT B0, `(.L_x_302) ;  /* 0x0000011000007945 */ /* 0x000fe40003800200 */
[----:B------:R-:W-:-:S03]  /*7940*/  IADD3 R5, P0, PT, R8, UR4, RZ ;  /* 0x0000000408057c10 */ /* 0x000fc6000ff1e0ff */
[----:B------:R-:W0:Y:S01]  /*7950*/  LDS.U16 R4, [R4+0x4] ;  /* 0x0000040004047984 */ /* 0x000e220000000400 */
[----:B------:R-:W-:Y:S01]  /*7960*/  LEA R13, P1, R5, R2, 0x1 ;  /* 0x00000002050d7211 */ /* 0x000fe200078208ff */
[----:B------:R-:W-:-:S05]  /*7970*/  IMAD.X R2, RZ, RZ, RZ, P0 ;  /* 0x000000ffff027224 */ /* 0x000fca00000e06ff */
[----:B------:R-:W-:Y:S02]  /*7980*/  LEA.HI.X R3, R5, R3, R2, 0x1, P1 ;  /* 0x0000000305037211 */ /* 0x000fe400008f0c02 */
[C---:B------:R-:W-:Y:S02]  /*7990*/  LOP3.LUT R2, R13.reuse, 0xfffffffd, RZ, 0xc0, !PT ;  /* 0xfffffffd0d027812 */ /* 0x040fe400078ec0ff */
[----:B------:R-:W-:-:S03]  /*79a0*/  LOP3.LUT R5, R13, 0x2, RZ, 0xc0, !PT ;  /* 0x000000020d057812 */ /* 0x000fc600078ec0ff */
[----:B------:R1:W5:Y:S01]  /*79b0*/  LD.E R7, desc[UR12][R2.64] ;  /* 0x0000000c02077980 */ /* 0x000362000c101900 */
[----:B------:R-:W-:-:S04]  /*79c0*/  ISETP.EQ.U32.AND P0, PT, R5, RZ, PT ;  /* 0x000000ff0500720c */ /* 0x000fc80003f02070 */
[----:B------:R-:W-:-:S09]  /*79d0*/  SEL R5, R0, 0x7610, P0 ;  /* 0x0000761000057807 */ /* 0x000fd20000000000 */
.L_x_303:
[----:B0----5:R-:W-:-:S05]  /*79e0*/  HADD2 R0, R7, R4.H0_H0 ;  /* 0x2000000407007230 */ /* 0x021fca0000000000 */
[----:B------:R-:W-:-:S06]  /*79f0*/  PRMT R0, R7, R5, R0 ;  /* 0x0000000507007216 */ /* 0x000fcc0000000000 */
[----:B------:R-:W2:Y:S02]  /*7a00*/  ATOM.E.CAS.STRONG.GPU PT, R0, [R2], R7, R0 ;  /* 0x000000070200738b */ /* 0x000ea400001ee100 */
[----:B--2---:R-:W-:Y:S01]  /*7a10*/  ISETP.NE.U32.AND P0, PT, R0, R7, PT ;  /* 0x000000070000720c */ /* 0x004fe20003f05070 */
[----:B------:R-:W-:-:S12]  /*7a20*/  IMAD.MOV.U32 R7, RZ, RZ, R0 ;  /* 0x000000ffff077224 */ /* 0x000fd800078e0000 */
[----:B------:R-:W-:Y:S05]  /*7a30*/  @P0 BRA `(.L_x_303) ;  /* 0xfffffffc00e80947 */ /* 0x000fea000383ffff */
[----:B------:R-:W-:Y:S05]  /*7a40*/  BSYNC.RECONVERGENT B0 ;  /* 0x0000000000007941 */ /* 0x000fea0003800200 */
.L_x_302:
[----:B------:R-:W0:Y:S01]  /*7a50*/  LDCU UR5, c[0x0][0x3c8] ;  /* 0x00007900ff0577ac */ /* 0x000e220008000800 */
[----:B------:R-:W-:-:S05]  /*7a60*/  IMAD.IADD R4, R11, 0x1, R8 ;  /* 0x000000010b047824 */ /* 0x000fca00078e0208 */
[----:B0-----:R-:W-:-:S13]  /*7a70*/  ISETP.GE.U32.AND P0, PT, R4, UR5, PT ;  /* 0x0000000504007c0c */ /* 0x001fda000bf06070 */
[----:B------:R-:W-:Y:S05]  /*7a80*/  @!P0 BRA `(.L_x_304) ;  /* 0xfffffff800ac8947 */ /* 0x000fea000383ffff */
[----:B------:R-:W-:Y:S05]  /*7a90*/  EXIT ;  /* 0x000000000000794d */ /* 0x000fea0003800000 */
.L_x_254:
[----:B------:R-:W-:Y:S01]  /*7aa0*/  BSSY B0, `(.L_x_305) ;  /* 0x0000008000007945 */ /* 0x000fe20003800000 */
[----:B------:R-:W-:Y:S02]  /*7ab0*/  IMAD.MOV.U32 R23, RZ, RZ, R12 ;  /* 0x000000ffff177224 */ /* 0x000fe400078e000c */
[----:B------:R-:W-:Y:S02]  /*7ac0*/  IMAD.MOV.U32 R24, RZ, RZ, 0x1 ;  /* 0x00000001ff187424 */ /* 0x000fe400078e00ff */
[----:B------:R-:W-:Y:S02]  /*7ad0*/  IMAD.MOV.U32 R25, RZ, RZ, 0x1f ;  /* 0x0000001fff197424 */ /* 0x000fe400078e00ff */
[----:B------:R-:W-:-:S07]  /*7ae0*/  IMAD.MOV.U32 R20, RZ, RZ, -0x1 ;  /* 0xffffffffff147424 */ /* 0x000fce00078e00ff */
[----:B0-----:R-:W-:Y:S05]  /*7af0*/  WARPSYNC.COLLECTIVE R20, `(.L_x_306) ;  /* 0x0000000014087348 */ /* 0x001fea0003c00000 */
[----:B------:R1:W2:Y:S02]  /*7b00*/  SHFL.BFLY P2, R21, R23, R24, R25 ;  /* 0x0c00001817157389 */ /* 0x0002a40000040019 */
[----:B012---:R-:W-:Y:S05]  /*7b10*/  ENDCOLLECTIVE ;  /* 0x000000000000791b */ /* 0x007fea0003800000 */
.L_x_306:
[----:B------:R-:W-:Y:S05]  /*7b20*/  BSYNC B0 ;  /* 0x0000000000007941 */ /* 0x000fea0003800000 */
.L_x_305:
[----:B------:R-:W-:Y:S02]  /*7b30*/  IMAD.MOV.U32 R14, RZ, RZ, R21 ;  /* 0x000000ffff0e7224 */ /* 0x000fe400078e0015 */
[----:B------:R-:W-:Y:S02]  /*7b40*/  HFMA2 R24, -RZ, RZ, 0, 1.1920928955078125e-07 ;  /* 0x00000002ff187431 */ /* 0x000fe400000001ff */
[----:B------:R-:W-:Y:S02]  /*7b50*/  IMAD.MOV.U32 R25, RZ, RZ, 0x1f ;  /* 0x0000001fff197424 */ /* 0x000fe400078e00ff */
[----:B------:R-:W-:Y:S01]  /*7b60*/  IMAD.MOV.U32 R20, RZ, RZ, -0x1 ;  /* 0xffffffffff147424 */ /* 0x000fe200078e00ff */
[----:B------:R-:W-:-:S05]  /*7b70*/  PRMT R14, R14, 0x5410, R14 ;  /* 0x000054100e0e7816 */ /* 0x000fca000000000e */
[----:B------:R-:W-:-:S05]  /*7b80*/  HADD2 R14, R12.H0_H0, R14.H1_H1 ;  /* 0x3000000e0c0e7230 */ /* 0x000fca0000000800 */
[----:B------:R-:W-:-:S07]  /*7b90*/  IMAD.MOV.U32 R23, RZ, RZ, R14 ;  /* 0x000000ffff177224 */ /* 0x000fce00078e000e */
[----:B------:R-:W-:Y:S05]  /*7ba0*/  WARPSYNC.COLLECTIVE R20, `(.L_x_307) ;  /* 0x0000000014087348 */ /* 0x000fea0003c00000 */
[----:B------:R0:W1:Y:S02]  /*7bb0*/  SHFL.BFLY P2, R21, R23, R24, R25 ;  /* 0x0c00001817157389 */ /* 0x0000640000040019 */
[----:B01----:R-:W-:Y:S05]  /*7bc0*/  ENDCOLLECTIVE ;  /* 0x000000000000791b */ /* 0x003fea0003800000 */
.L_x_307:
[----:B------:R-:W-:Y:S02]  /*7bd0*/  IMAD.MOV.U32 R24, RZ, RZ, 0x4 ;  /* 0x00000004ff187424 */ /* 0x000fe400078e00ff */
[----:B------:R-:W-:-:S05]  /*7be0*/  IMAD.MOV.U32 R16, RZ, RZ, R21 ;  /* 0x000000ffff107224 */ /* 0x000fca00078e0015 */
[----:B------:R-:W-:-:S05]  /*7bf0*/  PRMT R16, R16, 0x5410, R16 ;  /* 0x0000541010107816 */ /* 0x000fca0000000010 */
[----:B------:R-:W-:-:S05]  /*7c00*/  HADD2 R16, R14.H0_H0, R16.H1_H1 ;  /* 0x300000100e107230 */ /* 0x000fca0000000800 */
[----:B------:R-:W-:-:S07]  /*7c10*/  IMAD.MOV.U32 R23, RZ, RZ, R16 ;  /* 0x000000ffff177224 */ /* 0x000fce00078e0010 */
[----:B------:R-:W-:Y:S05]  /*7c20*/  WARPSYNC.COLLECTIVE R20, `(.L_x_308) ;  /* 0x0000000014087348 */ /* 0x000fea0003c00000 */
[----:B------:R0:W1:Y:S02]  /*7c30*/  SHFL.BFLY P2, R21, R23, R24, R25 ;  /* 0x0c00001817157389 */ /* 0x0000640000040019 */
[----:B01----:R-:W-:Y:S05]  /*7c40*/  ENDCOLLECTIVE ;  /* 0x000000000000791b */ /* 0x003fea0003800000 */
.L_x_308:
        /* <DEDUP_REMOVED lines=8> */
.L_x_309:
[----:B------:R-:W-:Y:S01]  /*7cd0*/  MOV R24, 0x10 ;  /* 0x0000001000187802 */ /* 0x000fe20000000f00 */
[----:B------:R-:W-:-:S05]  /*7ce0*/  IMAD.MOV.U32 R14, RZ, RZ, R21 ;  /* 0x000000ffff0e7224 */ /* 0x000fca00078e0015 */
[----:B------:R-:W-:-:S05]  /*7cf0*/  PRMT R14, R14, 0x5410, R14 ;  /* 0x000054100e0e7816 */ /* 0x000fca000000000e */
[----:B------:R-:W-:-:S05]  /*7d00*/  HADD2 R14, R12.H0_H0, R14.H1_H1 ;  /* 0x3000000e0c0e7230 */ /* 0x000fca0000000800 */
[----:B------:R-:W-:-:S07]  /*7d10*/  IMAD.MOV.U32 R23, RZ, RZ, R14 ;  /* 0x000000ffff177224 */ /* 0x000fce00078e000e */
[----:B------:R-:W-:Y:S05]  /*7d20*/  WARPSYNC.COLLECTIVE R20, `(.L_x_310) ;  /* 0x0000000014087348 */ /* 0x000fea0003c00000 */
[----:B------:R0:W1:Y:S02]  /*7d30*/  SHFL.BFLY P2, R21, R23, R24, R25 ;  /* 0x0c00001817157389 */ /* 0x0000640000040019 */
[----:B01----:R-:W-:Y:S05]  /*7d40*/  ENDCOLLECTIVE ;  /* 0x000000000000791b */ /* 0x003fea0003800000 */
.L_x_310:
[----:B------:R-:W-:-:S05]  /*7d50*/  IMAD.MOV.U32 R16, RZ, RZ, R21 ;  /* 0x000000ffff107224 */ /* 0x000fca00078e0015 */
[----:B------:R-:W-:Y:S01]  /*7d60*/  PRMT R16, R16, 0x5410, R16 ;  /* 0x0000541010107816 */ /* 0x000fe20000000010 */
[----:B------:R-:W-:Y:S06]  /*7d70*/  BRA `(.L_x_311) ;  /* 0xffffffd000447947 */ /* 0x000fec000383ffff */
.L_x_263:
[----:B------:R-:W-:Y:S01]  /*7d80*/  BSSY B1, `(.L_x_312) ;  /* 0x0000008000017945 */ /* 0x000fe20003800000 */
[----:B------:R-:W-:Y:S02]  /*7d90*/  IMAD.MOV.U32 R23, RZ, RZ, R22 ;  /* 0x000000ffff177224 */ /* 0x000fe400078e0016 */
[----:B------:R-:W-:Y:S02]  /*7da0*/  IMAD.MOV.U32 R24, RZ, RZ, 0x1 ;  /* 0x00000001ff187424 */ /* 0x000fe400078e00ff */
[----:B------:R-:W-:Y:S02]  /*7db0*/  IMAD.MOV.U32 R25, RZ, RZ, 0x1f ;  /* 0x0000001fff197424 */ /* 0x000fe400078e00ff */
[----:B------:R-:W-:-:S07]  /*7dc0*/  IMAD.MOV.U32 R20, RZ, RZ, -0x1 ;  /* 0xffffffffff147424 */ /* 0x000fce00078e00ff */
[----:B01----:R-:W-:Y:S05]  /*7dd0*/  WARPSYNC.COLLECTIVE R20, `(.L_x_313) ;  /* 0x0000000014087348 */ /* 0x003fea0003c00000 */
[----:B------:R2:W3:Y:S02]  /*7de0*/  SHFL.BFLY P2, R21, R23, R24, R25 ;  /* 0x0c00001817157389 */ /* 0x0004e40000040019 */
[----:B0123--:R-:W-:Y:S05]  /*7df0*/  ENDCOLLECTIVE ;  /* 0x000000000000791b */ /* 0x00ffea0003800000 */
.L_x_313:
[----:B------:R-:W-:Y:S05]  /*7e00*/  BSYNC B1 ;  /* 0x0000000000017941 */ /* 0x000fea0003800000 */
.L_x_312:
[----:B------:R-:W-:Y:S02]  /*7e10*/  IMAD.MOV.U32 R16, RZ, RZ, R21 ;  /* 0x000000ffff107224 */ /* 0x000fe400078e0015 */
[----:B------:R-:W-:Y:S02]  /*7e20*/  IMAD.MOV.U32 R24, RZ, RZ, 0x2 ;  /* 0x00000002ff187424 */ /* 0x000fe400078e00ff */
[----:B------:R-:W-:Y:S01]  /*7e30*/  IMAD.MOV.U32 R25, RZ, RZ, 0x1f ;  /* 0x0000001fff197424 */ /* 0x000fe200078e00ff */
[----:B------:R-:W-:Y:S01]  /*7e40*/  PRMT R16, R16, 0x5410, R16 ;  /* 0x0000541010107816 */ /* 0x000fe20000000010 */
[----:B------:R-:W-:-:S04]  /*7e50*/  IMAD.MOV.U32 R20, RZ, RZ, -0x1 ;  /* 0xffffffffff147424 */ /* 0x000fc800078e00ff */
[----:B------:R-:W-:-:S05]  /*7e60*/  HADD2 R16, R22.H0_H0, R16.H1_H1 ;  /* 0x3000001016107230 */ /* 0x000fca0000000800 */
[----:B------:R-:W-:-:S07]  /*7e70*/  IMAD.MOV.U32 R23, RZ, RZ, R16 ;  /* 0x000000ffff177224 */ /* 0x000fce00078e0010 */
[----:B------:R-:W-:Y:S05]  /*7e80*/  WARPSYNC.COLLECTIVE R20, `(.L_x_314) ;  /* 0x0000000014087348 */ /* 0x000fea0003c00000 */
[----:B------:R0:W1:Y:S02]  /*7e90*/  SHFL.BFLY P2, R21, R23, R24, R25 ;  /* 0x0c00001817157389 */ /* 0x0000640000040019 */
[----:B01----:R-:W-:Y:S05]  /*7ea0*/  ENDCOLLECTIVE ;  /* 0x000000000000791b */ /* 0x003fea0003800000 */
.L_x_314:
[----:B------:R-:W-:Y:S01]  /*7eb0*/  IMAD.MOV.U32 R24, RZ, RZ, 0x4 ;  /* 0x00000004ff187424 */ /* 0x000fe200078e00ff */
[----:B------:R-:W-:-:S04]  /*7ec0*/  MOV R18, R21 ;  /* 0x0000001500127202 */ /* 0x000fc80000000f00 */
[----:B------:R-:W-:-:S05]  /*7ed0*/  PRMT R18, R18, 0x5410, R18 ;  /* 0x0000541012127816 */ /* 0x000fca0000000012 */
[----:B------:R-:W-:-:S05]  /*7ee0*/  HADD2 R18, R16.H0_H0, R18.H1_H1 ;  /* 0x3000001210127230 */ /* 0x000fca0000000800 */
[----:B------:R-:W-:-:S07]  /*7ef0*/  IMAD.MOV.U32 R23, RZ, RZ, R18 ;  /* 0x000000ffff177224 */ /* 0x000fce00078e0012 */
[----:B------:R-:W-:Y:S05]  /*7f00*/  WARPSYNC.COLLECTIVE R20, `(.L_x_315) ;  /* 0x0000000014087348 */ /* 0x000fea0003c00000 */
[----:B------:R0:W1:Y:S02]  /*7f10*/  SHFL.BFLY P2, R21, R23, R24, R25 ;  /* 0x0c00001817157389 */ /* 0x0000640000040019 */
[----:B01----:R-:W-:Y:S05]  /*7f20*/  ENDCOLLECTIVE ;  /* 0x000000000000791b */ /* 0x003fea0003800000 */
.L_x_315:
        /* <DEDUP_REMOVED lines=8> */
.L_x_316:
[----:B------:R-:W-:Y:S02]  /*7fb0*/  IMAD.MOV.U32 R24, RZ, RZ, 0x10 ;  /* 0x00000010ff187424 */ /* 0x000fe400078e00ff */
[----:B------:R-:W-:-:S05]  /*7fc0*/  IMAD.MOV.U32 R16, RZ, RZ, R21 ;  /* 0x000000ffff107224 */ /* 0x000fca00078e0015 */
[----:B------:R-:W-:-:S05]  /*7fd0*/  HADD2 R16, R19.H0_H0, R16.H0_H0 ;  /* 0x2000001013107230 */ /* 0x000fca0000000800 */
[----:B------:R-:W-:-:S07]  /*7fe0*/  IMAD.MOV.U32 R23, RZ, RZ, R16 ;  /* 0x000000ffff177224 */ /* 0x000fce00078e0010 */
[----:B------:R-:W-:Y:S05]  /*7ff0*/  WARPSYNC.COLLECTIVE R20, `(.L_x_317) ;  /* 0x0000000014087348 */ /* 0x000fea0003c00000 */
[----:B------:R0:W1:Y:S02]  /*8000*/  SHFL.BFLY P2, R21, R23, R24, R25 ;  /* 0x0c00001817157389 */ /* 0x0000640000040019 */
[----:B01----:R-:W-:Y:S05]  /*8010*/  ENDCOLLECTIVE ;  /* 0x000000000000791b */ /* 0x003fea0003800000 */
.L_x_317:
[----:B------:R-:W-:-:S05]  /*8020*/  IMAD.MOV.U32 R18, RZ, RZ, R21 ;  /* 0x000000ffff127224 */ /* 0x000fca00078e0015 */
[----:B------:R-:W-:Y:S01]  /*8030*/  PRMT R18, R18, 0x5410, R18 ;  /* 0x0000541012127816 */ /* 0x000fe20000000012 */
[----:B------:R-:W-:Y:S06]  /*8040*/  BRA `(.L_x_318) ;  /* 0xffffffdc00807947 */ /* 0x000fec000383ffff */
.L_x_319:
        /* <DEDUP_REMOVED lines=11> */
.L_x_784:


//--------------------- .text._ZN8nvinfer125sparse_fipnn_shared_multi21SparseFIPNNGpuShareV2IfEEvPKT_PKiPvS6_S6_S6_jjjiiiiiPS2_ --------------------------
	.section	.text._ZN8nvinfer125sparse_fipnn_shared_multi21SparseFIPNNGpuShareV2IfEEvPKT_PKiPvS6_S6_S6_jjjiiiiiPS2_,"ax",@progbits
	.align	128
        .global         _ZN8nvinfer125sparse_fipnn_shared_multi21SparseFIPNNGpuShareV2IfEEvPKT_PKiPvS6_S6_S6_jjjiiiiiPS2_
        .type           _ZN8nvinfer125sparse_fipnn_shared_multi21SparseFIPNNGpuShareV2IfEEvPKT_PKiPvS6_S6_S6_jjjiiiiiPS2_,@function
        .size           _ZN8nvinfer125sparse_fipnn_shared_multi21SparseFIPNNGpuShareV2IfEEvPKT_PKiPvS6_S6_S6_jjjiiiiiPS2_,(.L_x_785 - _ZN8nvinfer125sparse_fipnn_shared_multi21SparseFIPNNGpuShareV2IfEEvPKT_PKiPvS6_S6_S6_jjjiiiiiPS2_)
        .other          _ZN8nvinfer125sparse_fipnn_shared_multi21SparseFIPNNGpuShareV2IfEEvPKT_PKiPvS6_S6_S6_jjjiiiiiPS2_,@"STO_CUDA_ENTRY STV_DEFAULT"
_ZN8nvinfer125sparse_fipnn_shared_multi21SparseFIPNNGpuShareV2IfEEvPKT_PKiPvS6_S6_S6_jjjiiiiiPS2_:
.text._ZN8nvinfer125sparse_fipnn_shared_multi21SparseFIPNNGpuShareV2IfEEvPKT_PKiPvS6_S6_S6_jjjiiiiiPS2_:
[----:B------:R-:W-:Y:S01]  /*0000*/  LDC R1, c[0x0][0x37c] ;  /* 0x0000df00ff017b82 */ /* 0x000fe20000000800 */
[----:B------:R-:W0:Y:S07]  /*0010*/  S2R R5, SR_CTAID.Z ;  /* 0x0000000000057919 */ /* 0x000e2e0000002700 */
[----:B------:R-:W0:Y:S01]  /*0020*/  LDC.64 R2, c[0x0][0x3a8] ;  /* 0x0000ea00ff027b82 */ /* 0x000e220000000a00 */
[----:B------:R-:W1:Y:S01]  /*0030*/  LDCU.64 UR8, c[0x0][0x358] ;  /* 0x00006b00ff0877ac */ /* 0x000e620008000a00 */
[----:B0-----:R-:W-:-:S06]  /*0040*/  IMAD.WIDE.U32 R2, R5, 0x4, R2 ;  /* 0x0000000405027825 */ /* 0x001fcc00078e0002 */
[----:B-1----:R-:W2:Y:S01]  /*0050*/  LDG.E R2, desc[UR8][R2.64] ;  /* 0x0000000802027981 */ /* 0x002ea2000c1e1900 */
[----:B------:R-:W2:Y:S02]  /*0060*/  S2UR UR4, SR_CTAID.X ;  /* 0x00000000000479c3 */ /* 0x000ea40000002500 */
[----:B--2---:R-:W-:-:S13]  /*0070*/  ISETP.LE.U32.AND P0, PT, R2, UR4, PT ;  /* 0x0000000402007c0c */ /* 0x004fda000bf03070 */
[----:B------:R-:W-:Y:S05]  /*0080*/  @P0 EXIT ;  /* 0x000000000000094d */ /* 0x000fea0003800000 */
[----:B------:R-:W0:Y:S08]  /*0090*/  LDC.64 R2, c[0x0][0x3a0] ;  /* 0x0000e800ff027b82 */ /* 0x000e300000000a00 */
[----:B------:R-:W1:Y:S08]  /*00a0*/  LDC.64 R10, c[0x0][0x398] ;  /* 0x0000e600ff0a7b82 */ /* 0x000e700000000a00 */
[----:B------:R-:W2:Y:S01]  /*00b0*/  LDC.64 R8, c[0x0][0x390] ;  /* 0x0000e400ff087b82 */ /* 0x000ea20000000a00 */
[----:B0-----:R-:W-:-:S07]  /*00c0*/  IMAD.WIDE.U32 R2, R5, 0x4, R2 ;  /* 0x0000000405027825 */ /* 0x001fce00078e0002 */
[----:B------:R-:W0:Y:S01]  /*00d0*/  LDC.64 R6, c[0x0][0x3c8] ;  /* 0x0000f200ff067b82 */ /* 0x000e220000000a00 */
[----:B------:R3:W4:Y:S01]  /*00e0*/  LDG.E R16, desc[UR8][R2.64] ;  /* 0x0000000802107981 */ /* 0x000722000c1e1900 */
[----:B-1----:R-:W-:-:S06]  /*00f0*/  IMAD.WIDE.U32 R10, R5, 0x4, R10 ;  /* 0x00000004050a7825 */ /* 0x002fcc00078e000a */
[----:B------:R-:W0:Y:S01]  /*0100*/  LDC R18, c[0x0][0x3c4] ;  /* 0x0000f100ff127b82 */ /* 0x000e220000000800 */
[----:B------:R1:W2:Y:S01]  /*0110*/  LDG.E R17, desc[UR8][R10.64] ;  /* 0x000000080a117981 */ /* 0x0002a2000c1e1900 */
[----:B---3--:R-:W3:Y:S06]  /*0120*/  S2R R3, SR_TID.X ;  /* 0x0000000000037919 */ /* 0x008eec0000002100 */
[----:B------:R-:W3:Y:S08]  /*0130*/  LDC R2, c[0x0][0x360] ;  /* 0x0000d800ff027b82 */ /* 0x000ef00000000800 */
[----:B------:R-:W2:Y:S08]  /*0140*/  S2UR UR7, SR_CTAID.Y ;  /* 0x00000000000779c3 */ /* 0x000eb00000002600 */
[----:B------:R-:W2:Y:S08]  /*0150*/  LDC.64 R12, c[0x0][0x3b8] ;  /* 0x0000ee00ff0c7b82 */ /* 0x000eb00000000a00 */
[----:B-1----:R-:W1:Y:S08]  /*0160*/  LDC.64 R10, c[0x0][0x3b0] ;  /* 0x0000ec00ff0a7b82 */ /* 0x002e700000000a00 */
[----:B------:R-:W1:Y:S01]  /*0170*/  LDC.64 R28, c[0x0][0x3d0] ;  /* 0x0000f400ff1c7b82 */ /* 0x000e620000000a00 */
[----:B------:R-:W3:Y:S07]  /*0180*/  LDCU UR10, c[0x0][0x364] ;  /* 0x00006c80ff0a77ac */ /* 0x000eee0008000800 */
[----:B------:R-:W1:Y:S01]  /*0190*/  LDC.64 R32, c[0x0][0x380] ;  /* 0x0000e000ff207b82 */ /* 0x000e620000000a00 */
[----:B0-----:R-:W-:-:S07]  /*01a0*/  IMAD R22, R6, R18, R6 ;  /* 0x0000001206167224 */ /* 0x001fce00078e0206 */
[----:B------:R-:W0:Y:S01]  /*01b0*/  LDC.64 R30, c[0x0][0x388] ;  /* 0x0000e200ff1e7b82 */ /* 0x000e220000000a00 */
[----:B------:R-:W-:Y:S01]  /*01c0*/  BSSY.RECONVERGENT B0, `(.L_x_320) ;  /* 0x0000079000007945 */ /* 0x000fe20003800200 */
[----:B---3--:R-:W-:Y:S02]  /*01d0*/  IMAD R25, R2, UR10, RZ ;  /* 0x0000000a02197c24 */ /* 0x008fe4000f8e02ff */
[----:B----4-:R-:W-:-:S04]  /*01e0*/  IMAD R0, R5, 0x20, R16 ;  /* 0x0000002005007824 */ /* 0x010fc800078e0210 */
[----:B------:R-:W-:-:S05]  /*01f0*/  VIADD R0, R0, 0x1f ;  /* 0x0000001f00007836 */ /* 0x000fca0000000000 */
[----:B------:R-:W-:-:S04]  /*0200*/  LOP3.LUT R0, R0, 0xffffffe0, RZ, 0xc0, !PT ;  /* 0xffffffe000007812 */ /* 0x000fc800078ec0ff */
[----:B------:R-:W-:-:S04]  /*0210*/  IADD3 R0, P0, PT, R0, UR4, RZ ;  /* 0x0000000400007c10 */ /* 0x000fc8000ff1e0ff */
[----:B------:R-:W-:Y:S02]  /*0220*/  IADD3.X R4, PT, PT, RZ, RZ, RZ, P0, !PT ;  /* 0x000000ffff047210 */ /* 0x000fe400007fe4ff */
[----:B--2---:R-:W-:-:S04]  /*0230*/  LEA R14, P0, R0, R8, 0x2 ;  /* 0x00000008000e7211 */ /* 0x004fc800078010ff */
[----:B------:R-:W-:Y:S02]  /*0240*/  LEA.HI.X R15, R0, R9, R4, 0x2, P0 ;  /* 0x00000009000f7211 */ /* 0x000fe400000f1404 */
[----:B------:R-:W2:Y:S01]  /*0250*/  S2R R0, SR_TID.Y ;  /* 0x0000000000007919 */ /* 0x000ea20000002200 */
[----:B------:R-:W-:Y:S02]  /*0260*/  IMAD R16, R16, R7, RZ ;  /* 0x0000000710107224 */ /* 0x000fe400078e02ff */
[----:B------:R-:W5:Y:S04]  /*0270*/  LDG.E R23, desc[UR8][R14.64] ;  /* 0x000000080e177981 */ /* 0x000f68000c1e1900 */
[----:B------:R3:W5:Y:S01]  /*0280*/  LDG.E R27, desc[UR8][R14.64+0x4] ;  /* 0x000004080e1b7981 */ /* 0x000762000c1e1900 */
[----:B------:R-:W-:-:S02]  /*0290*/  VIADD R4, R6, 0x11 ;  /* 0x0000001106047836 */ /* 0x000fc40000000000 */
[----:B---3--:R-:W-:-:S05]  /*02a0*/  IMAD R15, R7, UR4, RZ ;  /* 0x00000004070f7c24 */ /* 0x008fca000f8e02ff */
[----:B------:R-:W-:Y:S02]  /*02b0*/  SHF.R.S32.HI R19, RZ, 0x1f, R15 ;  /* 0x0000001fff137819 */ /* 0x000fe4000001140f */
[----:B------:R-:W-:Y:S01]  /*02c0*/  IADD3 R15, P0, PT, R16, R15, RZ ;  /* 0x0000000f100f7210 */ /* 0x000fe20007f1e0ff */
[----:B------:R-:W-:Y:S01]  /*02d0*/  IMAD R14, R4, R5, RZ ;  /* 0x00000005040e7224 */ /* 0x000fe200078e02ff */
[----:B------:R-:W-:Y:S01]  /*02e0*/  IADD3 R4, PT, PT, R7, 0x20, RZ ;  /* 0x0000002007047810 */ /* 0x000fe20007ffe0ff */
[----:B--2---:R-:W-:Y:S01]  /*02f0*/  IMAD R35, R0, R2, R3 ;  /* 0x0000000200237224 */ /* 0x004fe200078e0203 */
[----:B------:R-:W-:-:S04]  /*0300*/  LEA.HI.X.SX32 R16, R16, R19, 0x1, P0 ;  /* 0x0000001310107211 */ /* 0x000fc800000f0eff */
[----:B------:R-:W-:Y:S01]  /*0310*/  ISETP.GE.AND P0, PT, R35, R7, PT ;  /* 0x000000072300720c */ /* 0x000fe20003f06270 */
[----:B------:R-:W-:-:S03]  /*0320*/  IMAD R12, R4, R5, R12 ;  /* 0x00000005040c7224 */ /* 0x000fc600078e020c */
[----:B------:R-:W-:Y:S01]  /*0330*/  ISETP.NE.OR P0, PT, RZ, UR7, P0 ;  /* 0x00000007ff007c0c */ /* 0x000fe20008705670 */
[----:B------:R-:W-:Y:S02]  /*0340*/  IMAD R4, R22, R13, 0x20 ;  /* 0x0000002016047424 */ /* 0x000fe400078e020d */
[----:B-1----:R-:W-:Y:S02]  /*0350*/  IMAD R11, R14, 0x2, R11 ;  /* 0x000000020e0b7824 */ /* 0x002fe400078e020b */
[----:B------:R-:W-:Y:S02]  /*0360*/  IMAD R4, R4, R5, R10 ;  /* 0x0000000504047224 */ /* 0x000fe400078e020a */
[----:B------:R-:W-:Y:S01]  /*0370*/  IMAD R17, R18, R17, RZ ;  /* 0x0000001112117224 */ /* 0x000fe200078e02ff */
[----:B------:R-:W-:Y:S01]  /*0380*/  LEA R28, P1, R15, R28, 0x2 ;  /* 0x0000001c0f1c7211 */ /* 0x000fe200078210ff */
[----:B------:R-:W-:Y:S01]  /*0390*/  VIADD R4, R4, 0x1f ;  /* 0x0000001f04047836 */ /* 0x000fe20000000000 */
[----:B------:R-:W-:Y:S01]  /*03a0*/  IADD3 R10, PT, PT, R11, 0x1f, RZ ;  /* 0x0000001f0b0a7810 */ /* 0x000fe20007ffe0ff */
[----:B------:R-:W-:Y:S01]  /*03b0*/  IMAD R13, R13, R17, RZ ;  /* 0x000000110d0d7224 */ /* 0x000fe200078e02ff */
[----:B------:R-:W-:Y:S01]  /*03c0*/  LEA.HI.X R29, R15, R29, R16, 0x2, P1 ;  /* 0x0000001d0f1d7211 */ /* 0x000fe200008f1410 */
[----:B0-----:R-:W-:Y:S01]  /*03d0*/  IMAD.WIDE R30, R17, 0x4, R30 ;  /* 0x00000004111e7825 */ /* 0x001fe200078e021e */
[----:B------:R-:W-:-:S02]  /*03e0*/  LOP3.LUT R10, R10, 0xffffffe0, RZ, 0xc0, !PT ;  /* 0xffffffe00a0a7812 */ /* 0x000fc400078ec0ff */
[----:B------:R-:W-:Y:S01]  /*03f0*/  LOP3.LUT R24, R4, 0xffffffe0, RZ, 0xc0, !PT ;  /* 0xffffffe004187812 */ /* 0x000fe200078ec0ff */
[----:B------:R-:W-:Y:S01]  /*0400*/  IMAD.WIDE R32, R13, 0x4, R32 ;  /* 0x000000040d207825 */ /* 0x000fe200078e0220 */
[----:B------:R-:W-:Y:S06]  /*0410*/  @P0 BRA `(.L_x_321) ;  /* 0x00000004004c0947 */ /* 0x000fec0003800000 */
[----:B------:R-:W0:Y:S01]  /*0420*/  I2F.U32.RP R15, R25 ;  /* 0x00000019000f7306 */ /* 0x000e220000209000 */
[C---:B------:R-:W-:Y:S01]  /*0430*/  IADD3 R14, PT, PT, R25.reuse, R35, RZ ;  /* 0x00000023190e7210 */ /* 0x040fe20007ffe0ff */
[----:B------:R-:W-:Y:S01]  /*0440*/  IMAD.MOV R17, RZ, RZ, -R25 ;  /* 0x000000ffff117224 */ /* 0x000fe200078e0a19 */
[----:B------:R-:W-:Y:S01]  /*0450*/  ISETP.NE.U32.AND P2, PT, R25, RZ, PT ;  /* 0x000000ff1900720c */ /* 0x000fe20003f45070 */
[----:B------:R-:W-:Y:S01]  /*0460*/  BSSY.RECONVERGENT B1, `(.L_x_322) ;  /* 0x000002b000017945 */ /* 0x000fe20003800200 */
[CC--:B------:R-:W-:Y:S02]  /*0470*/  ISETP.GE.U32.AND P0, PT, R14.reuse, R7.reuse, PT ;  /* 0x000000070e00720c */ /* 0x0c0fe40003f06070 */
[----:B------:R-:W-:Y:S02]  /*0480*/  VIMNMX.U32 R11, PT, PT, R14, R7, !PT ;  /* 0x000000070e0b7248 */ /* 0x000fe40007fe0000 */
[----:B------:R-:W-:-:S04]  /*0490*/  SEL R13, RZ, 0x1, P0 ;  /* 0x00000001ff0d7807 */ /* 0x000fc80000000000 */
[----:B------:R-:W-:Y:S01]  /*04a0*/  IADD3 R14, PT, PT, R11, -R14, -R13 ;  /* 0x8000000e0b0e7210 */ /* 0x000fe20007ffe80d */
[----:B0-----:R-:W0:Y:S02]  /*04b0*/  MUFU.RCP R15, R15 ;  /* 0x0000000f000f7308 */ /* 0x001e240000001000 */
[----:B0-----:R-:W-:-:S06]  /*04c0*/  IADD3 R4, PT, PT, R15, 0xffffffe, RZ ;  /* 0x0ffffffe0f047810 */ /* 0x001fcc0007ffe0ff */
[----:B------:R0:W1:Y:S02]  /*04d0*/  F2I.FTZ.U32.TRUNC.NTZ R5, R4 ;  /* 0x0000000400057305 */ /* 0x000064000021f000 */
[----:B0-----:R-:W-:Y:S02]  /*04e0*/  IMAD.MOV.U32 R4, RZ, RZ, RZ ;  /* 0x000000ffff047224 */ /* 0x001fe400078e00ff */
[----:B-1----:R-:W-:-:S04]  /*04f0*/  IMAD R17, R17, R5, RZ ;  /* 0x0000000511117224 */ /* 0x002fc800078e02ff */
[----:B------:R-:W-:-:S06]  /*0500*/  IMAD.HI.U32 R5, R5, R17, R4 ;  /* 0x0000001105057227 */ /* 0x000fcc00078e0004 */
[----:B------:R-:W-:-:S05]  /*0510*/  IMAD.HI.U32 R4, R5, R14, RZ ;  /* 0x0000000e05047227 */ /* 0x000fca00078e00ff */
[----:B------:R-:W-:-:S05]  /*0520*/  IADD3 R5, PT, PT, -R4, RZ, RZ ;  /* 0x000000ff04057210 */ /* 0x000fca0007ffe1ff */
[----:B------:R-:W-:Y:S01]  /*0530*/  IMAD R14, R25, R5, R14 ;  /* 0x00000005190e7224 */ /* 0x000fe200078e020e */
[----:B------:R-:W-:-:S04]  /*0540*/  MOV R5, R35 ;  /* 0x0000002300057202 */ /* 0x000fc80000000f00 */
[----:B------:R-:W-:-:S13]  /*0550*/  ISETP.GE.U32.AND P0, PT, R14, R25, PT ;  /* 0x000000190e00720c */ /* 0x000fda0003f06070 */
[----:B------:R-:W-:Y:S01]  /*0560*/  @P0 IMAD.IADD R14, R14, 0x1, -R25 ;  /* 0x000000010e0e0824 */ /* 0x000fe200078e0a19 */
[----:B------:R-:W-:-:S04]  /*0570*/  @P0 IADD3 R4, PT, PT, R4, 0x1, RZ ;  /* 0x0000000104040810 */ /* 0x000fc80007ffe0ff */
[----:B------:R-:W-:-:S13]  /*0580*/  ISETP.GE.U32.AND P1, PT, R14, R25, PT ;  /* 0x000000190e00720c */ /* 0x000fda0003f26070 */
[----:B------:R-:W-:Y:S01]  /*0590*/  @P1 VIADD R4, R4, 0x1 ;  /* 0x0000000104041836 */ /* 0x000fe20000000000 */
[----:B------:R-:W-:-:S04]  /*05a0*/  @!P2 LOP3.LUT R4, RZ, R25, RZ, 0x33, !PT ;  /* 0x00000019ff04a212 */ /* 0x000fc800078e33ff */
[----:B------:R-:W-:-:S04]  /*05b0*/  IADD3 R11, PT, PT, R13, R4, RZ ;  /* 0x000000040d0b7210 */ /* 0x000fc80007ffe0ff */
[C---:B------:R-:W-:Y:S02]  /*05c0*/  LOP3.LUT R4, R11.reuse, 0x3, RZ, 0xc0, !PT ;  /* 0x000000030b047812 */ /* 0x040fe400078ec0ff */
[----:B------:R-:W-:Y:S02]  /*05d0*/  ISETP.GE.U32.AND P1, PT, R11, 0x3, PT ;  /* 0x000000030b00780c */ /* 0x000fe40003f26070 */
[----:B------:R-:W-:Y:S01]  /*05e0*/  ISETP.NE.AND P0, PT, R4, 0x3, PT ;  /* 0x000000030400780c */ /* 0x000fe20003f05270 */
[----:B------:R-:W-:-:S05]  /*05f0*/  VIADD R4, R12, 0x1f ;  /* 0x0000001f0c047836 */ /* 0x000fca0000000000 */
[----:B------:R-:W-:-:S07]  /*0600*/  LOP3.LUT R4, R4, 0xffffffe0, RZ, 0xc0, !PT ;  /* 0xffffffe004047812 */ /* 0x000fce00078ec0ff */
[----:B------:R-:W-:Y:S05]  /*0610*/  @!P0 BRA `(.L_x_323) ;  /* 0x00000000003c8947 */ /* 0x000fea0003800000 */
[----:B------:R-:W-:Y:S02]  /*0620*/  VIADD R11, R11, 0x1 ;  /* 0x000000010b0b7836 */ /* 0x000fe40000000000 */
[----:B------:R-:W-:Y:S02]  /*0630*/  HFMA2 R16, -RZ, RZ, 0, 0 ;  /* 0x00000000ff107431 */ /* 0x000fe400000001ff */
[----:B------:R-:W-:Y:S01]  /*0640*/  IMAD.MOV.U32 R5, RZ, RZ, R35 ;  /* 0x000000ffff057224 */ /* 0x000fe200078e0023 */
[----:B------:R-:W-:-:S07]  /*0650*/  LOP3.LUT R17, R11, 0x3, RZ, 0xc0, !PT ;  /* 0x000000030b117812 */ /* 0x000fce00078ec0ff */
.L_x_324:
[----:B------:R-:W-:-:S04]  /*0660*/  IADD3 R11, P0, PT, R4, R5, RZ ;  /* 0x00000005040b7210 */ /* 0x000fc80007f1e0ff */
[----:B0-----:R-:W-:Y:S02]  /*0670*/  IADD3.X R12, PT, PT, RZ, RZ, RZ, P0, !PT ;  /* 0x000000ffff0c7210 */ /* 0x001fe400007fe4ff */
[----:B------:R-:W-:-:S04]  /*0680*/  LEA R14, P0, R11, R8, 0x2 ;  /* 0x000000080b0e7211 */ /* 0x000fc800078010ff */
[----:B------:R-:W-:-:S06]  /*0690*/  LEA.HI.X R15, R11, R9, R12, 0x2, P0 ;  /* 0x000000090b0f7211 */ /* 0x000fcc00000f140c */
[----:B------:R-:W2:Y:S01]  /*06a0*/  LDG.E R15, desc[UR8][R14.64] ;  /* 0x000000080e0f7981 */ /* 0x000ea2000c1e1900 */
[----:B------:R-:W-:Y:S02]  /*06b0*/  VIADD R16, R16, 0x1 ;  /* 0x0000000110107836 */ /* 0x000fe40000000000 */
[----:B------:R-:W-:-:S03]  /*06c0*/  IMAD.WIDE.U32 R12, R5, 0x4, R28 ;  /* 0x00000004050c7825 */ /* 0x000fc600078e001c */
[----:B------:R-:W-:Y:S02]  /*06d0*/  ISETP.NE.AND P0, PT, R16, R17, PT ;  /* 0x000000111000720c */ /* 0x000fe40003f05270 */
[----:B------:R-:W-:Y:S01]  /*06e0*/  IADD3 R5, PT, PT, R25, R5, RZ ;  /* 0x0000000519057210 */ /* 0x000fe20007ffe0ff */
[----:B--2---:R0:W-:Y:S10]  /*06f0*/  REDG.E.ADD.F32.FTZ.RN.STRONG.GPU desc[UR8][R12.64], R15 ;  /* 0x0000000f0c0079a6 */ /* 0x0041f4000c12f308 */
[----:B------:R-:W-:Y:S05]  /*0700*/  @P0 BRA `(.L_x_324) ;  /* 0xfffffffc00d40947 */ /* 0x000fea000383ffff */
.L_x_323:
[----:B------:R-:W-:Y:S05]  /*0710*/  BSYNC.RECONVERGENT B1 ;  /* 0x0000000000017941 */ /* 0x000fea0003800200 */
.L_x_322:
[----:B------:R-:W-:Y:S05]  /*0720*/  @!P1 BRA `(.L_x_321) ;  /* 0x0000000000889947 */ /* 0x000fea0003800000 */
.L_x_325:
[----:B------:R-:W-:-:S05]  /*0730*/  IADD3 R11, P0, PT, R4, R5, RZ ;  /* 0x00000005040b7210 */ /* 0x000fca0007f1e0ff */
[----:B0-----:R-:W-:Y:S01]  /*0740*/  IMAD.X R12, RZ, RZ, RZ, P0 ;  /* 0x000000ffff0c7224 */ /* 0x001fe200000e06ff */
[----:B------:R-:W-:-:S04]  /*0750*/  LEA R14, P0, R11, R8, 0x2 ;  /* 0x000000080b0e7211 */ /* 0x000fc800078010ff */
[----:B-1----:R-:W-:-:S05]  /*0760*/  LEA.HI.X R15, R11, R9, R12, 0x2, P0 ;  /* 0x000000090b0f7211 */ /* 0x002fca00000f140c */
[----:B------:R-:W2:Y:S01]  /*0770*/  LDG.E R11, desc[UR8][R14.64] ;  /* 0x000000080e0b7981 */ /* 0x000ea2000c1e1900 */
[----:B------:R-:W-:Y:S01]  /*0780*/  IADD3 R17, PT, PT, R25, R5, RZ ;  /* 0x0000000519117210 */ /* 0x000fe20007ffe0ff */
[----:B------:R-:W-:-:S03]  /*0790*/  IMAD.WIDE.U32 R18, R5, 0x4, R28 ;  /* 0x0000000405127825 */ /* 0x000fc600078e001c */
[----:B------:R-:W-:-:S05]  /*07a0*/  IADD3 R13, P0, PT, R4, R17, RZ ;  /* 0x00000011040d7210 */ /* 0x000fca0007f1e0ff */
[----:B------:R-:W-:Y:S01]  /*07b0*/  IMAD.X R16, RZ, RZ, RZ, P0 ;  /* 0x000000ffff107224 */ /* 0x000fe200000e06ff */
[----:B------:R-:W-:-:S04]  /*07c0*/  LEA R12, P0, R13, R8, 0x2 ;  /* 0x000000080d0c7211 */ /* 0x000fc800078010ff */
[----:B------:R-:W-:Y:S02]  /*07d0*/  LEA.HI.X R13, R13, R9, R16, 0x2, P0 ;  /* 0x000000090d0d7211 */ /* 0x000fe400000f1410 */
[----:B------:R-:W-:Y:S01]  /*07e0*/  IADD3 R21, PT, PT, R25, R17, RZ ;  /* 0x0000001119157210 */ /* 0x000fe20007ffe0ff */
[----:B--2---:R0:W-:Y:S04]  /*07f0*/  REDG.E.ADD.F32.FTZ.RN.STRONG.GPU desc[UR8][R18.64], R11 ;  /* 0x0000000b120079a6 */ /* 0x0041e8000c12f308 */
[----:B------:R-:W2:Y:S01]  /*0800*/  LDG.E R5, desc[UR8][R12.64] ;  /* 0x000000080c057981 */ /* 0x000ea2000c1e1900 */
[----:B------:R-:W-:-:S05]  /*0810*/  IADD3 R16, P0, PT, R4, R21, RZ ;  /* 0x0000001504107210 */ /* 0x000fca0007f1e0ff */
[----:B------:R-:W-:Y:S01]  /*0820*/  IMAD.X R15, RZ, RZ, RZ, P0 ;  /* 0x000000ffff0f7224 */ /* 0x000fe200000e06ff */
[----:B------:R-:W-:-:S04]  /*0830*/  LEA R14, P0, R16, R8, 0x2 ;  /* 0x00000008100e7211 */ /* 0x000fc800078010ff */
[----:B------:R-:W-:Y:S01]  /*0840*/  LEA.HI.X R15, R16, R9, R15, 0x2, P0 ;  /* 0x00000009100f7211 */ /* 0x000fe200000f140f */
[----:B------:R-:W-:Y:S01]  /*0850*/  IMAD.WIDE.U32 R16, R17, 0x4, R28 ;  /* 0x0000000411107825 */ /* 0x000fe200078e001c */
[----:B------:R-:W-:-:S04]  /*0860*/  IADD3 R37, PT, PT, R25, R21, RZ ;  /* 0x0000001519257210 */ /* 0x000fc80007ffe0ff */
[----:B--2---:R1:W-:Y:S04]  /*0870*/  REDG.E.ADD.F32.FTZ.RN.STRONG.GPU desc[UR8][R16.64], R5 ;  /* 0x00000005100079a6 */ /* 0x0043e8000c12f308 */
[----:B------:R-:W2:Y:S01]  /*0880*/  LDG.E R15, desc[UR8][R14.64] ;  /* 0x000000080e0f7981 */ /* 0x000ea2000c1e1900 */
[----:B0-----:R-:W-:-:S05]  /*0890*/  IADD3 R11, P0, PT, R4, R37, RZ ;  /* 0x00000025040b7210 */ /* 0x001fca0007f1e0ff */
[----:B------:R-:W-:Y:S01]  /*08a0*/  IMAD.X R18, RZ, RZ, RZ, P0 ;  /* 0x000000ffff127224 */ /* 0x000fe200000e06ff */
[----:B------:R-:W-:-:S04]  /*08b0*/  LEA R12, P0, R11, R8, 0x2 ;  /* 0x000000080b0c7211 */ /* 0x000fc800078010ff */
[----:B------:R-:W-:Y:S01]  /*08c0*/  LEA.HI.X R13, R11, R9, R18, 0x2, P0 ;  /* 0x000000090b0d7211 */ /* 0x000fe200000f1412 */
[----:B------:R-:W-:Y:S01]  /*08d0*/  IMAD.WIDE.U32 R18, R21, 0x4, R28 ;  /* 0x0000000415127825 */ /* 0x000fe200078e001c */
[----:B-1----:R-:W-:-:S04]  /*08e0*/  IADD3 R5, PT, PT, R25, R37, RZ ;  /* 0x0000002519057210 */ /* 0x002fc80007ffe0ff */
[----:B--2---:R1:W-:Y:S04]  /*08f0*/  REDG.E.ADD.F32.FTZ.RN.STRONG.GPU desc[UR8][R18.64], R15 ;  /* 0x0000000f120079a6 */ /* 0x0043e8000c12f308 */
[----:B------:R-:W2:Y:S01]  /*0900*/  LDG.E R13, desc[UR8][R12.64] ;  /* 0x000000080c0d7981 */ /* 0x000ea2000c1e1900 */
[----:B------:R-:W-:Y:S01]  /*0910*/  ISETP.GE.AND P0, PT, R5, R7, PT ;  /* 0x000000070500720c */ /* 0x000fe20003f06270 */
[----:B------:R-:W-:-:S05]  /*0920*/  IMAD.WIDE.U32 R20, R37, 0x4, R28 ;  /* 0x0000000425147825 */ /* 0x000fca00078e001c */
[----:B--2---:R1:W-:Y:S07]  /*0930*/  REDG.E.ADD.F32.FTZ.RN.STRONG.GPU desc[UR8][R20.64], R13 ;  /* 0x0000000d140079a6 */ /* 0x0043ee000c12f308 */
[----:B------:R-:W-:Y:S05]  /*0940*/  @!P0 BRA `(.L_x_325) ;  /* 0xfffffffc00788947 */ /* 0x000fea000383ffff */
.L_x_321:
[----:B------:R-:W-:Y:S05]  /*0950*/  BSYNC.RECONVERGENT B0 ;  /* 0x0000000000007941 */ /* 0x000fea0003800200 */
.L_x_320:
[----:B------:R-:W2:Y:S01]  /*0960*/  I2F.U32.RP R11, R2 ;  /* 0x00000002000b7306 */ /* 0x000ea20000209000 */
[----:B------:R-:W3:Y:S01]  /*0970*/  LDC R7, c[0x0][0x3c0] ;  /* 0x0000f000ff077b82 */ /* 0x000ee20000000800 */
[----:B------:R-:W-:Y:S01]  /*0980*/  IMAD.MOV.U32 R4, RZ, RZ, RZ ;  /* 0x000000ffff047224 */ /* 0x000fe200078e00ff */
[----:B------:R-:W-:Y:S01]  /*0990*/  ISETP.NE.U32.AND P2, PT, R2, RZ, PT ;  /* 0x000000ff0200720c */ /* 0x000fe20003f45070 */
[----:B------:R-:W-:Y:S01]  /*09a0*/  BSSY.RECONVERGENT B0, `(.L_x_326) ;  /* 0x000008b000007945 */ /* 0x000fe20003800200 */
[----:B------:R-:W-:-:S03]  /*09b0*/  MOV R26, 0x400 ;  /* 0x00000400001a7802 */ /* 0x000fc60000000f00 */
[----:B--2---:R-:W2:Y:S02]  /*09c0*/  MUFU.RCP R11, R11 ;  /* 0x0000000b000b7308 */ /* 0x004ea40000001000 */
[----:B--2---:R-:W-:-:S06]  /*09d0*/  VIADD R5, R11, 0xffffffe ;  /* 0x0ffffffe0b057836 */ /* 0x004fcc0000000000 */
[----:B------:R-:W0:Y:S02]  /*09e0*/  F2I.FTZ.U32.TRUNC.NTZ R5, R5 ;  /* 0x0000000500057305 */ /* 0x000e24000021f000 */
[----:B01----:R-:W-:-:S05]  /*09f0*/  IADD3 R13, PT, PT, RZ, -R5, RZ ;  /* 0x80000005ff0d7210 */ /* 0x003fca0007ffe0ff */
[----:B------:R-:W-:-:S04]  /*0a00*/  IMAD R13, R13, R2, RZ ;  /* 0x000000020d0d7224 */ /* 0x000fc800078e02ff */
[----:B------:R-:W-:Y:S02]  /*0a10*/  IMAD.HI.U32 R4, R5, R13, R4 ;  /* 0x0000000d05047227 */ /* 0x000fe400078e0004 */
[----:B------:R-:W0:Y:S04]  /*0a20*/  S2R R13, SR_CgaCtaId ;  /* 0x00000000000d7919 */ /* 0x000e280000008800 */
[----:B---3--:R-:W-:-:S05]  /*0a30*/  IMAD.HI.U32 R4, R4, R7, RZ ;  /* 0x0000000704047227 */ /* 0x008fca00078e00ff */
[----:B------:R-:W-:-:S05]  /*0a40*/  IADD3 R12, PT, PT, -R4, RZ, RZ ;  /* 0x000000ff040c7210 */ /* 0x000fca0007ffe1ff */
[----:B------:R-:W-:-:S05]  /*0a50*/  IMAD R11, R2, R12, R7 ;  /* 0x0000000c020b7224 */ /* 0x000fca00078e0207 */
[----:B------:R-:W-:-:S13]  /*0a60*/  ISETP.GE.U32.AND P0, PT, R11, R2, PT ;  /* 0x000000020b00720c */ /* 0x000fda0003f06070 */
[----:B------:R-:W-:Y:S01]  /*0a70*/  @P0 IMAD.IADD R11, R11, 0x1, -R2 ;  /* 0x000000010b0b0824 */ /* 0x000fe200078e0a02 */
[----:B------:R-:W-:Y:S02]  /*0a80*/  @P0 IADD3 R4, PT, PT, R4, 0x1, RZ ;  /* 0x0000000104040810 */ /* 0x000fe40007ffe0ff */
[----:B------:R-:W-:Y:S02]  /*0a90*/  ISETP.GT.AND P0, PT, R35, R6, PT ;  /* 0x000000062300720c */ /* 0x000fe40003f04270 */
[----:B------:R-:W-:Y:S02]  /*0aa0*/  ISETP.GE.U32.AND P1, PT, R11, R2, PT ;  /* 0x000000020b00720c */ /* 0x000fe40003f26070 */
[----:B0-----:R-:W-:-:S05]  /*0ab0*/  LEA R26, R13, R26, 0x18 ;  /* 0x0000001a0d1a7211 */ /* 0x001fca00078ec0ff */
[----:B------:R-:W-:-:S04]  /*0ac0*/  IMAD R5, R6, 0x8, R26 ;  /* 0x0000000806057824 */ /* 0x000fc800078e021a */
[----:B------:R-:W-:Y:S02]  /*0ad0*/  VIADD R37, R5, 0x8 ;  /* 0x0000000805257836 */ /* 0x000fe40000000000 */
[----:B------:R-:W-:Y:S02]  /*0ae0*/  @P1 IADD3 R4, PT, PT, R4, 0x1, RZ ;  /* 0x0000000104041810 */ /* 0x000fe40007ffe0ff */
[----:B------:R-:W-:Y:S01]  /*0af0*/  @!P2 LOP3.LUT R4, RZ, R2, RZ, 0x33, !PT ;  /* 0x00000002ff04a212 */ /* 0x000fe200078e33ff */
[----:B------:R-:W-:Y:S06]  /*0b00*/  @P0 BRA `(.L_x_327) ;  /* 0x0000000400d00947 */ /* 0x000fec0003800000 */
[----:B------:R-:W0:Y:S01]  /*0b10*/  I2F.U32.RP R15, R25 ;  /* 0x00000019000f7306 */ /* 0x000e220000209000 */
[C---:B------:R-:W-:Y:S01]  /*0b20*/  IADD3 R14, PT, PT, R25.reuse, R35, RZ ;  /* 0x00000023190e7210 */ /* 0x040fe20007ffe0ff */
[----:B------:R-:W-:Y:S01]  /*0b30*/  IMAD.MOV.U32 R12, RZ, RZ, RZ ;  /* 0x000000ffff0c7224 */ /* 0x000fe200078e00ff */
[----:B------:R-:W-:Y:S01]  /*0b40*/  IADD3 R17, PT, PT, RZ, -R25, RZ ;  /* 0x80000019ff117210 */ /* 0x000fe20007ffe0ff */
[----:B------:R-:W-:Y:S01]  /*0b50*/  BSSY.RECONVERGENT B1, `(.L_x_328) ;  /* 0x0000030000017945 */ /* 0x000fe20003800200 */
[C---:B------:R-:W-:Y:S02]  /*0b60*/  VIADDMNMX.U32 R11, R14.reuse, 0xffffffff, R6, !PT ;  /* 0xffffffff0e0b7846 */ /* 0x040fe40007800006 */
[----:B------:R-:W-:Y:S02]  /*0b70*/  ISETP.NE.U32.AND P3, PT, R25, RZ, PT ;  /* 0x000000ff1900720c */ /* 0x000fe40003f65070 */
[----:B------:R-:W-:-:S05]  /*0b80*/  IADD3 R14, PT, PT, -R14, R11, RZ ;  /* 0x0000000b0e0e7210 */ /* 0x000fca0007ffe1ff */
[----:B------:R-:W-:Y:S01]  /*0b90*/  VIADD R11, R14, 0x1 ;  /* 0x000000010e0b7836 */ /* 0x000fe20000000000 */
[----:B0-----:R-:W0:Y:S04]  /*0ba0*/  MUFU.RCP R15, R15 ;  /* 0x0000000f000f7308 */ /* 0x001e280000001000 */
[----:B------:R-:W-:Y:S01]  /*0bb0*/  ISETP.NE.AND P0, PT, R11, RZ, PT ;  /* 0x000000ff0b00720c */ /* 0x000fe20003f05270 */
[----:B0-----:R-:W-:-:S12]  /*0bc0*/  VIADD R13, R15, 0xffffffe ;  /* 0x0ffffffe0f0d7836 */ /* 0x001fd80000000000 */
[----:B------:R-:W-:Y:S01]  /*0bd0*/  @!P0 IADD3 R14, PT, PT, R11, RZ, RZ ;  /* 0x000000ff0b0e8210 */ /* 0x000fe20007ffe0ff */
[----:B------:R-:W0:Y:S02]  /*0be0*/  F2I.FTZ.U32.TRUNC.NTZ R13, R13 ;  /* 0x0000000d000d7305 */ /* 0x000e24000021f000 */
[----:B0-----:R-:W-:-:S04]  /*0bf0*/  IMAD R17, R17, R13, RZ ;  /* 0x0000000d11117224 */ /* 0x001fc800078e02ff */
[----:B------:R-:W-:-:S06]  /*0c00*/  IMAD.HI.U32 R17, R13, R17, R12 ;  /* 0x000000110d117227 */ /* 0x000fcc00078e000c */
[----:B------:R-:W-:-:S04]  /*0c10*/  IMAD.HI.U32 R12, R17, R14, RZ ;  /* 0x0000000e110c7227 */ /* 0x000fc800078e00ff */
[----:B------:R-:W-:-:S04]  /*0c20*/  IMAD.MOV R11, RZ, RZ, -R12 ;  /* 0x000000ffff0b7224 */ /* 0x000fc800078e0a0c */
[----:B------:R-:W-:Y:S01]  /*0c30*/  IMAD R14, R25, R11, R14 ;  /* 0x0000000b190e7224 */ /* 0x000fe200078e020e */
[----:B------:R-:W-:-:S04]  /*0c40*/  SEL R11, RZ, 0x1, !P0 ;  /* 0x00000001ff0b7807 */ /* 0x000fc80004000000 */
[----:B------:R-:W-:-:S13]  /*0c50*/  ISETP.GE.U32.AND P1, PT, R14, R25, PT ;  /* 0x000000190e00720c */ /* 0x000fda0003f26070 */
[----:B------:R-:W-:Y:S01]  /*0c60*/  @P1 IADD3 R14, PT, PT, -R25, R14, RZ ;  /* 0x0000000e190e1210 */ /* 0x000fe20007ffe1ff */
[----:B------:R-:W-:-:S03]  /*0c70*/  @P1 VIADD R12, R12, 0x1 ;  /* 0x000000010c0c1836 */ /* 0x000fc60000000000 */
[----:B------:R-:W-:-:S13]  /*0c80*/  ISETP.GE.U32.AND P2, PT, R14, R25, PT ;  /* 0x000000190e00720c */ /* 0x000fda0003f46070 */
[----:B------:R-:W-:Y:S02]  /*0c90*/  @P2 IADD3 R12, PT, PT, R12, 0x1, RZ ;  /* 0x000000010c0c2810 */ /* 0x000fe40007ffe0ff */
[----:B------:R-:W-:Y:S02]  /*0ca0*/  @!P3 LOP3.LUT R12, RZ, R25, RZ, 0x33, !PT ;  /* 0x00000019ff0cb212 */ /* 0x000fe400078e33ff */
[----:B------:R-:W-:-:S03]  /*0cb0*/  LEA R8, P2, R10, R8, 0x2 ;  /* 0x000000080a087211 */ /* 0x000fc600078410ff */
[----:B------:R-:W-:Y:S01]  /*0cc0*/  IMAD.IADD R11, R11, 0x1, R12 ;  /* 0x000000010b0b7824 */ /* 0x000fe200078e020c */
[----:B------:R-:W-:-:S04]  /*0cd0*/  LEA.HI.X R9, R10, R9, RZ, 0x2, P2 ;  /* 0x000000090a097211 */ /* 0x000fc800010f14ff */
[C---:B------:R-:W-:Y:S02]  /*0ce0*/  LOP3.LUT R12, R11.reuse, 0x3, RZ, 0xc0, !PT ;  /* 0x000000030b0c7812 */ /* 0x040fe400078ec0ff */
[----:B------:R-:W-:Y:S02]  /*0cf0*/  ISETP.GE.U32.AND P1, PT, R11, 0x3, PT ;  /* 0x000000030b00780c */ /* 0x000fe40003f26070 */
[----:B------:R-:W-:-:S13]  /*0d00*/  ISETP.NE.AND P0, PT, R12, 0x3, PT ;  /* 0x000000030c00780c */ /* 0x000fda0003f05270 */
[----:B------:R-:W-:Y:S05]  /*0d10*/  @!P0 BRA `(.L_x_329) ;  /* 0x00000000004c8947 */ /* 0x000fea0003800000 */
[----:B------:R-:W-:Y:S01]  /*0d20*/  IADD3 R10, PT, PT, R11, 0x1, RZ ;  /* 0x000000010b0a7810 */ /* 0x000fe20007ffe0ff */
[----:B------:R-:W-:-:S03]  /*0d30*/  IMAD.MOV.U32 R14, RZ, RZ, RZ ;  /* 0x000000ffff0e7224 */ /* 0x000fc600078e00ff */
[----:B------:R-:W-:-:S07]  /*0d40*/  LOP3.LUT R21, R10, 0x3, RZ, 0xc0, !PT ;  /* 0x000000030a157812 */ /* 0x000fce00078ec0ff */
.L_x_330:
[----:B0-----:R-:W-:-:S04]  /*0d50*/  IMAD.WIDE.U32 R12, R35, 0x4, R8 ;  /* 0x00000004230c7825 */ /* 0x001fc800078e0008 */
[----:B------:R-:W-:Y:S02]  /*0d60*/  IMAD.WIDE R10, R6, 0x4, R12 ;  /* 0x00000004060a7825 */ /* 0x000fe400078e020c */
[----:B------:R-:W2:Y:S04]  /*0d70*/  LDG.E R12, desc[UR8][R12.64] ;  /* 0x000000080c0c7981 */ /* 0x000ea8000c1e1900 */
[----:B------:R-:W3:Y:S01]  /*0d80*/  LDG.E R10, desc[UR8][R10.64+0x4] ;  /* 0x000004080a0a7981 */ /* 0x000ee2000c1e1900 */
[C---:B------:R-:W-:Y:S01]  /*0d90*/  LEA R15, R35.reuse, R26, 0x2 ;  /* 0x0000001a230f7211 */ /* 0x040fe200078e10ff */
[----:B------:R-:W-:Y:S01]  /*0da0*/  IMAD.IADD R16, R35, 0x1, R6 ;  /* 0x0000000123107824 */ /* 0x000fe200078e0206 */
[----:B------:R-:W-:Y:S01]  /*0db0*/  MOV R18, 0xffffffff ;  /* 0xffffffff00127802 */ /* 0x000fe20000000f00 */
[----:B------:R-:W-:Y:S01]  /*0dc0*/  VIADD R14, R14, 0x1 ;  /* 0x000000010e0e7836 */ /* 0x000fe20000000000 */
[----:B------:R-:W-:Y:S01]  /*0dd0*/  IADD3 R35, PT, PT, R25, R35, RZ ;  /* 0x0000002319237210 */ /* 0x000fe20007ffe0ff */
[----:B------:R-:W-:Y:S01]  /*0de0*/  IMAD R17, R6, 0x4, R15 ;  /* 0x0000000406117824 */ /* 0x000fe200078e020f */
[----:B------:R-:W-:Y:S01]  /*0df0*/  LEA R19, R16, R5, 0x2 ;  /* 0x0000000510137211 */ /* 0x000fe200078e10ff */
[----:B------:R0:W-:Y:S01]  /*0e00*/  STS [R15], R18 ;  /* 0x000000120f007388 */ /* 0x0001e20000000800 */
[----:B------:R-:W-:-:S03]  /*0e10*/  ISETP.NE.AND P0, PT, R14, R21, PT ;  /* 0x000000150e00720c */ /* 0x000fc60003f05270 */
[----:B--2---:R0:W-:Y:S04]  /*0e20*/  STS [R17+0x4], R12 ;  /* 0x0000040c11007388 */ /* 0x0041e80000000800 */
[----:B---3--:R0:W-:Y:S06]  /*0e30*/  STS [R19+0xc], R10 ;  /* 0x00000c0a13007388 */ /* 0x0081ec0000000800 */
[----:B------:R-:W-:Y:S05]  /*0e40*/  @P0 BRA `(.L_x_330) ;  /* 0xfffffffc00c00947 */ /* 0x000fea000383ffff */
.L_x_329:
[----:B------:R-:W-:Y:S05]  /*0e50*/  BSYNC.RECONVERGENT B1 ;  /* 0x0000000000017941 */ /* 0x000fea0003800200 */
.L_x_328:
[----:B------:R-:W-:Y:S05]  /*0e60*/  @!P1 BRA `(.L_x_327) ;  /* 0x0000000000f89947 */ /* 0x000fea0003800000 */
[----:B------:R-:W-:-:S07]  /*0e70*/  SHF.R.S32.HI R34, RZ, 0x1f, R6 ;  /* 0x0000001fff227819 */ /* 0x000fce0000011406 */
.L_x_331:
[----:B------:R-:W-:Y:S01]  /*0e80*/  IADD3 R11, P0, PT, R35, R6, RZ ;  /* 0x00000006230b7210 */ /* 0x000fe20007f1e0ff */
[----:B0-----:R-:W-:Y:S02]  /*0e90*/  IMAD.IADD R15, R25, 0x1, R35 ;  /* 0x00000001190f7824 */ /* 0x001fe400078e0223 */
[C-C-:B------:R-:W-:Y:S01]  /*0ea0*/  IMAD.WIDE.U32 R16, R35.reuse, 0x4, R8.reuse ;  /* 0x0000000423107825 */ /* 0x140fe200078e0008 */
[----:B------:R-:W-:Y:S02]  /*0eb0*/  LEA.HI.X.SX32 R10, R35, R34, 0x1, P0 ;  /* 0x00000022230a7211 */ /* 0x000fe400000f0eff */
[----:B------:R-:W-:Y:S01]  /*0ec0*/  LEA R12, P0, R11, R8, 0x2 ;  /* 0x000000080b0c7211 */ /* 0x000fe200078010ff */
[----:B------:R-:W-:Y:S01]  /*0ed0*/  IMAD.WIDE.U32 R18, R15, 0x4, R8 ;  /* 0x000000040f127825 */ /* 0x000fe200078e0008 */
[----:B------:R-:W-:Y:S01]  /*0ee0*/  IADD3 R21, PT, PT, R25, R15, RZ ;  /* 0x0000000f19157210 */ /* 0x000fe20007ffe0ff */
[----:B------:R0:W2:Y:S01]  /*0ef0*/  LDG.E R36, desc[UR8][R16.64] ;  /* 0x0000000810247981 */ /* 0x0000a2000c1e1900 */
[----:B------:R-:W-:-:S02]  /*0f00*/  LEA.HI.X R13, R11, R9, R10, 0x2, P0 ;  /* 0x000000090b0d7211 */ /* 0x000fc400000f140a */
[-C--:B------:R-:W-:Y:S01]  /*0f10*/  IADD3 R11, P0, PT, R15, R6.reuse, RZ ;  /* 0x000000060f0b7210 */ /* 0x080fe20007f1e0ff */
[----:B------:R-:W-:Y:S01]  /*0f20*/  IMAD.IADD R39, R25, 0x1, R21 ;  /* 0x0000000119277824 */ /* 0x000fe200078e0215 */
[----:B------:R-:W-:Y:S01]  /*0f30*/  IADD3 R43, P1, PT, R21, R6, RZ ;  /* 0x00000006152b7210 */ /* 0x000fe20007f3e0ff */
[----:B------:R1:W3:Y:S01]  /*0f40*/  LDG.E R38, desc[UR8][R18.64] ;  /* 0x0000000812267981 */ /* 0x0002e2000c1e1900 */
[----:B------:R-:W-:Y:S02]  /*0f50*/  LEA.HI.X.SX32 R15, R15, R34, 0x1, P0 ;  /* 0x000000220f0f7211 */ /* 0x000fe400000f0eff */
[----:B------:R-:W-:Y:S01]  /*0f60*/  LEA R14, P0, R11, R8, 0x2 ;  /* 0x000000080b0e7211 */ /* 0x000fe200078010ff */
[C---:B0-----:R-:W-:Y:S01]  /*0f70*/  IMAD.WIDE.U32 R16, R21.reuse, 0x4, R8 ;  /* 0x0000000415107825 */ /* 0x041fe200078e0008 */
[----:B------:R-:W-:Y:S01]  /*0f80*/  LEA.HI.X.SX32 R20, R21, R34, 0x1, P1 ;  /* 0x0000002215147211 */ /* 0x000fe200008f0eff */
[----:B------:R0:W4:Y:S01]  /*0f90*/  LDG.E R12, desc[UR8][R12.64+0x4] ;  /* 0x000004080c0c7981 */ /* 0x000122000c1e1900 */
[----:B------:R-:W-:-:S02]  /*0fa0*/  IADD3 R41, P2, PT, R39, R6, RZ ;  /* 0x0000000627297210 */ /* 0x000fc40007f5e0ff */
[----:B------:R-:W-:Y:S01]  /*0fb0*/  LEA R10, P1, R43, R8, 0x2 ;  /* 0x000000082b0a7211 */ /* 0x000fe200078210ff */
[----:B------:R-:W3:Y:S01]  /*0fc0*/  LDG.E R16, desc[UR8][R16.64] ;  /* 0x0000000810107981 */ /* 0x000ee2000c1e1900 */
[-C--:B------:R-:W-:Y:S02]  /*0fd0*/  LEA.HI.X R15, R11, R9.reuse, R15, 0x2, P0 ;  /* 0x000000090b0f7211 */ /* 0x080fe400000f140f */
[----:B-1----:R-:W-:Y:S02]  /*0fe0*/  LEA.HI.X.SX32 R19, R39, R34, 0x1, P2 ;  /* 0x0000002227137211 */ /* 0x002fe400010f0eff */
[----:B------:R-:W-:Y:S01]  /*0ff0*/  LEA R18, P0, R41, R8, 0x2 ;  /* 0x0000000829127211 */ /* 0x000fe200078010ff */
[----:B------:R-:W3:Y:S01]  /*1000*/  LDG.E R14, desc[UR8][R14.64+0x4] ;  /* 0x000004080e0e7981 */ /* 0x000ee2000c1e1900 */
[-C--:B------:R-:W-:Y:S01]  /*1010*/  LEA.HI.X R11, R43, R9.reuse, R20, 0x2, P1 ;  /* 0x000000092b0b7211 */ /* 0x080fe200008f1414 */
[----:B------:R-:W-:Y:S01]  /*1020*/  IMAD.WIDE.U32 R20, R39, 0x4, R8 ;  /* 0x0000000427147825 */ /* 0x000fe200078e0008 */
[----:B------:R-:W-:-:S03]  /*1030*/  LEA.HI.X R19, R41, R9, R19, 0x2, P0 ;  /* 0x0000000929137211 */ /* 0x000fc600000f1413 */
[----:B------:R1:W3:Y:S04]  /*1040*/  LDG.E R10, desc[UR8][R10.64+0x4] ;  /* 0x000004080a0a7981 */ /* 0x0002e8000c1e1900 */
[----:B------:R-:W3:Y:S04]  /*1050*/  LDG.E R20, desc[UR8][R20.64] ;  /* 0x0000000814147981 */ /* 0x000ee8000c1e1900 */
[----:B------:R1:W3:Y:S01]  /*1060*/  LDG.E R18, desc[UR8][R18.64+0x4] ;  /* 0x0000040812127981 */ /* 0x0002e2000c1e1900 */
[C---:B------:R-:W-:Y:S01]  /*1070*/  IMAD.IADD R40, R35.reuse, 0x1, R6 ;  /* 0x0000000123287824 */ /* 0x040fe200078e0206 */
[----:B------:R-:W-:-:S03]  /*1080*/  LEA R41, R35, R26, 0x2 ;  /* 0x0000001a23297211 */ /* 0x000fc600078e10ff */
[C---:B------:R-:W-:Y:S01]  /*1090*/  IMAD R43, R40.reuse, 0x4, R5 ;  /* 0x00000004282b7824 */ /* 0x040fe200078e0205 */
[C---:B------:R-:W-:Y:S02]  /*10a0*/  LEA R42, R25.reuse, R41, 0x2 ;  /* 0x00000029192a7211 */ /* 0x040fe400078e10ff */
[----:B------:R-:W-:Y:S01]  /*10b0*/  LEA R40, R40, R37, 0x2 ;  /* 0x0000002528287211 */ /* 0x000fe200078e10ff */
[C---:B------:R-:W-:Y:S01]  /*10c0*/  IMAD R35, R6.reuse, 0x4, R41 ;  /* 0x0000000406237824 */ /* 0x040fe200078e0229 */
[----:B0-----:R-:W-:Y:S02]  /*10d0*/  MOV R13, 0xffffffff ;  /* 0xffffffff000d7802 */ /* 0x001fe40000000f00 */
[C---:B------:R-:W-:Y:S01]  /*10e0*/  LEA R44, R25.reuse, R42, 0x2 ;  /* 0x0000002a192c7211 */ /* 0x040fe200078e10ff */
[C---:B------:R-:W-:Y:S02]  /*10f0*/  IMAD R40, R25.reuse, 0x4, R40 ;  /* 0x0000000419287824 */ /* 0x040fe400078e0228 */
[C---:B-1----:R-:W-:Y:S01]  /*1100*/  IMAD R11, R6.reuse, 0x4, R42 ;  /* 0x00000004060b7824 */ /* 0x042fe200078e022a */
[----:B------:R0:W-:Y:S01]  /*1110*/  STS [R41], R13 ;  /* 0x0000000d29007388 */ /* 0x0001e20000000800 */
[----:B------:R-:W-:Y:S01]  /*1120*/  IMAD R19, R25, 0x4, R44 ;  /* 0x0000000419137824 */ /* 0x000fe200078e022c */
[----:B------:R-:W-:-:S02]  /*1130*/  LEA R15, R6, R44, 0x2 ;  /* 0x0000002c060f7211 */ /* 0x000fc400078e10ff */
[----:B------:R-:W-:Y:S01]  /*1140*/  LEA R17, R25, R40, 0x2 ;  /* 0x0000002819117211 */ /* 0x000fe200078e10ff */
[----:B------:R-:W-:-:S03]  /*1150*/  IMAD R21, R6, 0x4, R19 ;  /* 0x0000000406157824 */ /* 0x000fc600078e0213 */
[C---:B0-----:R-:W-:Y:S01]  /*1160*/  LEA R41, R25.reuse, R17, 0x2 ;  /* 0x0000001119297211 */ /* 0x041fe200078e10ff */
[----:B--2---:R0:W-:Y:S04]  /*1170*/  STS [R35+0x4], R36 ;  /* 0x0000042423007388 */ /* 0x0041e80000000800 */
[----:B----4-:R1:W-:Y:S04]  /*1180*/  STS [R43+0xc], R12 ;  /* 0x00000c0c2b007388 */ /* 0x0103e80000000800 */
[----:B------:R1:W-:Y:S04]  /*1190*/  STS [R42], R13 ;  /* 0x0000000d2a007388 */ /* 0x0003e80000000800 */
[----:B---3--:R1:W-:Y:S04]  /*11a0*/  STS [R11+0x4], R38 ;  /* 0x000004260b007388 */ /* 0x0083e80000000800 */
[----:B------:R1:W-:Y:S04]  /*11b0*/  STS [R40+0x4], R14 ;  /* 0x0000040e28007388 */ /* 0x0003e80000000800 */
[----:B------:R1:W-:Y:S04]  /*11c0*/  STS [R44], R13 ;  /* 0x0000000d2c007388 */ /* 0x0003e80000000800 */
[----:B------:R1:W-:Y:S01]  /*11d0*/  STS [R15+0x4], R16 ;  /* 0x000004100f007388 */ /* 0x0003e20000000800 */
[----:B0-----:R-:W-:-:S03]  /*11e0*/  IMAD.IADD R35, R25, 0x1, R39 ;  /* 0x0000000119237824 */ /* 0x001fc600078e0227 */
[----:B------:R1:W-:Y:S04]  /*11f0*/  STS [R17+0x4], R10 ;  /* 0x0000040a11007388 */ /* 0x0003e80000000800 */
[----:B------:R1:W-:Y:S04]  /*1200*/  STS [R19], R13 ;  /* 0x0000000d13007388 */ /* 0x0003e80000000800 */
[----:B------:R1:W-:Y:S04]  /*1210*/  STS [R21+0x4], R20 ;  /* 0x0000041415007388 */ /* 0x0003e80000000800 */
[----:B------:R1:W-:Y:S01]  /*1220*/  STS [R41+0x4], R18 ;  /* 0x0000041229007388 */ /* 0x0003e20000000800 */
[----:B------:R-:W-:-:S13]  /*1230*/  ISETP.GT.AND P0, PT, R35, R6, PT ;  /* 0x000000062300720c */ /* 0x000fda0003f04270 */
[----:B-1----:R-:W-:Y:S05]  /*1240*/  @!P0 BRA `(.L_x_331) ;  /* 0xfffffffc000c8947 */ /* 0x002fea000383ffff */
.L_x_327:
[----:B------:R-:W-:Y:S05]  /*1250*/  BSYNC.RECONVERGENT B0 ;  /* 0x0000000000007941 */ /* 0x000fea0003800200 */
.L_x_326:
[----:B------:R-:W-:Y:S01]  /*1260*/  ISETP.GE.AND P0, PT, R0, R22, PT ;  /* 0x000000160000720c */ /* 0x000fe20003f06270 */
[----:B------:R-:W1:Y:S01]  /*1270*/  LDCU UR5, c[0x0][0x3bc] ;  /* 0x00007780ff0577ac */ /* 0x000e620008000800 */
[----:B------:R-:W-:Y:S01]  /*1280*/  BSSY.RECONVERGENT B0, `(.L_x_332) ;  /* 0x0000080000007945 */ /* 0x000fe20003800200 */
[----:B------:R-:W-:-:S10]  /*1290*/  LEA R6, R6, R37, 0x3 ;  /* 0x0000002506067211 */ /* 0x000fd400078e18ff */
[----:B------:R-:W-:Y:S05]  /*12a0*/  @P0 BRA `(.L_x_333) ;  /* 0x0000000400f40947 */ /* 0x000fea0003800000 */
[C---:B------:R-:W-:Y:S01]  /*12b0*/  VIADD R8, R4.reuse, 0xffffffff ;  /* 0xffffffff04087836 */ /* 0x040fe20000000000 */
[C---:B------:R-:W-:Y:S01]  /*12c0*/  LOP3.LUT R25, R4.reuse, 0x3, RZ, 0xc0, !PT ;  /* 0x0000000304197812 */ /* 0x040fe200078ec0ff */
[----:B------:R-:W-:Y:S01]  /*12d0*/  IMAD R7, R7, UR7, R3 ;  /* 0x0000000707077c24 */ /* 0x000fe2000f8e0203 */
[----:B------:R-:W-:Y:S02]  /*12e0*/  LOP3.LUT R16, R4, 0x7ffffffc, RZ, 0xc0, !PT ;  /* 0x7ffffffc04107812 */ /* 0x000fe400078ec0ff */
[----:B------:R-:W-:Y:S02]  /*12f0*/  ISETP.GE.U32.AND P0, PT, R8, 0x3, PT ;  /* 0x000000030800780c */ /* 0x000fe40003f06070 */
[----:B0-----:R-:W-:-:S11]  /*1300*/  MOV R17, R0 ;  /* 0x0000000000117202 */ /* 0x001fd60000000f00 */
.L_x_342:
[----:B------:R-:W-:-:S13]  /*1310*/  ISETP.GE.AND P1, PT, R4, 0x1, PT ;  /* 0x000000010400780c */ /* 0x000fda0003f26270 */
[----:B0-2---:R-:W-:Y:S05]  /*1320*/  @!P1 BRA `(.L_x_334) ;  /* 0x0000000400c89947 */ /* 0x005fea0003800000 */
[----:B------:R-:W0:Y:S01]  /*1330*/  LDCU UR4, c[0x0][0x3c0] ;  /* 0x00007800ff0477ac */ /* 0x000e220008000800 */
[----:B------:R-:W-:Y:S02]  /*1340*/  IMAD.MOV.U32 R9, RZ, RZ, RZ ;  /* 0x000000ffff097224 */ /* 0x000fe400078e00ff */
[----:B0-----:R-:W-:Y:S01]  /*1350*/  IMAD R19, R17, UR4, R3 ;  /* 0x0000000411137c24 */ /* 0x001fe2000f8e0203 */
[----:B------:R-:W-:Y:S06]  /*1360*/  @!P0 BRA `(.L_x_335) ;  /* 0x0000000000e08947 */ /* 0x000fec0003800000 */
[----:B------:R-:W-:-:S07]  /*1370*/  HFMA2 R21, -RZ, RZ, 0, 0 ;  /* 0x00000000ff157431 */ /* 0x000fce00000001ff */
.L_x_336:
[----:B------:R-:W-:-:S04]  /*1380*/  IMAD R18, R2, R21, RZ ;  /* 0x0000001502127224 */ /* 0x000fc800078e02ff */
[----:B------:R-:W-:-:S05]  /*1390*/  IMAD.IADD R35, R7, 0x1, R18 ;  /* 0x0000000107237824 */ /* 0x000fca00078e0212 */
[C---:B-1----:R-:W-:Y:S02]  /*13a0*/  ISETP.GE.AND P4, PT, R35.reuse, UR5, PT ;  /* 0x0000000523007c0c */ /* 0x042fe4000bf86270 */
[----:B------:R-:W-:-:S04]  /*13b0*/  IADD3 R37, PT, PT, R35, R2, RZ ;  /* 0x0000000223257210 */ /* 0x000fc80007ffe0ff */
[C---:B------:R-:W-:Y:S01]  /*13c0*/  ISETP.GE.AND P3, PT, R37.reuse, UR5, PT ;  /* 0x0000000525007c0c */ /* 0x040fe2000bf66270 */
[----:B------:R-:W-:-:S05]  /*13d0*/  IMAD.IADD R38, R37, 0x1, R2 ;  /* 0x0000000125267824 */ /* 0x000fca00078e0202 */
[C---:B------:R-:W-:Y:S01]  /*13e0*/  ISETP.GE.AND P2, PT, R38.reuse, UR5, PT ;  /* 0x0000000526007c0c */ /* 0x040fe2000bf46270 */
[----:B------:R-:W0:Y:S01]  /*13f0*/  @!P4 LDC.64 R10, c[0x0][0x390] ;  /* 0x0000e400ff0acb82 */ /* 0x000e220000000a00 */
[----:B------:R-:W-:Y:S01]  /*1400*/  IADD3 R20, PT, PT, R38, R2, RZ ;  /* 0x0000000226147210 */ /* 0x000fe20007ffe0ff */
[----:B------:R-:W-:-:S03]  /*1410*/  @!P4 IMAD R35, R17, UR5, R35 ;  /* 0x000000051123cc24 */ /* 0x000fc6000f8e0223 */
[----:B------:R-:W-:Y:S01]  /*1420*/  ISETP.GE.AND P1, PT, R20, UR5, PT ;  /* 0x0000000514007c0c */ /* 0x000fe2000bf26270 */
[----:B------:R-:W-:Y:S01]  /*1430*/  @!P3 IMAD R37, R17, UR5, R37 ;  /* 0x000000051125bc24 */ /* 0x000fe2000f8e0225 */
[C---:B------:R-:W-:Y:S01]  /*1440*/  @!P4 IADD3 R26, P5, PT, R24.reuse, R35, RZ ;  /* 0x00000023181ac210 */ /* 0x040fe20007fbe0ff */
[----:B------:R-:W1:Y:S03]  /*1450*/  @!P3 LDC.64 R14, c[0x0][0x390] ;  /* 0x0000e400ff0ebb82 */ /* 0x000e660000000a00 */
[----:B------:R-:W-:Y:S01]  /*1460*/  @!P4 LEA.HI.X.SX32 R36, R35, RZ, 0x1, P5 ;  /* 0x000000ff2324c211 */ /* 0x000fe200028f0eff */
[----:B------:R-:W-:Y:S01]  /*1470*/  @!P2 IMAD R35, R17, UR5, R38 ;  /* 0x000000051123ac24 */ /* 0x000fe2000f8e0226 */
[----:B------:R-:W-:-:S03]  /*1480*/  @!P3 IADD3 R34, P6, PT, R24, R37, RZ ;  /* 0x000000251822b210 */ /* 0x000fc60007fde0ff */
[----:B------:R-:W2:Y:S08]  /*1490*/  @!P2 LDC.64 R12, c[0x0][0x390] ;  /* 0x0000e400ff0cab82 */ /* 0x000eb00000000a00 */
[----:B------:R-:W3:Y:S01]  /*14a0*/  @!P1 LDC.64 R8, c[0x0][0x390] ;  /* 0x0000e400ff089b82 */ /* 0x000ee20000000a00 */
[----:B0-----:R-:W-:-:S04]  /*14b0*/  @!P4 LEA R10, P5, R26, R10, 0x2 ;  /* 0x0000000a1a0ac211 */ /* 0x001fc800078a10ff */
[----:B------:R-:W-:Y:S02]  /*14c0*/  @!P4 LEA.HI.X R11, R26, R11, R36, 0x2, P5 ;  /* 0x0000000b1a0bc211 */ /* 0x000fe400028f1424 */
[----:B------:R-:W-:Y:S01]  /*14d0*/  @!P3 LEA.HI.X.SX32 R36, R37, RZ, 0x1, P6 ;  /* 0x000000ff2524b211 */ /* 0x000fe200030f0eff */
[----:B------:R-:W-:Y:S01]  /*14e0*/  @!P1 IMAD R37, R17, UR5, R20 ;  /* 0x0000000511259c24 */ /* 0x000fe2000f8e0214 */
[----:B-1----:R-:W-:Y:S01]  /*14f0*/  @!P3 LEA R14, P5, R34, R14, 0x2 ;  /* 0x0000000e220eb211 */ /* 0x002fe200078a10ff */
[----:B------:R-:W4:Y:S01]  /*1500*/  @!P4 LDG.E R10, desc[UR8][R10.64] ;  /* 0x000000080a0ac981 */ /* 0x000f22000c1e1900 */
[----:B------:R-:W-:Y:S02]  /*1510*/  @!P2 IADD3 R26, P6, PT, R24, R35, RZ ;  /* 0x00000023181aa210 */ /* 0x000fe40007fde0ff */
[----:B------:R-:W-:Y:S02]  /*1520*/  @!P3 LEA.HI.X R15, R34, R15, R36, 0x2, P5 ;  /* 0x0000000f220fb211 */ /* 0x000fe400028f1424 */
[----:B------:R-:W-:-:S02]  /*1530*/  @!P2 LEA.HI.X.SX32 R35, R35, RZ, 0x1, P6 ;  /* 0x000000ff2323a211 */ /* 0x000fc400030f0eff */
[----:B--2---:R-:W-:Y:S01]  /*1540*/  @!P2 LEA R12, P5, R26, R12, 0x2 ;  /* 0x0000000c1a0ca211 */ /* 0x004fe200078a10ff */
[----:B------:R-:W2:Y:S01]  /*1550*/  @!P3 LDG.E R14, desc[UR8][R14.64] ;  /* 0x000000080e0eb981 */ /* 0x000ea2000c1e1900 */
[----:B------:R-:W-:Y:S02]  /*1560*/  @!P1 IADD3 R20, P6, PT, R24, R37, RZ ;  /* 0x0000002518149210 */ /* 0x000fe40007fde0ff */
[----:B------:R-:W-:Y:S02]  /*1570*/  @!P2 LEA.HI.X R13, R26, R13, R35, 0x2, P5 ;  /* 0x0000000d1a0da211 */ /* 0x000fe400028f1423 */
[----:B------:R-:W-:Y:S02]  /*1580*/  @!P1 LEA.HI.X.SX32 R37, R37, RZ, 0x1, P6 ;  /* 0x000000ff25259211 */ /* 0x000fe400030f0eff */
[C---:B---3--:R-:W-:Y:S01]  /*1590*/  @!P1 LEA R8, P5, R20.reuse, R8, 0x2 ;  /* 0x0000000814089211 */ /* 0x048fe200078a10ff */
[----:B------:R-:W3:Y:S03]  /*15a0*/  @!P2 LDG.E R12, desc[UR8][R12.64] ;  /* 0x000000080c0ca981 */ /* 0x000ee6000c1e1900 */
[----:B------:R-:W-:-:S05]  /*15b0*/  @!P1 LEA.HI.X R9, R20, R9, R37, 0x2, P5 ;  /* 0x0000000914099211 */ /* 0x000fca00028f1425 */
[----:B------:R-:W3:Y:S01]  /*15c0*/  @!P1 LDG.E R8, desc[UR8][R8.64] ;  /* 0x0000000808089981 */ /* 0x000ee2000c1e1900 */
[----:B------:R-:W-:Y:S02]  /*15d0*/  IMAD.IADD R37, R18, 0x1, R2 ;  /* 0x0000000112257824 */ /* 0x000fe400078e0202 */
[----:B------:R-:W-:-:S03]  /*15e0*/  @!P4 IMAD.IADD R35, R19, 0x1, R18 ;  /* 0x000000011323c824 */ /* 0x000fc600078e0212 */
[----:B------:R-:W-:Y:S02]  /*15f0*/  IADD3 R20, PT, PT, R37, R2, RZ ;  /* 0x0000000225147210 */ /* 0x000fe40007ffe0ff */
[C---:B------:R-:W-:Y:S02]  /*1600*/  @!P3 IADD3 R37, PT, PT, R19.reuse, R37, RZ ;  /* 0x000000251325b210 */ /* 0x040fe40007ffe0ff */
[C---:B------:R-:W-:Y:S01]  /*1610*/  @!P1 IADD3 R41, PT, PT, R19.reuse, R20, R2 ;  /* 0x0000001413299210 */ /* 0x040fe20007ffe002 */
[----:B------:R-:W-:Y:S01]  /*1620*/  @!P2 IMAD.IADD R39, R19, 0x1, R20 ;  /* 0x000000011327a824 */ /* 0x000fe200078e0214 */
[-C--:B------:R-:W-:Y:S01]  /*1630*/  @!P4 LEA R35, R35, R6.reuse, 0x2 ;  /* 0x000000062323c211 */ /* 0x080fe200078e10ff */
[--C-:B------:R-:W-:Y:S02]  /*1640*/  @!P3 IMAD R37, R37, 0x4, R6.reuse ;  /* 0x000000042525b824 */ /* 0x100fe400078e0206 */
[----:B------:R-:W-:Y:S01]  /*1650*/  @!P1 IMAD R41, R41, 0x4, R6 ;  /* 0x0000000429299824 */ /* 0x000fe200078e0206 */
[----:B------:R-:W-:-:S02]  /*1660*/  @!P2 LEA R39, R39, R6, 0x2 ;  /* 0x000000062727a211 */ /* 0x000fc400078e10ff */
[----:B------:R-:W-:Y:S01]  /*1670*/  IADD3 R21, PT, PT, R21, 0x4, RZ ;  /* 0x0000000415157810 */ /* 0x000fe20007ffe0ff */
[----:B----4-:R0:W-:Y:S04]  /*1680*/  @!P4 STS [R35+0x8], R10 ;  /* 0x0000080a2300c388 */ /* 0x0101e80000000800 */
[----:B--2---:R0:W-:Y:S04]  /*1690*/  @!P3 STS [R37+0x8], R14 ;  /* 0x0000080e2500b388 */ /* 0x0041e80000000800 */
[----:B---3--:R0:W-:Y:S04]  /*16a0*/  @!P2 STS [R39+0x8], R12 ;  /* 0x0000080c2700a388 */ /* 0x0081e80000000800 */
[----:B------:R0:W-:Y:S01]  /*16b0*/  @!P1 STS [R41+0x8], R8 ;  /* 0x0000080829009388 */ /* 0x0001e20000000800 */
[----:B------:R-:W-:-:S13]  /*16c0*/  ISETP.NE.AND P1, PT, R21, R16, PT ;  /* 0x000000101500720c */ /* 0x000fda0003f25270 */
[----:B0-----:R-:W-:Y:S05]  /*16d0*/  @P1 BRA `(.L_x_336) ;  /* 0xfffffffc00281947 */ /* 0x001fea000383ffff */
[----:B------:R-:W-:-:S07]  /*16e0*/  IMAD.MOV.U32 R9, RZ, RZ, R16 ;  /* 0x000000ffff097224 */ /* 0x000fce00078e0010 */
.L_x_335:
[----:B------:R-:W-:Y:S01]  /*16f0*/  ISETP.NE.AND P1, PT, R25, RZ, PT ;  /* 0x000000ff1900720c */ /* 0x000fe20003f25270 */
[----:B------:R-:W-:-:S12]  /*1700*/  BSSY.RECONVERGENT B1, `(.L_x_334) ;  /* 0x0000034000017945 */ /* 0x000fd80003800200 */
[----:B------:R-:W-:Y:S05]  /*1710*/  @!P1 BRA `(.L_x_337) ;  /* 0x0000000000c89947 */ /* 0x000fea0003800000 */
[----:B------:R-:W0:Y:S01]  /*1720*/  LDC R14, c[0x0][0x3bc] ;  /* 0x0000ef00ff0e7b82 */ /* 0x000e220000000800 */
[----:B------:R-:W-:Y:S01]  /*1730*/  IMAD R12, R2, R9, RZ ;  /* 0x00000009020c7224 */ /* 0x000fe200078e02ff */
[----:B------:R-:W-:Y:S01]  /*1740*/  BSSY.RECONVERGENT B2, `(.L_x_338) ;  /* 0x000000f000027945 */ /* 0x000fe20003800200 */
[----:B------:R-:W-:-:S03]  /*1750*/  ISETP.NE.AND P2, PT, R25, 0x1, PT ;  /* 0x000000011900780c */ /* 0x000fc60003f45270 */
[----:B------:R-:W-:-:S04]  /*1760*/  IADD3 R13, PT, PT, R7, R12, RZ ;  /* 0x0000000c070d7210 */ /* 0x000fc80007ffe0ff */
[----:B0-----:R-:W-:-:S13]  /*1770*/  ISETP.GE.AND P1, PT, R13, R14, PT ;  /* 0x0000000e0d00720c */ /* 0x001fda0003f26270 */
[----:B------:R-:W-:Y:S05]  /*1780*/  @P1 BRA `(.L_x_339) ;  /* 0x0000000000281947 */ /* 0x000fea0003800000 */
[----:B------:R-:W0:Y:S01]  /*1790*/  LDCU.64 UR12, c[0x0][0x390] ;  /* 0x00007200ff0c77ac */ /* 0x000e220008000a00 */
[----:B------:R-:W-:-:S05]  /*17a0*/  IMAD R9, R17, R14, R13 ;  /* 0x0000000e11097224 */ /* 0x000fca00078e020d */
[----:B------:R-:W-:-:S04]  /*17b0*/  IADD3 R10, P1, PT, R24, R9, RZ ;  /* 0x00000009180a7210 */ /* 0x000fc80007f3e0ff */
[----:B------:R-:W-:Y:S02]  /*17c0*/  LEA.HI.X.SX32 R9, R9, RZ, 0x1, P1 ;  /* 0x000000ff09097211 */ /* 0x000fe400008f0eff */
[----:B0-----:R-:W-:-:S04]  /*17d0*/  LEA R8, P1, R10, UR12, 0x2 ;  /* 0x0000000c0a087c11 */ /* 0x001fc8000f8210ff */
[----:B------:R-:W-:-:S05]  /*17e0*/  LEA.HI.X R9, R10, UR13, R9, 0x2, P1 ;  /* 0x0000000d0a097c11 */ /* 0x000fca00088f1409 */
[----:B------:R-:W2:Y:S01]  /*17f0*/  LDG.E R8, desc[UR8][R8.64] ;  /* 0x0000000808087981 */ /* 0x000ea2000c1e1900 */
[----:B------:R-:W-:-:S05]  /*1800*/  IMAD.IADD R11, R19, 0x1, R12 ;  /* 0x00000001130b7824 */ /* 0x000fca00078e020c */
[----:B------:R-:W-:-:S05]  /*1810*/  LEA R11, R11, R6, 0x2 ;  /* 0x000000060b0b7211 */ /* 0x000fca00078e10ff */
[----:B--2---:R0:W-:Y:S02]  /*1820*/  STS [R11+0x8], R8 ;  /* 0x000008080b007388 */ /* 0x0041e40000000800 */
.L_x_339:
[----:B-1----:R-:W-:Y:S05]  /*1830*/  BSYNC.RECONVERGENT B2 ;  /* 0x0000000000027941 */ /* 0x002fea0003800200 */
.L_x_338:
[----:B------:R-:W-:Y:S05]  /*1840*/  @!P2 BRA `(.L_x_337) ;  /* 0x00000000007ca947 */ /* 0x000fea0003800000 */
[----:B------:R-:W-:Y:S01]  /*1850*/  IMAD.IADD R13, R13, 0x1, R2 ;  /* 0x000000010d0d7824 */ /* 0x000fe200078e0202 */
[----:B------:R-:W-:Y:S01]  /*1860*/  BSSY.RECONVERGENT B2, `(.L_x_340) ;  /* 0x000000f000027945 */ /* 0x000fe20003800200 */
[----:B------:R-:W-:Y:S02]  /*1870*/  ISETP.NE.AND P2, PT, R25, 0x2, PT ;  /* 0x000000021900780c */ /* 0x000fe40003f45270 */
[----:B------:R-:W-:Y:S02]  /*1880*/  IADD3 R12, PT, PT, R12, R2, RZ ;  /* 0x000000020c0c7210 */ /* 0x000fe40007ffe0ff */
[----:B------:R-:W-:-:S13]  /*1890*/  ISETP.GE.AND P1, PT, R13, R14, PT ;  /* 0x0000000e0d00720c */ /* 0x000fda0003f26270 */
        /* <DEDUP_REMOVED lines=11> */
.L_x_341:
[----:B------:R-:W-:Y:S05]  /*1950*/  BSYNC.RECONVERGENT B2 ;  /* 0x0000000000027941 */ /* 0x000fea0003800200 */
.L_x_340:
[----:B------:R-:W-:Y:S05]  /*1960*/  @!P2 BRA `(.L_x_337) ;  /* 0x000000000034a947 */ /* 0x000fea0003800000 */
[----:B01----:R-:W-:-:S05]  /*1970*/  IMAD.IADD R8, R13, 0x1, R2 ;  /* 0x000000010d087824 */ /* 0x003fca00078e0202 */
        /* <DEDUP_REMOVED lines=9> */
[----:B------:R-:W-:-:S04]  /*1a10*/  IADD3 R19, PT, PT, R19, R12, R2 ;  /* 0x0000000c13137210 */ /* 0x000fc80007ffe002 */
[----:B------:R-:W-:-:S05]  /*1a20*/  LEA R19, R19, R6, 0x2 ;  /* 0x0000000613137211 */ /* 0x000fca00078e10ff */
[----:B--2---:R2:W-:Y:S02]  /*1a30*/  STS [R19+0x8], R8 ;  /* 0x0000080813007388 */ /* 0x0045e40000000800 */
.L_x_337:
[----:B-1----:R-:W-:Y:S05]  /*1a40*/  BSYNC.RECONVERGENT B1 ;  /* 0x0000000000017941 */ /* 0x002fea0003800200 */
.L_x_334:
[----:B------:R-:W-:-:S05]  /*1a50*/  VIADD R17, R17, UR10 ;  /* 0x0000000a11117c36 */ /* 0x000fca0008000000 */
[----:B------:R-:W-:-:S13]  /*1a60*/  ISETP.GE.AND P1, PT, R17, R22, PT ;  /* 0x000000161100720c */ /* 0x000fda0003f26270 */
[----:B------:R-:W-:Y:S05]  /*1a70*/  @!P1 BRA `(.L_x_342) ;  /* 0xfffffff800249947 */ /* 0x000fea000383ffff */
.L_x_333:
[----:B-1----:R-:W-:Y:S05]  /*1a80*/  BSYNC.RECONVERGENT B0 ;  /* 0x0000000000007941 */ /* 0x002fea0003800200 */
.L_x_332:
[----:B0-----:R-:W0:Y:S01]  /*1a90*/  LDC.64 R12, c[0x0][0x3c0] ;  /* 0x0000f000ff0c7b82 */ /* 0x001e220000000a00 */
[----:B--2--5:R-:W-:Y:S01]  /*1aa0*/  IADD3 R8, PT, PT, R23, R0, RZ ;  /* 0x0000000017087210 */ /* 0x024fe20007ffe0ff */
[----:B------:R-:W-:Y:S06]  /*1ab0*/  BSSY.RECONVERGENT B0, `(.L_x_343) ;  /* 0x0000329000007945 */ /* 0x000fec0003800200 */
[----:B------:R-:W-:Y:S01]  /*1ac0*/  BAR.SYNC.DEFER_BLOCKING 0x0 ;  /* 0x0000000000007b1d */ /* 0x000fe20000010000 */
[----:B------:R-:W-:Y:S01]  /*1ad0*/  ISETP.GE.AND P0, PT, R8, R27, PT ;  /* 0x0000001b0800720c */ /* 0x000fe20003f06270 */
[----:B0-----:R-:W-:-:S12]  /*1ae0*/  IMAD R7, R13, R12, RZ ;  /* 0x0000000c0d077224 */ /* 0x001fd800078e02ff */
[----:B------:R-:W-:Y:S05]  /*1af0*/  @P0 BRA `(.L_x_344) ;  /* 0x0000003000900947 */ /* 0x000fea0003800000 */
[----:B------:R-:W0:Y:S01]  /*1b00*/  S2UR UR5, SR_CgaCtaId ;  /* 0x00000000000579c3 */ /* 0x000e220000008800 */
[----:B------:R-:W-:Y:S01]  /*1b10*/  ISETP.GE.AND P0, PT, R13, 0x1, PT ;  /* 0x000000010d00780c */ /* 0x000fe20003f06270 */
[----:B------:R-:W-:Y:S01]  /*1b20*/  UMOV UR4, 0x400 ;  /* 0x0000040000047882 */ /* 0x000fe20000000000 */
[----:B------:R-:W-:-:S05]  /*1b30*/  IMAD R9, R12, UR7, R3 ;  /* 0x000000070c097c24 */ /* 0x000fca000f8e0203 */
[----:B------:R-:W1:Y:S01]  /*1b40*/  LDC R10, c[0x0][0x3c8] ;  /* 0x0000f200ff0a7b82 */ /* 0x000e620000000800 */
[----:B0-----:R-:W-:Y:S01]  /*1b50*/  ULEA UR4, UR5, UR4, 0x18 ;  /* 0x0000000405047291 */ /* 0x001fe2000f8ec0ff */
[----:B-1----:R-:W-:-:S05]  /*1b60*/  VIADD R10, R10, 0x1 ;  /* 0x000000010a0a7836 */ /* 0x002fca0000000000 */
[----:B------:R-:W-:Y:S01]  /*1b70*/  LEA R10, R10, UR4, 0x4 ;  /* 0x000000040a0a7c11 */ /* 0x000fe2000f8e20ff */
[----:B------:R-:W-:Y:S06]  /*1b80*/  @!P0 BRA `(.L_x_345) ;  /* 0x0000002000148947 */ /* 0x000fec0003800000 */
[C---:B------:R-:W-:Y:S02]  /*1b90*/  IADD3 R11, PT, PT, R4.reuse, -0x1, RZ ;  /* 0xffffffff040b7810 */ /* 0x040fe40007ffe0ff */
[C---:B------:R-:W-:Y:S02]  /*1ba0*/  LOP3.LUT R12, R4.reuse, 0x7, RZ, 0xc0, !PT ;  /* 0x00000007040c7812 */ /* 0x040fe400078ec0ff */
[C---:B------:R-:W-:Y:S02]  /*1bb0*/  LOP3.LUT R13, R4.reuse, 0x7ffffff8, RZ, 0xc0, !PT ;  /* 0x7ffffff8040d7812 */ /* 0x040fe400078ec0ff */
[C---:B------:R-:W-:Y:S02]  /*1bc0*/  LOP3.LUT R14, R4.reuse, 0x3, RZ, 0xc0, !PT ;  /* 0x00000003040e7812 */ /* 0x040fe400078ec0ff */
[----:B------:R-:W-:-:S07]  /*1bd0*/  LOP3.LUT R15, R4, 0x1, RZ, 0xc0, !PT ;  /* 0x00000001040f7812 */ /* 0x000fce00078ec0ff */
.L_x_445:
[----:B0-----:R-:W-:Y:S01]  /*1be0*/  IMAD.SHL.U32 R17, R8, 0x2, RZ ;  /* 0x0000000208117824 */ /* 0x001fe200078e00ff */
[----:B------:R-:W0:Y:S03]  /*1bf0*/  LDCU UR5, c[0x0][0x3c4] ;  /* 0x00007880ff0577ac */ /* 0x000e260008000800 */
[----:B------:R-:W-:Y:S01]  /*1c00*/  IMAD.WIDE R16, R17, 0x4, R30 ;  /* 0x0000000411107825 */ /* 0x000fe200078e021e */
[----:B------:R-:W1:Y:S04]  /*1c10*/  LDCU UR4, c[0x0][0x3c8] ;  /* 0x00007900ff0477ac */ /* 0x000e680008000800 */
[----:B------:R-:W0:Y:S04]  /*1c20*/  LDG.E R18, desc[UR8][R16.64] ;  /* 0x0000000810127981 */ /* 0x000e28000c1e1900 */
[----:B------:R-:W1:Y:S01]  /*1c30*/  LDG.E R19, desc[UR8][R16.64+0x4] ;  /* 0x0000040810137981 */ /* 0x000e62000c1e1900 */
[----:B------:R-:W-:Y:S01]  /*1c40*/  BSSY.RECONVERGENT B1, `(.L_x_346) ;  /* 0x00001f5000017945 */ /* 0x000fe20003800200 */
[----:B0-----:R-:W-:-:S02]  /*1c50*/  ISETP.GT.AND P1, PT, R18, UR5, PT ;  /* 0x0000000512007c0c */ /* 0x001fc4000bf24270 */
[C---:B-1----:R-:W-:Y:S02]  /*1c60*/  ISETP.GT.AND P0, PT, R19.reuse, UR4, PT ;  /* 0x0000000413007c0c */ /* 0x042fe4000bf04270 */
[----:B------:R-:W-:Y:S02]  /*1c70*/  ISETP.LT.OR P1, PT, R18, 0x1, P1 ;  /* 0x000000011200780c */ /* 0x000fe40000f21670 */
[----:B------:R-:W-:-:S04]  /*1c80*/  ISETP.LT.OR P0, PT, R19, 0x1, P0 ;  /* 0x000000011300780c */ /* 0x000fc80000701670 */
[----:B------:R-:W-:-:S13]  /*1c90*/  PLOP3.LUT P0, PT, P0, P1, PT, 0xf8, 0x8f ;  /* 0x00000000008f781c */ /* 0x000fda0000703f70 */
[----:B------:R-:W-:Y:S05]  /*1ca0*/  @P0 BRA `(.L_x_347) ;  /* 0x0000001c00b80947 */ /* 0x000fea0003800000 */
[----:B------:R-:W-:-:S13]  /*1cb0*/  ISETP.NE.AND P0, PT, R3, RZ, PT ;  /* 0x000000ff0300720c */ /* 0x000fda0003f05270 */
[----:B------:R-:W0:Y:S01]  /*1cc0*/  @!P0 S2R R17, SR_CgaCtaId ;  /* 0x0000000000118919 */ /* 0x000e220000008800 */
[----:B------:R-:W-:-:S04]  /*1cd0*/  @!P0 MOV R16, 0x400 ;  /* 0x0000040000108802 */ /* 0x000fc80000000f00 */
[----:B0-----:R-:W-:Y:S02]  /*1ce0*/  @!P0 LEA R16, R17, R16, 0x18 ;  /* 0x0000001011108211 */ /* 0x001fe400078ec0ff */
[----:B------:R-:W-:-:S03]  /*1cf0*/  IADD3 R17, PT, PT, R18, -0x1, RZ ;  /* 0xffffffff12117810 */ /* 0x000fc60007ffe0ff */
[C---:B------:R-:W-:Y:S01]  /*1d00*/  @!P0 IMAD R18, R19.reuse, 0x4, R16 ;  /* 0x0000000413128824 */ /* 0x040fe200078e0210 */
[----:B------:R-:W-:Y:S01]  /*1d10*/  IADD3 R16, PT, PT, R19, -0x1, RZ ;  /* 0xffffffff13107810 */ /* 0x000fe20007ffe0ff */
[----:B------:R-:W-:-:S03]  /*1d20*/  IMAD.MOV.U32 R19, RZ, RZ, RZ ;  /* 0x000000ffff137224 */ /* 0x000fc600078e00ff */
[----:B------:R0:W-:Y:S04]  /*1d30*/  @!P0 STS [R18+-0x4], R17 ;  /* 0xfffffc1112008388 */ /* 0x0001e80000000800 */
.L_x_397:
[----:B------:R-:W-:-:S13]  /*1d40*/  ISETP.GE.AND P0, PT, R4, 0x1, PT ;  /* 0x000000010400780c */ /* 0x000fda0003f06270 */
[----:B------:R-:W-:Y:S05]  /*1d50*/  @!P0 BRA `(.L_x_348) ;  /* 0x0000000c00948947 */ /* 0x000fea0003800000 */
[----:B------:R-:W1:Y:S01]  /*1d60*/  LDCU UR4, c[0x0][0x3c8] ;  /* 0x00007900ff0477ac */ /* 0x000e620008000800 */
[----:B------:R-:W-:Y:S01]  /*1d70*/  ISETP.GE.U32.AND P0, PT, R11, 0x7, PT ;  /* 0x000000070b00780c */ /* 0x000fe20003f06070 */
[----:B------:R-:W0:Y:S01]  /*1d80*/  LDCU UR5, c[0x0][0x3bc] ;  /* 0x00007780ff0577ac */ /* 0x000e220008000800 */
[----:B------:R-:W2:Y:S01]  /*1d90*/  LDCU.64 UR12, c[0x0][0x3c0] ;  /* 0x00007800ff0c77ac */ /* 0x000ea20008000a00 */
[----:B-1----:R-:W-:Y:S01]  /*1da0*/  IMAD R20, R19, UR4, R16 ;  /* 0x0000000413147c24 */ /* 0x002fe2000f8e0210 */
[----:B0-----:R-:W-:Y:S01]  /*1db0*/  MOV R18, UR5 ;  /* 0x0000000500127c02 */ /* 0x001fe20008000f00 */
[----:B--2---:R-:W-:Y:S02]  /*1dc0*/  IMAD R23, R8, UR13, R19 ;  /* 0x0000000d08177c24 */ /* 0x004fe4000f8e0213 */
[----:B------:R-:W-:Y:S02]  /*1dd0*/  IMAD R21, R20, UR12, R3 ;  /* 0x0000000c14157c24 */ /* 0x000fe4000f8e0203 */
[----:B------:R-:W-:-:S02]  /*1de0*/  IMAD.MOV.U32 R20, RZ, RZ, RZ ;  /* 0x000000ffff147224 */ /* 0x000fc400078e00ff */
[----:B------:R-:W-:Y:S02]  /*1df0*/  IMAD R23, R23, R18, R9 ;  /* 0x0000001217177224 */ /* 0x000fe400078e0209 */
[----:B------:R-:W-:Y:S05]  /*1e00*/  @!P0 BRA `(.L_x_349) ;  /* 0x0000000400c08947 */ /* 0x000fea0003800000 */
[----:B------:R-:W-:-:S07]  /*1e10*/  MOV R20, RZ ;  /* 0x000000ff00147202 */ /* 0x000fce0000000f00 */
.L_x_374:
[----:B------:R-:W0:Y:S01]  /*1e20*/  LDCU UR4, c[0x0][0x3bc] ;  /* 0x00007780ff0477ac */ /* 0x000e220008000800 */
[----:B------:R-:W-:Y:S01]  /*1e30*/  IMAD R25, R2, R20, R9 ;  /* 0x0000001402197224 */ /* 0x000fe200078e0209 */
[----:B------:R-:W-:Y:S03]  /*1e40*/  BSSY.RECONVERGENT B2, `(.L_x_350) ;  /* 0x000001a000027945 */ /* 0x000fe60003800200 */
[----:B------:R-:W-:-:S05]  /*1e50*/  IMAD.IADD R35, R25, 0x1, R2 ;  /* 0x0000000119237824 */ /* 0x000fca00078e0202 */
[----:B------:R-:W-:-:S05]  /*1e60*/  IADD3 R37, PT, PT, R35, R2, RZ ;  /* 0x0000000223257210 */ /* 0x000fca0007ffe0ff */
[----:B------:R-:W-:Y:S02]  /*1e70*/  IMAD.IADD R39, R37, 0x1, R2 ;  /* 0x0000000125277824 */ /* 0x000fe400078e0202 */
[----:B0-----:R-:W-:-:S03]  /*1e80*/  IMAD.U32 R18, RZ, RZ, UR4 ;  /* 0x00000004ff127e24 */ /* 0x001fc6000f8e00ff */
[----:B------:R-:W-:Y:S02]  /*1e90*/  IADD3 R41, PT, PT, R39, R2, RZ ;  /* 0x0000000227297210 */ /* 0x000fe40007ffe0ff */
[----:B------:R-:W-:Y:S01]  /*1ea0*/  ISETP.GE.U32.AND P0, PT, R25, R18, PT ;  /* 0x000000121900720c */ /* 0x000fe20003f06070 */
[C---:B------:R-:W-:Y:S01]  /*1eb0*/  IMAD R25, R2.reuse, R20, R21 ;  /* 0x0000001402197224 */ /* 0x040fe200078e0215 */
[----:B------:R-:W-:Y:S02]  /*1ec0*/  IADD3 R43, PT, PT, R41, R2, RZ ;  /* 0x00000002292b7210 */ /* 0x000fe40007ffe0ff */
[-C--:B------:R-:W-:Y:S02]  /*1ed0*/  ISETP.GE.U32.AND P6, PT, R35, R18.reuse, PT ;  /* 0x000000122300720c */ /* 0x080fe40003fc6070 */
[-C--:B------:R-:W-:Y:S01]  /*1ee0*/  ISETP.GE.U32.AND P5, PT, R37, R18.reuse, PT ;  /* 0x000000122500720c */ /* 0x080fe20003fa6070 */
[----:B------:R-:W-:Y:S01]  /*1ef0*/  IMAD.IADD R35, R43, 0x1, R2 ;  /* 0x000000012b237824 */ /* 0x000fe200078e0202 */
[----:B------:R-:W-:Y:S01]  /*1f00*/  ISETP.GE.U32.AND P4, PT, R39, R18, PT ;  /* 0x000000122700720c */ /* 0x000fe20003f86070 */
[----:B------:R-:W-:Y:S01]  /*1f10*/  IMAD R37, R2, R20, R23 ;  /* 0x0000001402257224 */ /* 0x000fe200078e0217 */
[-C--:B------:R-:W-:Y:S01]  /*1f20*/  ISETP.GE.U32.AND P3, PT, R41, R18.reuse, PT ;  /* 0x000000122900720c */ /* 0x080fe20003f66070 */
[----:B------:R-:W-:Y:S01]  /*1f30*/  IMAD R39, R25, 0x4, R10 ;  /* 0x0000000419277824 */ /* 0x000fe200078e020a */
[----:B------:R-:W-:-:S02]  /*1f40*/  ISETP.GE.U32.AND P1, PT, R35, R18, PT ;  /* 0x000000122300720c */ /* 0x000fc40003f26070 */
[----:B------:R-:W-:Y:S02]  /*1f50*/  ISETP.GE.U32.AND P2, PT, R43, R18, PT ;  /* 0x000000122b00720c */ /* 0x000fe40003f46070 */
[----:B------:R-:W-:Y:S01]  /*1f60*/  IADD3 R35, PT, PT, R35, R2, RZ ;  /* 0x0000000223237210 */ /* 0x000fe20007ffe0ff */
[----:B------:R-:W-:Y:S10]  /*1f70*/  @P0 BRA `(.L_x_351) ;  /* 0x0000000000180947 */ /* 0x000ff40003800000 */
[----:B------:R-:W-:-:S05]  /*1f80*/  IMAD.WIDE R24, R37, 0x4, R32 ;  /* 0x0000000425187825 */ /* 0x000fca00078e0220 */
[----:B------:R0:W5:Y:S02]  /*1f90*/  LDG.E R41, desc[UR8][R24.64] ;  /* 0x0000000818297981 */ /* 0x000164000c1e1900 */
.L_x_352:
[----:B0-----:R-:W0:Y:S02]  /*1fa0*/  LDS R24, [R39] ;  /* 0x0000000027187984 */ /* 0x001e240000000800 */
[----:B0----5:R-:W-:-:S05]  /*1fb0*/  FADD R25, R41, R24 ;  /* 0x0000001829197221 */ /* 0x021fca0000000000 */
[----:B------:R-:W0:Y:S02]  /*1fc0*/  ATOMS.CAST.SPIN P0, [R39], R24, R25 ;  /* 0x000000182700758d */ /* 0x000e240001800019 */
[----:B0-----:R-:W-:Y:S05]  /*1fd0*/  @!P0 BRA `(.L_x_352) ;  /* 0xfffffffc00f08947 */ /* 0x001fea000383ffff */
.L_x_351:
[----:B------:R-:W-:Y:S05]  /*1fe0*/  BSYNC.RECONVERGENT B2 ;  /* 0x0000000000027941 */ /* 0x000fea0003800200 */
.L_x_350:
[----:B------:R-:W-:Y:S01]  /*1ff0*/  BSSY.RECONVERGENT B2, `(.L_x_353) ;  /* 0x000000c000027945 */ /* 0x000fe20003800200 */
[----:B------:R-:W-:Y:S01]  /*2000*/  ISETP.GE.U32.AND P0, PT, R35, R18, PT ;  /* 0x000000122300720c */ /* 0x000fe20003f06070 */
[----:B------:R-:W-:Y:S01]  /*2010*/  IMAD.IADD R37, R37, 0x1, R2 ;  /* 0x0000000125257824 */ /* 0x000fe200078e0202 */
[----:B------:R-:W-:Y:S02]  /*2020*/  IADD3 R20, PT, PT, R20, 0x8, RZ ;  /* 0x0000000814147810 */ /* 0x000fe40007ffe0ff */
[----:B------:R-:W-:Y:S01]  /*2030*/  LEA R39, R2, R39, 0x2 ;  /* 0x0000002702277211 */ /* 0x000fe200078e10ff */
[----:B------:R-:W-:Y:S08]  /*2040*/  @P6 BRA `(.L_x_354) ;  /* 0x0000000000186947 */ /* 0x000ff00003800000 */
[----:B------:R-:W-:-:S05]  /*2050*/  IMAD.WIDE R24, R37, 0x4, R32 ;  /* 0x0000000425187825 */ /* 0x000fca00078e0220 */
[----:B------:R0:W5:Y:S02]  /*2060*/  LDG.E R35, desc[UR8][R24.64] ;  /* 0x0000000818237981 */ /* 0x000164000c1e1900 */
.L_x_355:
[----:B0-----:R-:W0:Y:S02]  /*2070*/  LDS R24, [R39] ;  /* 0x0000000027187984 */ /* 0x001e240000000800 */
[----:B0----5:R-:W-:-:S05]  /*2080*/  FADD R25, R35, R24 ;  /* 0x0000001823197221 */ /* 0x021fca0000000000 */
[----:B------:R-:W0:Y:S02]  /*2090*/  ATOMS.CAST.SPIN P6, [R39], R24, R25 ;  /* 0x000000182700758d */ /* 0x000e2400018c0019 */
[----:B0-----:R-:W-:Y:S05]  /*20a0*/  @!P6 BRA `(.L_x_355) ;  /* 0xfffffffc00f0e947 */ /* 0x001fea000383ffff */
.L_x_354:
[----:B------:R-:W-:Y:S05]  /*20b0*/  BSYNC.RECONVERGENT B2 ;  /* 0x0000000000027941 */ /* 0x000fea0003800200 */
.L_x_353:
[----:B------:R-:W-:Y:S01]  /*20c0*/  BSSY.RECONVERGENT B2, `(.L_x_356) ;  /* 0x000000b000027945 */ /* 0x000fe20003800200 */
[----:B------:R-:W-:Y:S01]  /*20d0*/  ISETP.NE.AND P6, PT, R20, R13, PT ;  /* 0x0000000d1400720c */ /* 0x000fe20003fc5270 */
[----:B------:R-:W-:Y:S01]  /*20e0*/  IMAD.IADD R37, R37, 0x1, R2 ;  /* 0x0000000125257824 */ /* 0x000fe200078e0202 */
[----:B------:R-:W-:Y:S01]  /*20f0*/  LEA R39, R2, R39, 0x2 ;  /* 0x0000002702277211 */ /* 0x000fe200078e10ff */
[----:B------:R-:W-:Y:S10]  /*2100*/  @P5 BRA `(.L_x_357) ;  /* 0x0000000000185947 */ /* 0x000ff40003800000 */
[----:B------:R-:W-:-:S05]  /*2110*/  IMAD.WIDE R24, R37, 0x4, R32 ;  /* 0x0000000425187825 */ /* 0x000fca00078e0220 */
[----:B------:R0:W5:Y:S02]  /*2120*/  LDG.E R35, desc[UR8][R24.64] ;  /* 0x0000000818237981 */ /* 0x000164000c1e1900 */
.L_x_358:
[----:B0-----:R-:W0:Y:S02]  /*2130*/  LDS R24, [R39] ;  /* 0x0000000027187984 */ /* 0x001e240000000800 */
[----:B0----5:R-:W-:-:S05]  /*2140*/  FADD R25, R35, R24 ;  /* 0x0000001823197221 */ /* 0x021fca0000000000 */
[----:B------:R-:W0:Y:S02]  /*2150*/  ATOMS.CAST.SPIN P5, [R39], R24, R25 ;  /* 0x000000182700758d */ /* 0x000e2400018a0019 */
[----:B0-----:R-:W-:Y:S05]  /*2160*/  @!P5 BRA `(.L_x_358) ;  /* 0xfffffffc00f0d947 */ /* 0x001fea000383ffff */
.L_x_357:
[----:B------:R-:W-:Y:S05]  /*2170*/  BSYNC.RECONVERGENT B2 ;  /* 0x0000000000027941 */ /* 0x000fea0003800200 */
.L_x_356:
[----:B------:R-:W-:Y:S01]  /*2180*/  BSSY.RECONVERGENT B2, `(.L_x_359) ;  /* 0x000000a000027945 */ /* 0x000fe20003800200 */
[----:B------:R-:W-:Y:S01]  /*2190*/  IMAD.IADD R37, R37, 0x1, R2 ;  /* 0x0000000125257824 */ /* 0x000fe200078e0202 */
[----:B------:R-:W-:Y:S02]  /*21a0*/  LEA R39, R2, R39, 0x2 ;  /* 0x0000002702277211 */ /* 0x000fe400078e10ff */
[----:B------:R-:W-:Y:S05]  /*21b0*/  @P4 BRA `(.L_x_360) ;  /* 0x0000000000184947 */ /* 0x000fea0003800000 */
[----:B------:R-:W-:-:S05]  /*21c0*/  IMAD.WIDE R24, R37, 0x4, R32 ;  /* 0x0000000425187825 */ /* 0x000fca00078e0220 */
[----:B------:R0:W5:Y:S02]  /*21d0*/  LDG.E R35, desc[UR8][R24.64] ;  /* 0x0000000818237981 */ /* 0x000164000c1e1900 */
.L_x_361:
[----:B0-----:R-:W0:Y:S02]  /*21e0*/  LDS R24, [R39] ;  /* 0x0000000027187984 */ /* 0x001e240000000800 */
[----:B0----5:R-:W-:-:S05]  /*21f0*/  FADD R25, R35, R24 ;  /* 0x0000001823197221 */ /* 0x021fca0000000000 */
[----:B------:R-:W0:Y:S02]  /*2200*/  ATOMS.CAST.SPIN P4, [R39], R24, R25 ;  /* 0x000000182700758d */ /* 0x000e240001880019 */
[----:B0-----:R-:W-:Y:S05]  /*2210*/  @!P4 BRA `(.L_x_361) ;  /* 0xfffffffc00f0c947 */ /* 0x001fea000383ffff */
.L_x_360:
[----:B------:R-:W-:Y:S05]  /*2220*/  BSYNC.RECONVERGENT B2 ;  /* 0x0000000000027941 */ /* 0x000fea0003800200 */
.L_x_359:
[----:B------:R-:W-:Y:S01]  /*2230*/  BSSY.RECONVERGENT B2, `(.L_x_362) ;  /* 0x000000a000027945 */ /* 0x000fe20003800200 */
[----:B------:R-:W-:Y:S01]  /*2240*/  IMAD.IADD R37, R37, 0x1, R2 ;  /* 0x0000000125257824 */ /* 0x000fe200078e0202 */
[----:B------:R-:W-:Y:S02]  /*2250*/  LEA R39, R2, R39, 0x2 ;  /* 0x0000002702277211 */ /* 0x000fe400078e10ff */
[----:B------:R-:W-:Y:S05]  /*2260*/  @P3 BRA `(.L_x_363) ;  /* 0x0000000000183947 */ /* 0x000fea0003800000 */
[----:B------:R-:W-:-:S05]  /*2270*/  IMAD.WIDE R24, R37, 0x4, R32 ;  /* 0x0000000425187825 */ /* 0x000fca00078e0220 */
[----:B------:R0:W5:Y:S02]  /*2280*/  LDG.E R35, desc[UR8][R24.64] ;  /* 0x0000000818237981 */ /* 0x000164000c1e1900 */
.L_x_364:
[----:B0-----:R-:W0:Y:S02]  /*2290*/  LDS R24, [R39] ;  /* 0x0000000027187984 */ /* 0x001e240000000800 */
[----:B0----5:R-:W-:-:S05]  /*22a0*/  FADD R25, R35, R24 ;  /* 0x0000001823197221 */ /* 0x021fca0000000000 */
[----:B------:R-:W0:Y:S02]  /*22b0*/  ATOMS.CAST.SPIN P3, [R39], R24, R25 ;  /* 0x000000182700758d */ /* 0x000e240001860019 */
[----:B0-----:R-:W-:Y:S05]  /*22c0*/  @!P3 BRA `(.L_x_364) ;  /* 0xfffffffc00f0b947 */ /* 0x001fea000383ffff */
.L_x_363:
[----:B------:R-:W-:Y:S05]  /*22d0*/  BSYNC.RECONVERGENT B2 ;  /* 0x0000000000027941 */ /* 0x000fea0003800200 */
.L_x_362:
[----:B------:R-:W-:Y:S01]  /*22e0*/  BSSY.RECONVERGENT B2, `(.L_x_365) ;  /* 0x000000a000027945 */ /* 0x000fe20003800200 */
[----:B------:R-:W-:Y:S01]  /*22f0*/  IMAD.IADD R37, R37, 0x1, R2 ;  /* 0x0000000125257824 */ /* 0x000fe200078e0202 */
[----:B------:R-:W-:Y:S02]  /*2300*/  LEA R39, R2, R39, 0x2 ;  /* 0x0000002702277211 */ /* 0x000fe400078e10ff */
[----:B------:R-:W-:Y:S05]  /*2310*/  @P2 BRA `(.L_x_366) ;  /* 0x0000000000182947 */ /* 0x000fea0003800000 */
[----:B------:R-:W-:-:S05]  /*2320*/  IMAD.WIDE R24, R37, 0x4, R32 ;  /* 0x0000000425187825 */ /* 0x000fca00078e0220 */
[----:B------:R0:W5:Y:S02]  /*2330*/  LDG.E R35, desc[UR8][R24.64] ;  /* 0x0000000818237981 */ /* 0x000164000c1e1900 */
.L_x_367:
[----:B0-----:R-:W0:Y:S02]  /*2340*/  LDS R24, [R39] ;  /* 0x0000000027187984 */ /* 0x001e240000000800 */
[----:B0----5:R-:W-:-:S05]  /*2350*/  FADD R25, R35, R24 ;  /* 0x0000001823197221 */ /* 0x021fca0000000000 */
[----:B------:R-:W0:Y:S02]  /*2360*/  ATOMS.CAST.SPIN P2, [R39], R24, R25 ;  /* 0x000000182700758d */ /* 0x000e240001840019 */
[----:B0-----:R-:W-:Y:S05]  /*2370*/  @!P2 BRA `(.L_x_367) ;  /* 0xfffffffc00f0a947 */ /* 0x001fea000383ffff */
.L_x_366:
[----:B------:R-:W-:Y:S05]  /*2380*/  BSYNC.RECONVERGENT B2 ;  /* 0x0000000000027941 */ /* 0x000fea0003800200 */
.L_x_365:
[----:B------:R-:W-:Y:S01]  /*2390*/  BSSY.RECONVERGENT B2, `(.L_x_368) ;  /* 0x000000a000027945 */ /* 0x000fe20003800200 */
[----:B------:R-:W-:Y:S01]  /*23a0*/  IMAD.IADD R37, R37, 0x1, R2 ;  /* 0x0000000125257824 */ /* 0x000fe200078e0202 */
[----:B------:R-:W-:Y:S02]  /*23b0*/  LEA R39, R2, R39, 0x2 ;  /* 0x0000002702277211 */ /* 0x000fe400078e10ff */
[----:B------:R-:W-:Y:S05]  /*23c0*/  @P1 BRA `(.L_x_369) ;  /* 0x0000000000181947 */ /* 0x000fea0003800000 */
[----:B------:R-:W-:-:S05]  /*23d0*/  IMAD.WIDE R24, R37, 0x4, R32 ;  /* 0x0000000425187825 */ /* 0x000fca00078e0220 */
[----:B------:R0:W5:Y:S02]  /*23e0*/  LDG.E R35, desc[UR8][R24.64] ;  /* 0x0000000818237981 */ /* 0x000164000c1e1900 */
.L_x_370:
[----:B0-----:R-:W0:Y:S02]  /*23f0*/  LDS R24, [R39] ;  /* 0x0000000027187984 */ /* 0x001e240000000800 */
[----:B0----5:R-:W-:-:S05]  /*2400*/  FADD R25, R35, R24 ;  /* 0x0000001823197221 */ /* 0x021fca0000000000 */
[----:B------:R-:W0:Y:S02]  /*2410*/  ATOMS.CAST.SPIN P1, [R39], R24, R25 ;  /* 0x000000182700758d */ /* 0x000e240001820019 */
[----:B0-----:R-:W-:Y:S05]  /*2420*/  @!P1 BRA `(.L_x_370) ;  /* 0xfffffffc00f09947 */ /* 0x001fea000383ffff */
.L_x_369:
[----:B------:R-:W-:Y:S05]  /*2430*/  BSYNC.RECONVERGENT B2 ;  /* 0x0000000000027941 */ /* 0x000fea0003800200 */
.L_x_368:
[----:B------:R-:W-:Y:S01]  /*2440*/  BSSY.RECONVERGENT B2, `(.L_x_371) ;  /* 0x000000a000027945 */ /* 0x000fe20003800200 */
[----:B------:R-:W-:-:S03]  /*2450*/  IMAD R39, R2, 0x4, R39 ;  /* 0x0000000402277824 */ /* 0x000fc600078e0227 */
[----:B------:R-:W-:Y:S05]  /*2460*/  @P0 BRA `(.L_x_372) ;  /* 0x00000000001c0947 */ /* 0x000fea0003800000 */
[----:B------:R-:W-:-:S05]  /*2470*/  IADD3 R25, PT, PT, R37, R2, RZ ;  /* 0x0000000225197210 */ /* 0x000fca0007ffe0ff */
[----:B------:R-:W-:-:S05]  /*2480*/  IMAD.WIDE R24, R25, 0x4, R32 ;  /* 0x0000000419187825 */ /* 0x000fca00078e0220 */
[----:B------:R0:W5:Y:S02]  /*2490*/  LDG.E R35, desc[UR8][R24.64] ;  /* 0x0000000818237981 */ /* 0x000164000c1e1900 */
.L_x_373:
[----:B0-----:R-:W0:Y:S02]  /*24a0*/  LDS R24, [R39] ;  /* 0x0000000027187984 */ /* 0x001e240000000800 */
[----:B0----5:R-:W-:-:S05]  /*24b0*/  FADD R25, R35, R24 ;  /* 0x0000001823197221 */ /* 0x021fca0000000000 */
[----:B------:R-:W0:Y:S02]  /*24c0*/  ATOMS.CAST.SPIN P0, [R39], R24, R25 ;  /* 0x000000182700758d */ /* 0x000e240001800019 */
[----:B0-----:R-:W-:Y:S05]  /*24d0*/  @!P0 BRA `(.L_x_373) ;  /* 0xfffffffc00f08947 */ /* 0x001fea000383ffff */
.L_x_372:
[----:B------:R-:W-:Y:S05]  /*24e0*/  BSYNC.RECONVERGENT B2 ;  /* 0x0000000000027941 */ /* 0x000fea0003800200 */
.L_x_371:
[----:B------:R-:W-:Y:S05]  /*24f0*/  @P6 BRA `(.L_x_374) ;  /* 0xfffffff800486947 */ /* 0x000fea000383ffff */
[----:B------:R-:W-:-:S07]  /*2500*/  IMAD.MOV.U32 R20, RZ, RZ, R13 ;  /* 0x000000ffff147224 */ /* 0x000fce00078e000d */
.L_x_349:
[----:B------:R-:W-:Y:S01]  /*2510*/  ISETP.NE.AND P0, PT, R12, RZ, PT ;  /* 0x000000ff0c00720c */ /* 0x000fe20003f05270 */
[----:B------:R-:W-:-:S12]  /*2520*/  BSSY.RECONVERGENT B2, `(.L_x_348) ;  /* 0x0000068000027945 */ /* 0x000fd80003800200 */
[----:B------:R-:W-:Y:S05]  /*2530*/  @!P0 BRA `(.L_x_375) ;  /* 0x0000000400988947 */ /* 0x000fea0003800000 */
[----:B------:R-:W-:-:S13]  /*2540*/  ISETP.GE.U32.AND P0, PT, R12, 0x4, PT ;  /* 0x000000040c00780c */ /* 0x000fda0003f06070 */
[----:B------:R-:W-:Y:S05]  /*2550*/  @!P0 BRA `(.L_x_376) ;  /* 0x0000000000d88947 */ /* 0x000fea0003800000 */
[CC--:B------:R-:W-:Y:S01]  /*2560*/  IMAD R37, R20.reuse, R2.reuse, R9 ;  /* 0x0000000214257224 */ /* 0x0c0fe200078e0209 */
[----:B------:R-:W-:Y:S01]  /*2570*/  BSSY.RECONVERGENT B3, `(.L_x_377) ;  /* 0x0000013000037945 */ /* 0x000fe20003800200 */
[----:B------:R-:W-:-:S03]  /*2580*/  IMAD R25, R20, R2, R21 ;  /* 0x0000000214197224 */ /* 0x000fc600078e0215 */
[C---:B------:R-:W-:Y:S02]  /*2590*/  IADD3 R39, PT, PT, R37.reuse, R2, RZ ;  /* 0x0000000225277210 */ /* 0x040fe40007ffe0ff */
[-C--:B------:R-:W-:Y:S01]  /*25a0*/  ISETP.GE.U32.AND P0, PT, R37, R18.reuse, PT ;  /* 0x000000122500720c */ /* 0x080fe20003f06070 */
[----:B------:R-:W-:Y:S01]  /*25b0*/  IMAD R37, R25, 0x4, R10 ;  /* 0x0000000419257824 */ /* 0x000fe200078e020a */
[C---:B------:R-:W-:Y:S01]  /*25c0*/  ISETP.GE.U32.AND P1, PT, R39.reuse, R18, PT ;  /* 0x000000122700720c */ /* 0x040fe20003f26070 */
[----:B------:R-:W-:-:S05]  /*25d0*/  IMAD.IADD R41, R39, 0x1, R2 ;  /* 0x0000000127297824 */ /* 0x000fca00078e0202 */
[C---:B------:R-:W-:Y:S02]  /*25e0*/  IADD3 R35, PT, PT, R41.reuse, R2, RZ ;  /* 0x0000000229237210 */ /* 0x040fe40007ffe0ff */
[-C--:B------:R-:W-:Y:S02]  /*25f0*/  ISETP.GE.U32.AND P2, PT, R41, R18.reuse, PT ;  /* 0x000000122900720c */ /* 0x080fe40003f46070 */
[----:B------:R-:W-:Y:S01]  /*2600*/  ISETP.GE.U32.AND P3, PT, R35, R18, PT ;  /* 0x000000122300720c */ /* 0x000fe20003f66070 */
[----:B------:R-:W-:Y:S01]  /*2610*/  IMAD R35, R20, R2, R23 ;  /* 0x0000000214237224 */ /* 0x000fe200078e0217 */
[----:B------:R-:W-:Y:S01]  /*2620*/  LEA R41, R2, R37, 0x2 ;  /* 0x0000002502297211 */ /* 0x000fe200078e10ff */
[----:B------:R-:W-:Y:S10]  /*2630*/  @P0 BRA `(.L_x_378) ;  /* 0x0000000000180947 */ /* 0x000ff40003800000 */
[----:B------:R-:W-:-:S05]  /*2640*/  IMAD.WIDE R24, R35, 0x4, R32 ;  /* 0x0000000423187825 */ /* 0x000fca00078e0220 */
[----:B------:R0:W5:Y:S02]  /*2650*/  LDG.E R39, desc[UR8][R24.64] ;  /* 0x0000000818277981 */ /* 0x000164000c1e1900 */
.L_x_379:
[----:B0-----:R-:W0:Y:S02]  /*2660*/  LDS R24, [R37] ;  /* 0x0000000025187984 */ /* 0x001e240000000800 */
[----:B0----5:R-:W-:-:S05]  /*2670*/  FADD R25, R39, R24 ;  /* 0x0000001827197221 */ /* 0x021fca0000000000 */
[----:B------:R-:W0:Y:S02]  /*2680*/  ATOMS.CAST.SPIN P0, [R37], R24, R25 ;  /* 0x000000182500758d */ /* 0x000e240001800019 */
[----:B0-----:R-:W-:Y:S05]  /*2690*/  @!P0 BRA `(.L_x_379) ;  /* 0xfffffffc00f08947 */ /* 0x001fea000383ffff */
.L_x_378:
[----:B------:R-:W-:Y:S05]  /*26a0*/  BSYNC.RECONVERGENT B3 ;  /* 0x0000000000037941 */ /* 0x000fea0003800200 */
.L_x_377:
[----:B------:R-:W-:Y:S01]  /*26b0*/  BSSY.RECONVERGENT B3, `(.L_x_380) ;  /* 0x000000a000037945 */ /* 0x000fe20003800200 */
[----:B------:R-:W-:Y:S01]  /*26c0*/  IMAD R39, R2, 0x4, R41 ;  /* 0x0000000402277824 */ /* 0x000fe200078e0229 */
[----:B------:R-:W-:Y:S02]  /*26d0*/  IADD3 R35, PT, PT, R35, R2, RZ ;  /* 0x0000000223237210 */ /* 0x000fe40007ffe0ff */
[----:B------:R-:W-:Y:S05]  /*26e0*/  @P1 BRA `(.L_x_381) ;  /* 0x0000000000181947 */ /* 0x000fea0003800000 */
[----:B------:R-:W-:-:S05]  /*26f0*/  IMAD.WIDE R24, R35, 0x4, R32 ;  /* 0x0000000423187825 */ /* 0x000fca00078e0220 */
[----:B------:R0:W5:Y:S02]  /*2700*/  LDG.E R37, desc[UR8][R24.64] ;  /* 0x0000000818257981 */ /* 0x000164000c1e1900 */
.L_x_382:
[----:B0-----:R-:W0:Y:S02]  /*2710*/  LDS R24, [R41] ;  /* 0x0000000029187984 */ /* 0x001e240000000800 */
[----:B0----5:R-:W-:-:S05]  /*2720*/  FADD R25, R37, R24 ;  /* 0x0000001825197221 */ /* 0x021fca0000000000 */
[----:B------:R-:W0:Y:S02]  /*2730*/  ATOMS.CAST.SPIN P0, [R41], R24, R25 ;  /* 0x000000182900758d */ /* 0x000e240001800019 */
[----:B0-----:R-:W-:Y:S05]  /*2740*/  @!P0 BRA `(.L_x_382) ;  /* 0xfffffffc00f08947 */ /* 0x001fea000383ffff */
.L_x_381:
[----:B------:R-:W-:Y:S05]  /*2750*/  BSYNC.RECONVERGENT B3 ;  /* 0x0000000000037941 */ /* 0x000fea0003800200 */
.L_x_380:
[----:B------:R-:W-:Y:S01]  /*2760*/  BSSY.RECONVERGENT B3, `(.L_x_383) ;  /* 0x000000a000037945 */ /* 0x000fe20003800200 */
[----:B------:R-:W-:Y:S01]  /*2770*/  IMAD R22, R2, 0x4, R39 ;  /* 0x0000000402167824 */ /* 0x000fe200078e0227 */
[----:B------:R-:W-:Y:S02]  /*2780*/  IADD3 R35, PT, PT, R35, R2, RZ ;  /* 0x0000000223237210 */ /* 0x000fe40007ffe0ff */
[----:B------:R-:W-:Y:S05]  /*2790*/  @P2 BRA `(.L_x_384) ;  /* 0x0000000000182947 */ /* 0x000fea0003800000 */
[----:B------:R-:W-:-:S05]  /*27a0*/  IMAD.WIDE R24, R35, 0x4, R32 ;  /* 0x0000000423187825 */ /* 0x000fca00078e0220 */
[----:B------:R0:W5:Y:S02]  /*27b0*/  LDG.E R37, desc[UR8][R24.64] ;  /* 0x0000000818257981 */ /* 0x000164000c1e1900 */
.L_x_385:
[----:B0-----:R-:W0:Y:S02]  /*27c0*/  LDS R24, [R39] ;  /* 0x0000000027187984 */ /* 0x001e240000000800 */
[----:B0----5:R-:W-:-:S05]  /*27d0*/  FADD R25, R37, R24 ;  /* 0x0000001825197221 */ /* 0x021fca0000000000 */
[----:B------:R-:W0:Y:S02]  /*27e0*/  ATOMS.CAST.SPIN P0, [R39], R24, R25 ;  /* 0x000000182700758d */ /* 0x000e240001800019 */
[----:B0-----:R-:W-:Y:S05]  /*27f0*/  @!P0 BRA `(.L_x_385) ;  /* 0xfffffffc00f08947 */ /* 0x001fea000383ffff */
.L_x_384:
[----:B------:R-:W-:Y:S05]  /*2800*/  BSYNC.RECONVERGENT B3 ;  /* 0x0000000000037941 */ /* 0x000fea0003800200 */
.L_x_383:
[----:B------:R-:W-:Y:S04]  /*2810*/  BSSY.RECONVERGENT B3, `(.L_x_386) ;  /* 0x0000009000037945 */ /* 0x000fe80003800200 */
[----:B------:R-:W-:Y:S05]  /*2820*/  @P3 BRA `(.L_x_387) ;  /* 0x00000000001c3947 */ /* 0x000fea0003800000 */
[----:B------:R-:W-:-:S04]  /*2830*/  IMAD.IADD R25, R35, 0x1, R2 ;  /* 0x0000000123197824 */ /* 0x000fc800078e0202 */
[----:B------:R-:W-:-:S05]  /*2840*/  IMAD.WIDE R24, R25, 0x4, R32 ;  /* 0x0000000419187825 */ /* 0x000fca00078e0220 */
[----:B------:R0:W5:Y:S02]  /*2850*/  LDG.E R35, desc[UR8][R24.64] ;  /* 0x0000000818237981 */ /* 0x000164000c1e1900 */
.L_x_388:
[----:B0-----:R-:W0:Y:S02]  /*2860*/  LDS R24, [R22] ;  /* 0x0000000016187984 */ /* 0x001e240000000800 */
[----:B0----5:R-:W-:-:S05]  /*2870*/  FADD R25, R35, R24 ;  /* 0x0000001823197221 */ /* 0x021fca0000000000 */
[----:B------:R-:W0:Y:S02]  /*2880*/  ATOMS.CAST.SPIN P0, [R22], R24, R25 ;  /* 0x000000181600758d */ /* 0x000e240001800019 */
[----:B0-----:R-:W-:Y:S05]  /*2890*/  @!P0 BRA `(.L_x_388) ;  /* 0xfffffffc00f08947 */ /* 0x001fea000383ffff */
.L_x_387:
[----:B------:R-:W-:Y:S05]  /*28a0*/  BSYNC.RECONVERGENT B3 ;  /* 0x0000000000037941 */ /* 0x000fea0003800200 */
.L_x_386:
[----:B------:R-:W-:-:S07]  /*28b0*/  IADD3 R20, PT, PT, R20, 0x4, RZ ;  /* 0x0000000414147810 */ /* 0x000fce0007ffe0ff */
.L_x_376:
[----:B------:R-:W-:-:S13]  /*28c0*/  ISETP.NE.AND P0, PT, R14, RZ, PT ;  /* 0x000000ff0e00720c */ /* 0x000fda0003f05270 */
[----:B------:R-:W-:Y:S05]  /*28d0*/  @!P0 BRA `(.L_x_375) ;  /* 0x0000000000b08947 */ /* 0x000fea0003800000 */
[----:B------:R-:W-:-:S13]  /*28e0*/  ISETP.NE.AND P0, PT, R14, 0x1, PT ;  /* 0x000000010e00780c */ /* 0x000fda0003f05270 */
[----:B------:R-:W-:Y:S05]  /*28f0*/  @!P0 BRA `(.L_x_389) ;  /* 0x0000000000708947 */ /* 0x000fea0003800000 */
[CC--:B------:R-:W-:Y:S01]  /*2900*/  IMAD R35, R20.reuse, R2.reuse, R9 ;  /* 0x0000000214237224 */ /* 0x0c0fe200078e0209 */
[----:B------:R-:W-:Y:S01]  /*2910*/  BSSY.RECONVERGENT B3, `(.L_x_390) ;  /* 0x000000e000037945 */ /* 0x000fe20003800200 */
[----:B------:R-:W-:Y:S02]  /*2920*/  IMAD R37, R20, R2, R23 ;  /* 0x0000000214257224 */ /* 0x000fe400078e0217 */
[C---:B------:R-:W-:Y:S01]  /*2930*/  IMAD.IADD R25, R35.reuse, 0x1, R2 ;  /* 0x0000000123197824 */ /* 0x040fe200078e0202 */
[----:B------:R-:W-:-:S04]  /*2940*/  ISETP.GE.U32.AND P0, PT, R35, R18, PT ;  /* 0x000000122300720c */ /* 0x000fc80003f06070 */
[----:B------:R-:W-:Y:S01]  /*2950*/  ISETP.GE.U32.AND P1, PT, R25, R18, PT ;  /* 0x000000121900720c */ /* 0x000fe20003f26070 */
[----:B------:R-:W-:-:S05]  /*2960*/  IMAD R25, R20, R2, R21 ;  /* 0x0000000214197224 */ /* 0x000fca00078e0215 */
[----:B------:R-:W-:-:S03]  /*2970*/  LEA R39, R25, R10, 0x2 ;  /* 0x0000000a19277211 */ /* 0x000fc600078e10ff */
[----:B------:R-:W-:Y:S05]  /*2980*/  @P0 BRA `(.L_x_391) ;  /* 0x0000000000180947 */ /* 0x000fea0003800000 */
[----:B------:R-:W-:-:S05]  /*2990*/  IMAD.WIDE R24, R37, 0x4, R32 ;  /* 0x0000000425187825 */ /* 0x000fca00078e0220 */
[----:B------:R0:W5:Y:S02]  /*29a0*/  LDG.E R35, desc[UR8][R24.64] ;  /* 0x0000000818237981 */ /* 0x000164000c1e1900 */
.L_x_392:
[----:B0-----:R-:W0:Y:S02]  /*29b0*/  LDS R24, [R39] ;  /* 0x0000000027187984 */ /* 0x001e240000000800 */
[----:B0----5:R-:W-:-:S05]  /*29c0*/  FADD R25, R35, R24 ;  /* 0x0000001823197221 */ /* 0x021fca0000000000 */
[----:B------:R-:W0:Y:S02]  /*29d0*/  ATOMS.CAST.SPIN P0, [R39], R24, R25 ;  /* 0x000000182700758d */ /* 0x000e240001800019 */
[----:B0-----:R-:W-:Y:S05]  /*29e0*/  @!P0 BRA `(.L_x_392) ;  /* 0xfffffffc00f08947 */ /* 0x001fea000383ffff */
.L_x_391:
[----:B------:R-:W-:Y:S05]  /*29f0*/  BSYNC.RECONVERGENT B3 ;  /* 0x0000000000037941 */ /* 0x000fea0003800200 */
.L_x_390:
[----:B------:R-:W-:Y:S04]  /*2a00*/  BSSY.RECONVERGENT B3, `(.L_x_393) ;  /* 0x000000a000037945 */ /* 0x000fe80003800200 */
[----:B------:R-:W-:Y:S05]  /*2a10*/  @P1 BRA `(.L_x_394) ;  /* 0x0000000000201947 */ /* 0x000fea0003800000 */
[----:B------:R-:W-:-:S04]  /*2a20*/  IMAD.IADD R25, R37, 0x1, R2 ;  /* 0x0000000125197824 */ /* 0x000fc800078e0202 */
[----:B------:R-:W-:-:S05]  /*2a30*/  IMAD.WIDE R24, R25, 0x4, R32 ;  /* 0x0000000419187825 */ /* 0x000fca00078e0220 */
[----:B------:R0:W5:Y:S01]  /*2a40*/  LDG.E R35, desc[UR8][R24.64] ;  /* 0x0000000818237981 */ /* 0x000162000c1e1900 */
[----:B------:R-:W-:-:S07]  /*2a50*/  LEA R22, R2, R39, 0x2 ;  /* 0x0000002702167211 */ /* 0x000fce00078e10ff */
.L_x_395:
[----:B0-----:R-:W0:Y:S02]  /*2a60*/  LDS R24, [R22] ;  /* 0x0000000016187984 */ /* 0x001e240000000800 */
[----:B0----5:R-:W-:-:S05]  /*2a70*/  FADD R25, R35, R24 ;  /* 0x0000001823197221 */ /* 0x021fca0000000000 */
[----:B------:R-:W0:Y:S02]  /*2a80*/  ATOMS.CAST.SPIN P0, [R22], R24, R25 ;  /* 0x000000181600758d */ /* 0x000e240001800019 */
[----:B0-----:R-:W-:Y:S05]  /*2a90*/  @!P0 BRA `(.L_x_395) ;  /* 0xfffffffc00f08947 */ /* 0x001fea000383ffff */
.L_x_394:
[----:B------:R-:W-:Y:S05]  /*2aa0*/  BSYNC.RECONVERGENT B3 ;  /* 0x0000000000037941 */ /* 0x000fea0003800200 */
.L_x_393:
[----:B------:R-:W-:-:S07]  /*2ab0*/  VIADD R20, R20, 0x2 ;  /* 0x0000000214147836 */ /* 0x000fce0000000000 */
.L_x_389:
[----:B------:R-:W-:-:S13]  /*2ac0*/  ISETP.NE.AND P0, PT, R15, RZ, PT ;  /* 0x000000ff0f00720c */ /* 0x000fda0003f05270 */
[----:B------:R-:W-:Y:S05]  /*2ad0*/  @!P0 BRA `(.L_x_375) ;  /* 0x0000000000308947 */ /* 0x000fea0003800000 */
[CC--:B------:R-:W-:Y:S02]  /*2ae0*/  IMAD R25, R2.reuse, R20.reuse, R9 ;  /* 0x0000001402197224 */ /* 0x0c0fe400078e0209 */
[----:B------:R-:W-:-:S03]  /*2af0*/  IMAD R23, R2, R20, R23 ;  /* 0x0000001402177224 */ /* 0x000fc600078e0217 */
[----:B------:R-:W-:Y:S01]  /*2b00*/  ISETP.GE.U32.AND P0, PT, R25, R18, PT ;  /* 0x000000121900720c */ /* 0x000fe20003f06070 */
[----:B------:R-:W-:-:S12]  /*2b10*/  IMAD R25, R2, R20, R21 ;  /* 0x0000001402197224 */ /* 0x000fd800078e0215 */
[----:B------:R-:W-:Y:S05]  /*2b20*/  @P0 BRA `(.L_x_375) ;  /* 0x00000000001c0947 */ /* 0x000fea0003800000 */
[----:B------:R-:W-:-:S05]  /*2b30*/  IMAD.WIDE R20, R23, 0x4, R32 ;  /* 0x0000000417147825 */ /* 0x000fca00078e0220 */
[----:B------:R0:W5:Y:S01]  /*2b40*/  LDG.E R23, desc[UR8][R20.64] ;  /* 0x0000000814177981 */ /* 0x000162000c1e1900 */
[----:B------:R-:W-:-:S07]  /*2b50*/  LEA R25, R25, R10, 0x2 ;  /* 0x0000000a19197211 */ /* 0x000fce00078e10ff */
.L_x_396:
[----:B0-----:R-:W0:Y:S02]  /*2b60*/  LDS R20, [R25] ;  /* 0x0000000019147984 */ /* 0x001e240000000800 */
[----:B0----5:R-:W-:-:S05]  /*2b70*/  FADD R21, R23, R20 ;  /* 0x0000001417157221 */ /* 0x021fca0000000000 */
[----:B------:R-:W0:Y:S02]  /*2b80*/  ATOMS.CAST.SPIN P0, [R25], R20, R21 ;  /* 0x000000141900758d */ /* 0x000e240001800015 */
[----:B0-----:R-:W-:Y:S05]  /*2b90*/  @!P0 BRA `(.L_x_396) ;  /* 0xfffffffc00f08947 */ /* 0x001fea000383ffff */
.L_x_375:
[----:B------:R-:W-:Y:S05]  /*2ba0*/  BSYNC.RECONVERGENT B2 ;  /* 0x0000000000027941 */ /* 0x000fea0003800200 */
.L_x_348:
[----:B------:R-:W1:Y:S01]  /*2bb0*/  LDCU UR4, c[0x0][0x3c4] ;  /* 0x00007880ff0477ac */ /* 0x000e620008000800 */
[----:B------:R-:W-:-:S05]  /*2bc0*/  VIADD R19, R19, 0x1 ;  /* 0x0000000113137836 */ /* 0x000fca0000000000 */
[----:B-1----:R-:W-:-:S13]  /*2bd0*/  ISETP.NE.AND P0, PT, R19, UR4, PT ;  /* 0x0000000413007c0c */ /* 0x002fda000bf05270 */
[----:B------:R-:W-:Y:S05]  /*2be0*/  @P0 BRA `(.L_x_397) ;  /* 0xfffffff000540947 */ /* 0x000fea000383ffff */
[----:B------:R-:W-:-:S13]  /*2bf0*/  ISETP.GE.AND P0, PT, R4, 0x1, PT ;  /* 0x000000010400780c */ /* 0x000fda0003f06270 */
[----:B------:R-:W-:Y:S05]  /*2c00*/  @!P0 BRA `(.L_x_347) ;  /* 0x0000000c00e08947 */ /* 0x000fea0003800000 */
[----:B------:R-:W0:Y:S01]  /*2c10*/  LDCU UR6, c[0x0][0x3bc] ;  /* 0x00007780ff0677ac */ /* 0x000e220008000800 */
[----:B------:R-:W-:Y:S01]  /*2c20*/  ISETP.GE.U32.AND P0, PT, R11, 0x7, PT ;  /* 0x000000070b00780c */ /* 0x000fe20003f06070 */
[----:B------:R-:W-:Y:S01]  /*2c30*/  IMAD R19, R8, UR4, R17 ;  /* 0x0000000408137c24 */ /* 0x000fe2000f8e0211 */
[----:B------:R-:W1:Y:S01]  /*2c40*/  LDCU UR5, c[0x0][0x3c0] ;  /* 0x00007800ff0577ac */ /* 0x000e620008000800 */
[----:B------:R-:W-:Y:S01]  /*2c50*/  IMAD.MOV.U32 R22, RZ, RZ, RZ ;  /* 0x000000ffff167224 */ /* 0x000fe200078e00ff */
[----:B0-----:R-:W-:Y:S01]  /*2c60*/  MOV R18, UR6 ;  /* 0x0000000600127c02 */ /* 0x001fe20008000f00 */
[----:B-1----:R-:W-:-:S04]  /*2c70*/  IMAD R17, R16, UR5, R3 ;  /* 0x0000000510117c24 */ /* 0x002fc8000f8e0203 */
[----:B------:R-:W-:-:S04]  /*2c80*/  IMAD R19, R19, R18, R9 ;  /* 0x0000001213137224 */ /* 0x000fc800078e0209 */
[----:B------:R-:W-:Y:S05]  /*2c90*/  @!P0 BRA `(.L_x_398) ;  /* 0x0000000400e88947 */ /* 0x000fea0003800000 */
[----:B------:R-:W0:Y:S01]  /*2ca0*/  LDCU UR4, c[0x0][0x3c8] ;  /* 0x00007900ff0477ac */ /* 0x000e220008000800 */
[----:B------:R-:W-:Y:S02]  /*2cb0*/  HFMA2 R16, -RZ, RZ, 0, 0 ;  /* 0x00000000ff107431 */ /* 0x000fe400000001ff */
[----:B0-----:R-:W-:-:S07]  /*2cc0*/  IMAD R23, R7, UR4, R17 ;  /* 0x0000000407177c24 */ /* 0x001fce000f8e0211 */
.L_x_423:
        /* <DEDUP_REMOVED lines=22> */
[----:B------:R-:W-:-:S06]  /*2e30*/  IMAD.WIDE R20, R35, 0x4, R32 ;  /* 0x0000000423147825 */ /* 0x000fcc00078e0220 */
[----:B------:R-:W2:Y:S02]  /*2e40*/  LDG.E R20, desc[UR8][R20.64] ;  /* 0x0000000814147981 */ /* 0x000ea4000c1e1900 */
[----:B--2---:R-:W-:-:S07]  /*2e50*/  FMUL R39, R20, R20 ;  /* 0x0000001414277220 */ /* 0x004fce0000400000 */
.L_x_401:
[----:B------:R-:W0:Y:S02]  /*2e60*/  LDS R20, [R37] ;  /* 0x0000000025147984 */ /* 0x000e240000000800 */
[----:B0-----:R-:W-:-:S05]  /*2e70*/  FADD R21, R39, R20 ;  /* 0x0000001427157221 */ /* 0x001fca0000000000 */
[----:B------:R-:W0:Y:S02]  /*2e80*/  ATOMS.CAST.SPIN P0, [R37], R20, R21 ;  /* 0x000000142500758d */ /* 0x000e240001800015 */
[----:B0-----:R-:W-:Y:S05]  /*2e90*/  @!P0 BRA `(.L_x_401) ;  /* 0xfffffffc00f08947 */ /* 0x001fea000383ffff */
.L_x_400:
[----:B------:R-:W-:Y:S05]  /*2ea0*/  BSYNC.RECONVERGENT B2 ;  /* 0x0000000000027941 */ /* 0x000fea0003800200 */
.L_x_399:
[----:B------:R-:W-:Y:S01]  /*2eb0*/  BSSY.RECONVERGENT B2, `(.L_x_402) ;  /* 0x000000d000027945 */ /* 0x000fe20003800200 */
[----:B------:R-:W-:Y:S01]  /*2ec0*/  ISETP.GE.U32.AND P0, PT, R25, R18, PT ;  /* 0x000000121900720c */ /* 0x000fe20003f06070 */
[----:B------:R-:W-:Y:S01]  /*2ed0*/  IMAD.IADD R35, R35, 0x1, R2 ;  /* 0x0000000123237824 */ /* 0x000fe200078e0202 */
[----:B------:R-:W-:Y:S02]  /*2ee0*/  IADD3 R16, PT, PT, R16, 0x8, RZ ;  /* 0x0000000810107810 */ /* 0x000fe40007ffe0ff */
[----:B------:R-:W-:Y:S01]  /*2ef0*/  LEA R37, R2, R37, 0x2 ;  /* 0x0000002502257211 */ /* 0x000fe200078e10ff */
[----:B------:R-:W-:Y:S08]  /*2f00*/  @P6 BRA `(.L_x_403) ;  /* 0x00000000001c6947 */ /* 0x000ff00003800000 */
[----:B------:R-:W-:-:S06]  /*2f10*/  IMAD.WIDE R20, R35, 0x4, R32 ;  /* 0x0000000423147825 */ /* 0x000fcc00078e0220 */
[----:B------:R-:W2:Y:S02]  /*2f20*/  LDG.E R20, desc[UR8][R20.64] ;  /* 0x0000000814147981 */ /* 0x000ea4000c1e1900 */
[----:B--2---:R-:W-:-:S07]  /*2f30*/  FMUL R25, R20, R20 ;  /* 0x0000001414197220 */ /* 0x004fce0000400000 */
.L_x_404:
[----:B------:R-:W0:Y:S02]  /*2f40*/  LDS R20, [R37] ;  /* 0x0000000025147984 */ /* 0x000e240000000800 */
[----:B0-----:R-:W-:-:S05]  /*2f50*/  FADD R21, R25, R20 ;  /* 0x0000001419157221 */ /* 0x001fca0000000000 */
[----:B------:R-:W0:Y:S02]  /*2f60*/  ATOMS.CAST.SPIN P6, [R37], R20, R21 ;  /* 0x000000142500758d */ /* 0x000e2400018c0015 */
[----:B0-----:R-:W-:Y:S05]  /*2f70*/  @!P6 BRA `(.L_x_404) ;  /* 0xfffffffc00f0e947 */ /* 0x001fea000383ffff */
.L_x_403:
[----:B------:R-:W-:Y:S05]  /*2f80*/  BSYNC.RECONVERGENT B2 ;  /* 0x0000000000027941 */ /* 0x000fea0003800200 */
.L_x_402:
[----:B------:R-:W-:Y:S01]  /*2f90*/  BSSY.RECONVERGENT B2, `(.L_x_405) ;  /* 0x000000c000027945 */ /* 0x000fe20003800200 */
[----:B------:R-:W-:Y:S01]  /*2fa0*/  ISETP.NE.AND P6, PT, R16, R13, PT ;  /* 0x0000000d1000720c */ /* 0x000fe20003fc5270 */
[----:B------:R-:W-:Y:S01]  /*2fb0*/  IMAD.IADD R35, R35, 0x1, R2 ;  /* 0x0000000123237824 */ /* 0x000fe200078e0202 */
[----:B------:R-:W-:Y:S01]  /*2fc0*/  LEA R37, R2, R37, 0x2 ;  /* 0x0000002502257211 */ /* 0x000fe200078e10ff */
[----:B------:R-:W-:Y:S10]  /*2fd0*/  @P5 BRA `(.L_x_406) ;  /* 0x00000000001c5947 */ /* 0x000ff40003800000 */
[----:B------:R-:W-:-:S06]  /*2fe0*/  IMAD.WIDE R20, R35, 0x4, R32 ;  /* 0x0000000423147825 */ /* 0x000fcc00078e0220 */
[----:B------:R-:W2:Y:S02]  /*2ff0*/  LDG.E R20, desc[UR8][R20.64] ;  /* 0x0000000814147981 */ /* 0x000ea4000c1e1900 */
[----:B--2---:R-:W-:-:S07]  /*3000*/  FMUL R25, R20, R20 ;  /* 0x0000001414197220 */ /* 0x004fce0000400000 */
.L_x_407:
[----:B------:R-:W0:Y:S02]  /*3010*/  LDS R20, [R37] ;  /* 0x0000000025147984 */ /* 0x000e240000000800 */
[----:B0-----:R-:W-:-:S05]  /*3020*/  FADD R21, R25, R20 ;  /* 0x0000001419157221 */ /* 0x001fca0000000000 */
[----:B------:R-:W0:Y:S02]  /*3030*/  ATOMS.CAST.SPIN P5, [R37], R20, R21 ;  /* 0x000000142500758d */ /* 0x000e2400018a0015 */
[----:B0-----:R-:W-:Y:S05]  /*3040*/  @!P5 BRA `(.L_x_407) ;  /* 0xfffffffc00f0d947 */ /* 0x001fea000383ffff */
.L_x_406:
[----:B------:R-:W-:Y:S05]  /*3050*/  BSYNC.RECONVERGENT B2 ;  /* 0x0000000000027941 */ /* 0x000fea0003800200 */
.L_x_405:
[----:B------:R-:W-:Y:S01]  /*3060*/  BSSY.RECONVERGENT B2, `(.L_x_408) ;  /* 0x000000b000027945 */ /* 0x000fe20003800200 */
[----:B------:R-:W-:Y:S01]  /*3070*/  IMAD.IADD R35, R35, 0x1, R2 ;  /* 0x0000000123237824 */ /* 0x000fe200078e0202 */
[----:B------:R-:W-:Y:S02]  /*3080*/  LEA R37, R2, R37, 0x2 ;  /* 0x0000002502257211 */ /* 0x000fe400078e10ff */
[----:B------:R-:W-:Y:S05]  /*3090*/  @P4 BRA `(.L_x_409) ;  /* 0x00000000001c4947 */ /* 0x000fea0003800000 */
[----:B------:R-:W-:-:S06]  /*30a0*/  IMAD.WIDE R20, R35, 0x4, R32 ;  /* 0x0000000423147825 */ /* 0x000fcc00078e0220 */
[----:B------:R-:W2:Y:S02]  /*30b0*/  LDG.E R20, desc[UR8][R20.64] ;  /* 0x0000000814147981 */ /* 0x000ea4000c1e1900 */
[----:B--2---:R-:W-:-:S07]  /*30c0*/  FMUL R25, R20, R20 ;  /* 0x0000001414197220 */ /* 0x004fce0000400000 */
.L_x_410:
[----:B------:R-:W0:Y:S02]  /*30d0*/  LDS R20, [R37] ;  /* 0x0000000025147984 */ /* 0x000e240000000800 */
[----:B0-----:R-:W-:-:S05]  /*30e0*/  FADD R21, R25, R20 ;  /* 0x0000001419157221 */ /* 0x001fca0000000000 */
[----:B------:R-:W0:Y:S02]  /*30f0*/  ATOMS.CAST.SPIN P4, [R37], R20, R21 ;  /* 0x000000142500758d */ /* 0x000e240001880015 */
[----:B0-----:R-:W-:Y:S05]  /*3100*/  @!P4 BRA `(.L_x_410) ;  /* 0xfffffffc00f0c947 */ /* 0x001fea000383ffff */
.L_x_409:
[----:B------:R-:W-:Y:S05]  /*3110*/  BSYNC.RECONVERGENT B2 ;  /* 0x0000000000027941 */ /* 0x000fea0003800200 */
.L_x_408:
[----:B------:R-:W-:Y:S01]  /*3120*/  BSSY.RECONVERGENT B2, `(.L_x_411) ;  /* 0x000000b000027945 */ /* 0x000fe20003800200 */
[----:B------:R-:W-:Y:S01]  /*3130*/  IMAD.IADD R35, R35, 0x1, R2 ;  /* 0x0000000123237824 */ /* 0x000fe200078e0202 */
[----:B------:R-:W-:Y:S02]  /*3140*/  LEA R37, R2, R37, 0x2 ;  /* 0x0000002502257211 */ /* 0x000fe400078e10ff */
[----:B------:R-:W-:Y:S05]  /*3150*/  @P3 BRA `(.L_x_412) ;  /* 0x00000000001c3947 */ /* 0x000fea0003800000 */
[----:B------:R-:W-:-:S06]  /*3160*/  IMAD.WIDE R20, R35, 0x4, R32 ;  /* 0x0000000423147825 */ /* 0x000fcc00078e0220 */
[----:B------:R-:W2:Y:S02]  /*3170*/  LDG.E R20, desc[UR8][R20.64] ;  /* 0x0000000814147981 */ /* 0x000ea4000c1e1900 */
[----:B--2---:R-:W-:-:S07]  /*3180*/  FMUL R25, R20, R20 ;  /* 0x0000001414197220 */ /* 0x004fce0000400000 */
.L_x_413:
[----:B------:R-:W0:Y:S02]  /*3190*/  LDS R20, [R37] ;  /* 0x0000000025147984 */ /* 0x000e240000000800 */
[----:B0-----:R-:W-:-:S05]  /*31a0*/  FADD R21, R25, R20 ;  /* 0x0000001419157221 */ /* 0x001fca0000000000 */
[----:B------:R-:W0:Y:S02]  /*31b0*/  ATOMS.CAST.SPIN P3, [R37], R20, R21 ;  /* 0x000000142500758d */ /* 0x000e240001860015 */
[----:B0-----:R-:W-:Y:S05]  /*31c0*/  @!P3 BRA `(.L_x_413) ;  /* 0xfffffffc00f0b947 */ /* 0x001fea000383ffff */
.L_x_412:
[----:B------:R-:W-:Y:S05]  /*31d0*/  BSYNC.RECONVERGENT B2 ;  /* 0x0000000000027941 */ /* 0x000fea0003800200 */
.L_x_411:
[----:B------:R-:W-:Y:S01]  /*31e0*/  BSSY.RECONVERGENT B2, `(.L_x_414) ;  /* 0x000000b000027945 */ /* 0x000fe20003800200 */
[----:B------:R-:W-:Y:S01]  /*31f0*/  IMAD.IADD R35, R35, 0x1, R2 ;  /* 0x0000000123237824 */ /* 0x000fe200078e0202 */
[----:B------:R-:W-:Y:S02]  /*3200*/  LEA R37, R2, R37, 0x2 ;  /* 0x0000002502257211 */ /* 0x000fe400078e10ff */
[----:B------:R-:W-:Y:S05]  /*3210*/  @P2 BRA `(.L_x_415) ;  /* 0x00000000001c2947 */ /* 0x000fea0003800000 */
[----:B------:R-:W-:-:S06]  /*3220*/  IMAD.WIDE R20, R35, 0x4, R32 ;  /* 0x0000000423147825 */ /* 0x000fcc00078e0220 */
[----:B------:R-:W2:Y:S02]  /*3230*/  LDG.E R20, desc[UR8][R20.64] ;  /* 0x0000000814147981 */ /* 0x000ea4000c1e1900 */
[----:B--2---:R-:W-:-:S07]  /*3240*/  FMUL R25, R20, R20 ;  /* 0x0000001414197220 */ /* 0x004fce0000400000 */
.L_x_416:
[----:B------:R-:W0:Y:S02]  /*3250*/  LDS R20, [R37] ;  /* 0x0000000025147984 */ /* 0x000e240000000800 */
[----:B0-----:R-:W-:-:S05]  /*3260*/  FADD R21, R25, R20 ;  /* 0x0000001419157221 */ /* 0x001fca0000000000 */
[----:B------:R-:W0:Y:S02]  /*3270*/  ATOMS.CAST.SPIN P2, [R37], R20, R21 ;  /* 0x000000142500758d */ /* 0x000e240001840015 */
[----:B0-----:R-:W-:Y:S05]  /*3280*/  @!P2 BRA `(.L_x_416) ;  /* 0xfffffffc00f0a947 */ /* 0x001fea000383ffff */
.L_x_415:
[----:B------:R-:W-:Y:S05]  /*3290*/  BSYNC.RECONVERGENT B2 ;  /* 0x0000000000027941 */ /* 0x000fea0003800200 */
.L_x_414:
[----:B------:R-:W-:Y:S01]  /*32a0*/  BSSY.RECONVERGENT B2, `(.L_x_417) ;  /* 0x000000b000027945 */ /* 0x000fe20003800200 */
[----:B------:R-:W-:Y:S01]  /*32b0*/  IMAD.IADD R35, R35, 0x1, R2 ;  /* 0x0000000123237824 */ /* 0x000fe200078e0202 */
[----:B------:R-:W-:Y:S02]  /*32c0*/  LEA R37, R2, R37, 0x2 ;  /* 0x0000002502257211 */ /* 0x000fe400078e10ff */
[----:B------:R-:W-:Y:S05]  /*32d0*/  @P1 BRA `(.L_x_418) ;  /* 0x00000000001c1947 */ /* 0x000fea0003800000 */
[----:B------:R-:W-:-:S06]  /*32e0*/  IMAD.WIDE R20, R35, 0x4, R32 ;  /* 0x0000000423147825 */ /* 0x000fcc00078e0220 */
[----:B------:R-:W2:Y:S02]  /*32f0*/  LDG.E R20, desc[UR8][R20.64] ;  /* 0x0000000814147981 */ /* 0x000ea4000c1e1900 */
[----:B--2---:R-:W-:-:S07]  /*3300*/  FMUL R25, R20, R20 ;  /* 0x0000001414197220 */ /* 0x004fce0000400000 */
.L_x_419:
[----:B------:R-:W0:Y:S02]  /*3310*/  LDS R20, [R37] ;  /* 0x0000000025147984 */ /* 0x000e240000000800 */
[----:B0-----:R-:W-:-:S05]  /*3320*/  FADD R21, R25, R20 ;  /* 0x0000001419157221 */ /* 0x001fca0000000000 */
[----:B------:R-:W0:Y:S02]  /*3330*/  ATOMS.CAST.SPIN P1, [R37], R20, R21 ;  /* 0x000000142500758d */ /* 0x000e240001820015 */
[----:B0-----:R-:W-:Y:S05]  /*3340*/  @!P1 BRA `(.L_x_419) ;  /* 0xfffffffc00f09947 */ /* 0x001fea000383ffff */
.L_x_418:
[----:B------:R-:W-:Y:S05]  /*3350*/  BSYNC.RECONVERGENT B2 ;  /* 0x0000000000027941 */ /* 0x000fea0003800200 */
.L_x_417:
[----:B------:R-:W-:Y:S01]  /*3360*/  BSSY.RECONVERGENT B2, `(.L_x_420) ;  /* 0x000000b000027945 */ /* 0x000fe20003800200 */
[----:B------:R-:W-:-:S03]  /*3370*/  IMAD R37, R2, 0x4, R37 ;  /* 0x0000000402257824 */ /* 0x000fc600078e0225 */
[----:B------:R-:W-:Y:S05]  /*3380*/  @P0 BRA `(.L_x_421) ;  /* 0x0000000000200947 */ /* 0x000fea0003800000 */
[----:B------:R-:W-:-:S05]  /*3390*/  IADD3 R21, PT, PT, R35, R2, RZ ;  /* 0x0000000223157210 */ /* 0x000fca0007ffe0ff */
[----:B------:R-:W-:-:S06]  /*33a0*/  IMAD.WIDE R20, R21, 0x4, R32 ;  /* 0x0000000415147825 */ /* 0x000fcc00078e0220 */
[----:B------:R-:W2:Y:S02]  /*33b0*/  LDG.E R20, desc[UR8][R20.64] ;  /* 0x0000000814147981 */ /* 0x000ea4000c1e1900 */
[----:B--2---:R-:W-:-:S07]  /*33c0*/  FMUL R25, R20, R20 ;  /* 0x0000001414197220 */ /* 0x004fce0000400000 */
.L_x_422:
[----:B------:R-:W0:Y:S02]  /*33d0*/  LDS R20, [R37] ;  /* 0x0000000025147984 */ /* 0x000e240000000800 */
[----:B0-----:R-:W-:-:S05]  /*33e0*/  FADD R21, R25, R20 ;  /* 0x0000001419157221 */ /* 0x001fca0000000000 */
[----:B------:R-:W0:Y:S02]  /*33f0*/  ATOMS.CAST.SPIN P0, [R37], R20, R21 ;  /* 0x000000142500758d */ /* 0x000e240001800015 */
[----:B0-----:R-:W-:Y:S05]  /*3400*/  @!P0 BRA `(.L_x_422) ;  /* 0xfffffffc00f08947 */ /* 0x001fea000383ffff */
.L_x_421:
[----:B------:R-:W-:Y:S05]  /*3410*/  BSYNC.RECONVERGENT B2 ;  /* 0x0000000000027941 */ /* 0x000fea0003800200 */
.L_x_420:
[----:B------:R-:W-:Y:S05]  /*3420*/  @P6 BRA `(.L_x_423) ;  /* 0xfffffff800286947 */ /* 0x000fea000383ffff */
[----:B------:R-:W-:-:S07]  /*3430*/  IMAD.MOV.U32 R22, RZ, RZ, R13 ;  /* 0x000000ffff167224 */ /* 0x000fce00078e000d */
.L_x_398:
[----:B------:R-:W-:-:S13]  /*3440*/  ISETP.NE.AND P0, PT, R12, RZ, PT ;  /* 0x000000ff0c00720c */ /* 0x000fda0003f05270 */
[----:B------:R-:W-:Y:S05]  /*3450*/  @!P0 BRA `(.L_x_347) ;  /* 0x0000000400cc8947 */ /* 0x000fea0003800000 */
[----:B------:R-:W-:-:S13]  /*3460*/  ISETP.GE.U32.AND P0, PT, R12, 0x4, PT ;  /* 0x000000040c00780c */ /* 0x000fda0003f06070 */
[----:B------:R-:W-:Y:S05]  /*3470*/  @!P0 BRA `(.L_x_424) ;  /* 0x0000000000f08947 */ /* 0x000fea0003800000 */
[----:B------:R-:W0:Y:S01]  /*3480*/  LDCU UR4, c[0x0][0x3c8] ;  /* 0x00007900ff0477ac */ /* 0x000e220008000800 */
[CC--:B------:R-:W-:Y:S01]  /*3490*/  IMAD R21, R22.reuse, R2.reuse, R9 ;  /* 0x0000000216157224 */ /* 0x0c0fe200078e0209 */
[----:B------:R-:W-:Y:S01]  /*34a0*/  BSSY.RECONVERGENT B2, `(.L_x_425) ;  /* 0x0000015000027945 */ /* 0x000fe20003800200 */
[----:B------:R-:W-:-:S03]  /*34b0*/  IMAD R16, R22, R2, R17 ;  /* 0x0000000216107224 */ /* 0x000fc600078e0211 */
[C---:B------:R-:W-:Y:S02]  /*34c0*/  IADD3 R25, PT, PT, R21.reuse, R2, RZ ;  /* 0x0000000215197210 */ /* 0x040fe40007ffe0ff */
[-C--:B------:R-:W-:Y:S02]  /*34d0*/  ISETP.GE.U32.AND P0, PT, R21, R18.reuse, PT ;  /* 0x000000121500720c */ /* 0x080fe40003f06070 */
[C---:B------:R-:W-:Y:S01]  /*34e0*/  ISETP.GE.U32.AND P1, PT, R25.reuse, R18, PT ;  /* 0x000000121900720c */ /* 0x040fe20003f26070 */
[----:B------:R-:W-:-:S05]  /*34f0*/  IMAD.IADD R35, R25, 0x1, R2 ;  /* 0x0000000119237824 */ /* 0x000fca00078e0202 */
[----:B------:R-:W-:Y:S01]  /*3500*/  IADD3 R23, PT, PT, R35, R2, RZ ;  /* 0x0000000223177210 */ /* 0x000fe20007ffe0ff */
[----:B0-----:R-:W-:Y:S01]  /*3510*/  IMAD R21, R7, UR4, R16 ;  /* 0x0000000407157c24 */ /* 0x001fe2000f8e0210 */
[-C--:B------:R-:W-:Y:S02]  /*3520*/  ISETP.GE.U32.AND P2, PT, R35, R18.reuse, PT ;  /* 0x000000122300720c */ /* 0x080fe40003f46070 */
[----:B------:R-:W-:Y:S01]  /*3530*/  ISETP.GE.U32.AND P3, PT, R23, R18, PT ;  /* 0x000000121700720c */ /* 0x000fe20003f66070 */
[----:B------:R-:W-:Y:S02]  /*3540*/  IMAD R25, R21, 0x4, R10 ;  /* 0x0000000415197824 */ /* 0x000fe400078e020a */
[----:B------:R-:W-:-:S03]  /*3550*/  IMAD R23, R22, R2, R19 ;  /* 0x0000000216177224 */ /* 0x000fc600078e0213 */
[----:B------:R-:W-:Y:S01]  /*3560*/  LEA R37, R2, R25, 0x2 ;  /* 0x0000001902257211 */ /* 0x000fe200078e10ff */
[----:B------:R-:W-:Y:S06]  /*3570*/  @P0 BRA `(.L_x_426) ;  /* 0x00000000001c0947 */ /* 0x000fec0003800000 */
[----:B------:R-:W-:-:S06]  /*3580*/  IMAD.WIDE R20, R23, 0x4, R32 ;  /* 0x0000000417147825 */ /* 0x000fcc00078e0220 */
[----:B------:R-:W2:Y:S02]  /*3590*/  LDG.E R20, desc[UR8][R20.64] ;  /* 0x0000000814147981 */ /* 0x000ea4000c1e1900 */
[----:B--2---:R-:W-:-:S07]  /*35a0*/  FMUL R35, R20, R20 ;  /* 0x0000001414237220 */ /* 0x004fce0000400000 */
.L_x_427:
[----:B------:R-:W0:Y:S02]  /*35b0*/  LDS R20, [R25] ;  /* 0x0000000019147984 */ /* 0x000e240000000800 */
[----:B0-----:R-:W-:-:S05]  /*35c0*/  FADD R21, R35, R20 ;  /* 0x0000001423157221 */ /* 0x001fca0000000000 */
[----:B------:R-:W0:Y:S02]  /*35d0*/  ATOMS.CAST.SPIN P0, [R25], R20, R21 ;  /* 0x000000141900758d */ /* 0x000e240001800015 */
[----:B0-----:R-:W-:Y:S05]  /*35e0*/  @!P0 BRA `(.L_x_427) ;  /* 0xfffffffc00f08947 */ /* 0x001fea000383ffff */
.L_x_426:
[----:B------:R-:W-:Y:S05]  /*35f0*/  BSYNC.RECONVERGENT B2 ;  /* 0x0000000000027941 */ /* 0x000fea0003800200 */
.L_x_425:
[----:B------:R-:W-:Y:S01]  /*3600*/  BSSY.RECONVERGENT B2, `(.L_x_428) ;  /* 0x000000b000027945 */ /* 0x000fe20003800200 */
[----:B------:R-:W-:Y:S01]  /*3610*/  IMAD R35, R2, 0x4, R37 ;  /* 0x0000000402237824 */ /* 0x000fe200078e0225 */
[----:B------:R-:W-:Y:S02]  /*3620*/  IADD3 R23, PT, PT, R23, R2, RZ ;  /* 0x0000000217177210 */ /* 0x000fe40007ffe0ff */
[----:B------:R-:W-:Y:S05]  /*3630*/  @P1 BRA `(.L_x_429) ;  /* 0x00000000001c1947 */ /* 0x000fea0003800000 */
[----:B------:R-:W-:-:S06]  /*3640*/  IMAD.WIDE R20, R23, 0x4, R32 ;  /* 0x0000000417147825 */ /* 0x000fcc00078e0220 */
[----:B------:R-:W2:Y:S02]  /*3650*/  LDG.E R20, desc[UR8][R20.64] ;  /* 0x0000000814147981 */ /* 0x000ea4000c1e1900 */
[----:B--2---:R-:W-:-:S07]  /*3660*/  FMUL R25, R20, R20 ;  /* 0x0000001414197220 */ /* 0x004fce0000400000 */
.L_x_430:
[----:B------:R-:W0:Y:S02]  /*3670*/  LDS R20, [R37] ;  /* 0x0000000025147984 */ /* 0x000e240000000800 */
[----:B0-----:R-:W-:-:S05]  /*3680*/  FADD R21, R25, R20 ;  /* 0x0000001419157221 */ /* 0x001fca0000000000 */
[----:B------:R-:W0:Y:S02]  /*3690*/  ATOMS.CAST.SPIN P0, [R37], R20, R21 ;  /* 0x000000142500758d */ /* 0x000e240001800015 */
[----:B0-----:R-:W-:Y:S05]  /*36a0*/  @!P0 BRA `(.L_x_430) ;  /* 0xfffffffc00f08947 */ /* 0x001fea000383ffff */
.L_x_429:
[----:B------:R-:W-:Y:S05]  /*36b0*/  BSYNC.RECONVERGENT B2 ;  /* 0x0000000000027941 */ /* 0x000fea0003800200 */
.L_x_428:
[----:B------:R-:W-:Y:S01]  /*36c0*/  BSSY.RECONVERGENT B2, `(.L_x_431) ;  /* 0x000000b000027945 */ /* 0x000fe20003800200 */
[----:B------:R-:W-:Y:S01]  /*36d0*/  IMAD R16, R2, 0x4, R35 ;  /* 0x0000000402107824 */ /* 0x000fe200078e0223 */
[----:B------:R-:W-:Y:S02]  /*36e0*/  IADD3 R23, PT, PT, R23, R2, RZ ;  /* 0x0000000217177210 */ /* 0x000fe40007ffe0ff */
[----:B------:R-:W-:Y:S05]  /*36f0*/  @P2 BRA `(.L_x_432) ;  /* 0x00000000001c2947 */ /* 0x000fea0003800000 */
[----:B------:R-:W-:-:S06]  /*3700*/  IMAD.WIDE R20, R23, 0x4, R32 ;  /* 0x0000000417147825 */ /* 0x000fcc00078e0220 */
[----:B------:R-:W2:Y:S02]  /*3710*/  LDG.E R20, desc[UR8][R20.64] ;  /* 0x0000000814147981 */ /* 0x000ea4000c1e1900 */
[----:B--2---:R-:W-:-:S07]  /*3720*/  FMUL R25, R20, R20 ;  /* 0x0000001414197220 */ /* 0x004fce0000400000 */
.L_x_433:
[----:B------:R-:W0:Y:S02]  /*3730*/  LDS R20, [R35] ;  /* 0x0000000023147984 */ /* 0x000e240000000800 */
[----:B0-----:R-:W-:-:S05]  /*3740*/  FADD R21, R25, R20 ;  /* 0x0000001419157221 */ /* 0x001fca0000000000 */
[----:B------:R-:W0:Y:S02]  /*3750*/  ATOMS.CAST.SPIN P0, [R35], R20, R21 ;  /* 0x000000142300758d */ /* 0x000e240001800015 */
[----:B0-----:R-:W-:Y:S05]  /*3760*/  @!P0 BRA `(.L_x_433) ;  /* 0xfffffffc00f08947 */ /* 0x001fea000383ffff */
.L_x_432:
[----:B------:R-:W-:Y:S05]  /*3770*/  BSYNC.RECONVERGENT B2 ;  /* 0x0000000000027941 */ /* 0x000fea0003800200 */
.L_x_431:
[----:B------:R-:W-:Y:S04]  /*3780*/  BSSY.RECONVERGENT B2, `(.L_x_434) ;  /* 0x000000a000027945 */ /* 0x000fe80003800200 */
[----:B------:R-:W-:Y:S05]  /*3790*/  @P3 BRA `(.L_x_435) ;  /* 0x0000000000203947 */ /* 0x000fea0003800000 */
[----:B------:R-:W-:-:S04]  /*37a0*/  IMAD.IADD R21, R23, 0x1, R2 ;  /* 0x0000000117157824 */ /* 0x000fc800078e0202 */
[----:B------:R-:W-:-:S06]  /*37b0*/  IMAD.WIDE R20, R21, 0x4, R32 ;  /* 0x0000000415147825 */ /* 0x000fcc00078e0220 */
[----:B------:R-:W2:Y:S02]  /*37c0*/  LDG.E R20, desc[UR8][R20.64] ;  /* 0x0000000814147981 */ /* 0x000ea4000c1e1900 */
[----:B--2---:R-:W-:-:S07]  /*37d0*/  FMUL R23, R20, R20 ;  /* 0x0000001414177220 */ /* 0x004fce0000400000 */
.L_x_436:
[----:B------:R-:W0:Y:S02]  /*37e0*/  LDS R20, [R16] ;  /* 0x0000000010147984 */ /* 0x000e240000000800 */
[----:B0-----:R-:W-:-:S05]  /*37f0*/  FADD R21, R23, R20 ;  /* 0x0000001417157221 */ /* 0x001fca0000000000 */
[----:B------:R-:W0:Y:S02]  /*3800*/  ATOMS.CAST.SPIN P0, [R16], R20, R21 ;  /* 0x000000141000758d */ /* 0x000e240001800015 */
[----:B0-----:R-:W-:Y:S05]  /*3810*/  @!P0 BRA `(.L_x_436) ;  /* 0xfffffffc00f08947 */ /* 0x001fea000383ffff */
.L_x_435:
[----:B------:R-:W-:Y:S05]  /*3820*/  BSYNC.RECONVERGENT B2 ;  /* 0x0000000000027941 */ /* 0x000fea0003800200 */
.L_x_434:
[----:B------:R-:W-:-:S07]  /*3830*/  IADD3 R22, PT, PT, R22, 0x4, RZ ;  /* 0x0000000416167810 */ /* 0x000fce0007ffe0ff */
.L_x_424:
[----:B------:R-:W-:-:S13]  /*3840*/  ISETP.NE.AND P0, PT, R14, RZ, PT ;  /* 0x000000ff0e00720c */ /* 0x000fda0003f05270 */
[----:B------:R-:W-:Y:S05]  /*3850*/  @!P0 BRA `(.L_x_347) ;  /* 0x0000000000cc8947 */ /* 0x000fea0003800000 */
[----:B------:R-:W-:-:S13]  /*3860*/  ISETP.NE.AND P0, PT, R14, 0x1, PT ;  /* 0x000000010e00780c */ /* 0x000fda0003f05270 */
[----:B------:R-:W-:Y:S05]  /*3870*/  @!P0 BRA `(.L_x_437) ;  /* 0x0000000000808947 */ /* 0x000fea0003800000 */
[----:B------:R-:W0:Y:S01]  /*3880*/  LDCU UR4, c[0x0][0x3c8] ;  /* 0x00007900ff0477ac */ /* 0x000e220008000800 */
[CC--:B------:R-:W-:Y:S01]  /*3890*/  IMAD R23, R22.reuse, R2.reuse, R9 ;  /* 0x0000000216177224 */ /* 0x0c0fe200078e0209 */
[----:B------:R-:W-:Y:S01]  /*38a0*/  BSSY.RECONVERGENT B2, `(.L_x_438) ;  /* 0x0000010000027945 */ /* 0x000fe20003800200 */
[C---:B------:R-:W-:Y:S02]  /*38b0*/  IMAD R16, R22.reuse, R2, R17 ;  /* 0x0000000216107224 */ /* 0x040fe400078e0211 */
[C---:B------:R-:W-:Y:S01]  /*38c0*/  IMAD.IADD R21, R23.reuse, 0x1, R2 ;  /* 0x0000000117157824 */ /* 0x040fe200078e0202 */
[----:B------:R-:W-:Y:S01]  /*38d0*/  ISETP.GE.U32.AND P0, PT, R23, R18, PT ;  /* 0x000000121700720c */ /* 0x000fe20003f06070 */
[----:B------:R-:W-:-:S03]  /*38e0*/  IMAD R25, R22, R2, R19 ;  /* 0x0000000216197224 */ /* 0x000fc600078e0213 */
[----:B------:R-:W-:Y:S01]  /*38f0*/  ISETP.GE.U32.AND P1, PT, R21, R18, PT ;  /* 0x000000121500720c */ /* 0x000fe20003f26070 */
[----:B0-----:R-:W-:-:S05]  /*3900*/  IMAD R21, R7, UR4, R16 ;  /* 0x0000000407157c24 */ /* 0x001fca000f8e0210 */
[----:B------:R-:W-:-:S03]  /*3910*/  LEA R35, R21, R10, 0x2 ;  /* 0x0000000a15237211 */ /* 0x000fc600078e10ff */
[----:B------:R-:W-:Y:S05]  /*3920*/  @P0 BRA `(.L_x_439) ;  /* 0x00000000001c0947 */ /* 0x000fea0003800000 */
[----:B------:R-:W-:-:S06]  /*3930*/  IMAD.WIDE R20, R25, 0x4, R32 ;  /* 0x0000000419147825 */ /* 0x000fcc00078e0220 */
[----:B------:R-:W2:Y:S02]  /*3940*/  LDG.E R20, desc[UR8][R20.64] ;  /* 0x0000000814147981 */ /* 0x000ea4000c1e1900 */
[----:B--2---:R-:W-:-:S07]  /*3950*/  FMUL R23, R20, R20 ;  /* 0x0000001414177220 */ /* 0x004fce0000400000 */
.L_x_440:
[----:B------:R-:W0:Y:S02]  /*3960*/  LDS R20, [R35] ;  /* 0x0000000023147984 */ /* 0x000e240000000800 */
[----:B0-----:R-:W-:-:S05]  /*3970*/  FADD R21, R23, R20 ;  /* 0x0000001417157221 */ /* 0x001fca0000000000 */
[----:B------:R-:W0:Y:S02]  /*3980*/  ATOMS.CAST.SPIN P0, [R35], R20, R21 ;  /* 0x000000142300758d */ /* 0x000e240001800015 */
[----:B0-----:R-:W-:Y:S05]  /*3990*/  @!P0 BRA `(.L_x_440) ;  /* 0xfffffffc00f08947 */ /* 0x001fea000383ffff */
.L_x_439:
[----:B------:R-:W-:Y:S05]  /*39a0*/  BSYNC.RECONVERGENT B2 ;  /* 0x0000000000027941 */ /* 0x000fea0003800200 */
.L_x_438:
[----:B------:R-:W-:Y:S04]  /*39b0*/  BSSY.RECONVERGENT B2, `(.L_x_441) ;  /* 0x000000b000027945 */ /* 0x000fe80003800200 */
[----:B------:R-:W-:Y:S05]  /*39c0*/  @P1 BRA `(.L_x_442) ;  /* 0x0000000000241947 */ /* 0x000fea0003800000 */
[----:B------:R-:W-:-:S04]  /*39d0*/  IMAD.IADD R21, R25, 0x1, R2 ;  /* 0x0000000119157824 */ /* 0x000fc800078e0202 */
[----:B------:R-:W-:-:S06]  /*39e0*/  IMAD.WIDE R20, R21, 0x4, R32 ;  /* 0x0000000415147825 */ /* 0x000fcc00078e0220 */
[----:B------:R-:W2:Y:S01]  /*39f0*/  LDG.E R20, desc[UR8][R20.64] ;  /* 0x0000000814147981 */ /* 0x000ea2000c1e1900 */
[----:B------:R-:W-:Y:S01]  /*3a00*/  LEA R16, R2, R35, 0x2 ;  /* 0x0000002302107211 */ /* 0x000fe200078e10ff */
[----:B--2---:R-:W-:-:S07]  /*3a10*/  FMUL R23, R20, R20 ;  /* 0x0000001414177220 */ /* 0x004fce0000400000 */
.L_x_443:
[----:B------:R-:W0:Y:S02]  /*3a20*/  LDS R20, [R16] ;  /* 0x0000000010147984 */ /* 0x000e240000000800 */
[----:B0-----:R-:W-:-:S05]  /*3a30*/  FADD R21, R23, R20 ;  /* 0x0000001417157221 */ /* 0x001fca0000000000 */
[----:B------:R-:W0:Y:S02]  /*3a40*/  ATOMS.CAST.SPIN P0, [R16], R20, R21 ;  /* 0x000000141000758d */ /* 0x000e240001800015 */
[----:B0-----:R-:W-:Y:S05]  /*3a50*/  @!P0 BRA `(.L_x_443) ;  /* 0xfffffffc00f08947 */ /* 0x001fea000383ffff */
.L_x_442:
[----:B------:R-:W-:Y:S05]  /*3a60*/  BSYNC.RECONVERGENT B2 ;  /* 0x0000000000027941 */ /* 0x000fea0003800200 */
.L_x_441:
[----:B------:R-:W-:-:S07]  /*3a70*/  VIADD R22, R22, 0x2 ;  /* 0x0000000216167836 */ /* 0x000fce0000000000 */
.L_x_437:
[----:B------:R-:W-:-:S13]  /*3a80*/  ISETP.NE.AND P0, PT, R15, RZ, PT ;  /* 0x000000ff0f00720c */ /* 0x000fda0003f05270 */
[----:B------:R-:W-:Y:S05]  /*3a90*/  @!P0 BRA `(.L_x_347) ;  /* 0x00000000003c8947 */ /* 0x000fea0003800000 */
[----:B------:R-:W0:Y:S01]  /*3aa0*/  LDCU UR4, c[0x0][0x3c8] ;  /* 0x00007900ff0477ac */ /* 0x000e220008000800 */
[CC--:B------:R-:W-:Y:S02]  /*3ab0*/  IMAD R21, R2.reuse, R22.reuse, R9 ;  /* 0x0000001602157224 */ /* 0x0c0fe400078e0209 */
[CC--:B------:R-:W-:Y:S02]  /*3ac0*/  IMAD R16, R2.reuse, R22.reuse, R17 ;  /* 0x0000001602107224 */ /* 0x0c0fe400078e0211 */
[----:B------:R-:W-:Y:S01]  /*3ad0*/  IMAD R17, R2, R22, R19 ;  /* 0x0000001602117224 */ /* 0x000fe200078e0213 */
[----:B------:R-:W-:Y:S01]  /*3ae0*/  ISETP.GE.U32.AND P0, PT, R21, R18, PT ;  /* 0x000000121500720c */ /* 0x000fe20003f06070 */
[----:B0-----:R-:W-:-:S12]  /*3af0*/  IMAD R19, R7, UR4, R16 ;  /* 0x0000000407137c24 */ /* 0x001fd8000f8e0210 */
[----:B------:R-:W-:Y:S05]  /*3b00*/  @P0 BRA `(.L_x_347) ;  /* 0x0000000000200947 */ /* 0x000fea0003800000 */
[----:B------:R-:W-:-:S06]  /*3b10*/  IMAD.WIDE R16, R17, 0x4, R32 ;  /* 0x0000000411107825 */ /* 0x000fcc00078e0220 */
[----:B------:R-:W2:Y:S01]  /*3b20*/  LDG.E R16, desc[UR8][R16.64] ;  /* 0x0000000810107981 */ /* 0x000ea2000c1e1900 */
[----:B------:R-:W-:Y:S01]  /*3b30*/  LEA R18, R19, R10, 0x2 ;  /* 0x0000000a13127211 */ /* 0x000fe200078e10ff */
[----:B--2---:R-:W-:-:S07]  /*3b40*/  FMUL R19, R16, R16 ;  /* 0x0000001010137220 */ /* 0x004fce0000400000 */
.L_x_444:
[----:B------:R-:W0:Y:S02]  /*3b50*/  LDS R16, [R18] ;  /* 0x0000000012107984 */ /* 0x000e240000000800 */
[----:B0-----:R-:W-:-:S05]  /*3b60*/  FADD R17, R19, R16 ;  /* 0x0000001013117221 */ /* 0x001fca0000000000 */
[----:B------:R-:W0:Y:S02]  /*3b70*/  ATOMS.CAST.SPIN P0, [R18], R16, R17 ;  /* 0x000000101200758d */ /* 0x000e240001800011 */
[----:B0-----:R-:W-:Y:S05]  /*3b80*/  @!P0 BRA `(.L_x_444) ;  /* 0xfffffffc00f08947 */ /* 0x001fea000383ffff */
.L_x_347:
[----:B------:R-:W-:Y:S05]  /*3b90*/  BSYNC.RECONVERGENT B1 ;  /* 0x0000000000017941 */ /* 0x000fea0003800200 */
.L_x_346:
[----:B------:R-:W-:-:S05]  /*3ba0*/  VIADD R8, R8, UR10 ;  /* 0x0000000a08087c36 */ /* 0x000fca0008000000 */
[----:B------:R-:W-:-:S13]  /*3bb0*/  ISETP.GE.AND P0, PT, R8, R27, PT ;  /* 0x0000001b0800720c */ /* 0x000fda0003f06270 */
[----:B------:R-:W-:Y:S05]  /*3bc0*/  @!P0 BRA `(.L_x_445) ;  /* 0xffffffe000048947 */ /* 0x000fea000383ffff */
[----:B------:R-:W-:Y:S05]  /*3bd0*/  BRA `(.L_x_344) ;  /* 0x0000001000587947 */ /* 0x000fea0003800000 */
.L_x_345:
[C---:B------:R-:W-:Y:S02]  /*3be0*/  IADD3 R11, PT, PT, R4.reuse, -0x1, RZ ;  /* 0xffffffff040b7810 */ /* 0x040fe40007ffe0ff */
[C---:B------:R-:W-:Y:S02]  /*3bf0*/  LOP3.LUT R12, R4.reuse, 0x7ffffff8, RZ, 0xc0, !PT ;  /* 0x7ffffff8040c7812 */ /* 0x040fe400078ec0ff */
[----:B------:R-:W-:Y:S02]  /*3c00*/  ISETP.GE.U32.AND P2, PT, R11, 0x7, PT ;  /* 0x000000070b00780c */ /* 0x000fe40003f46070 */
[C---:B------:R-:W-:Y:S02]  /*3c10*/  LOP3.LUT R11, R4.reuse, 0x7, RZ, 0xc0, !PT ;  /* 0x00000007040b7812 */ /* 0x040fe400078ec0ff */
[----:B------:R-:W-:-:S09]  /*3c20*/  LOP3.LUT R13, R4, 0x3, RZ, 0xc0, !PT ;  /* 0x00000003040d7812 */ /* 0x000fd200078ec0ff */
.L_x_495:
[----:B------:R-:W-:Y:S01]  /*3c30*/  IMAD.SHL.U32 R15, R8, 0x2, RZ ;  /* 0x00000002080f7824 */ /* 0x000fe200078e00ff */
[----:B------:R-:W0:Y:S03]  /*3c40*/  LDC R20, c[0x0][0x3c8] ;  /* 0x0000f200ff147b82 */ /* 0x000e260000000800 */
[----:B------:R-:W-:-:S05]  /*3c50*/  IMAD.WIDE R14, R15, 0x4, R30 ;  /* 0x000000040f0e7825 */ /* 0x000fca00078e021e */
[----:B------:R-:W0:Y:S01]  /*3c60*/  LDG.E R18, desc[UR8][R14.64+0x4] ;  /* 0x000004080e127981 */ /* 0x000e22000c1e1900 */
[----:B------:R-:W1:Y:S03]  /*3c70*/  LDC R19, c[0x0][0x3c4] ;  /* 0x0000f100ff137b82 */ /* 0x000e660000000800 */
[----:B------:R-:W1:Y:S01]  /*3c80*/  LDG.E R16, desc[UR8][R14.64] ;  /* 0x000000080e107981 */ /* 0x000e62000c1e1900 */
[----:B------:R-:W-:Y:S01]  /*3c90*/  BSSY.RECONVERGENT B1, `(.L_x_446) ;  /* 0x0000107000017945 */ /* 0x000fe20003800200 */
[----:B0-----:R-:W-:Y:S02]  /*3ca0*/  ISETP.GT.AND P0, PT, R18, R20, PT ;  /* 0x000000141200720c */ /* 0x001fe40003f04270 */
[----:B-1----:R-:W-:Y:S02]  /*3cb0*/  ISETP.GT.AND P1, PT, R16, R19, PT ;  /* 0x000000131000720c */ /* 0x002fe40003f24270 */
[----:B------:R-:W-:-:S02]  /*3cc0*/  ISETP.LT.OR P0, PT, R18, 0x1, P0 ;  /* 0x000000011200780c */ /* 0x000fc40000701670 */
[----:B------:R-:W-:-:S04]  /*3cd0*/  ISETP.LT.OR P1, PT, R16, 0x1, P1 ;  /* 0x000000011000780c */ /* 0x000fc80000f21670 */
[----:B------:R-:W-:-:S13]  /*3ce0*/  PLOP3.LUT P0, PT, P0, P1, PT, 0xf8, 0x8f ;  /* 0x00000000008f781c */ /* 0x000fda0000703f70 */
[----:B------:R-:W-:Y:S05]  /*3cf0*/  @P0 BRA `(.L_x_447) ;  /* 0x0000001000000947 */ /* 0x000fea0003800000 */
[----:B------:R-:W-:Y:S02]  /*3d00*/  ISETP.NE.AND P0, PT, R3, RZ, PT ;  /* 0x000000ff0300720c */ /* 0x000fe40003f05270 */
[----:B------:R-:W-:-:S11]  /*3d10*/  IADD3 R17, PT, PT, R16, -0x1, RZ ;  /* 0xffffffff10117810 */ /* 0x000fd60007ffe0ff */
[----:B------:R-:W0:Y:S01]  /*3d20*/  @!P0 S2R R15, SR_CgaCtaId ;  /* 0x00000000000f8919 */ /* 0x000e220000008800 */
[----:B------:R-:W-:-:S04]  /*3d30*/  @!P0 MOV R14, 0x400 ;  /* 0x00000400000e8802 */ /* 0x000fc80000000f00 */
[----:B0-----:R-:W-:-:S05]  /*3d40*/  @!P0 LEA R15, R15, R14, 0x18 ;  /* 0x0000000e0f0f8211 */ /* 0x001fca00078ec0ff */
[----:B------:R-:W-:-:S05]  /*3d50*/  @!P0 IMAD R14, R18, 0x4, R15 ;  /* 0x00000004120e8824 */ /* 0x000fca00078e020f */
[----:B------:R0:W-:Y:S01]  /*3d60*/  @!P0 STS [R14+-0x4], R17 ;  /* 0xfffffc110e008388 */ /* 0x0001e20000000800 */
[----:B------:R-:W-:-:S13]  /*3d70*/  ISETP.GE.AND P0, PT, R4, 0x1, PT ;  /* 0x000000010400780c */ /* 0x000fda0003f06270 */
[----:B0-----:R-:W-:Y:S05]  /*3d80*/  @!P0 BRA `(.L_x_447) ;  /* 0x0000000c00dc8947 */ /* 0x001fea0003800000 */
[----:B------:R-:W0:Y:S01]  /*3d90*/  LDCU UR5, c[0x0][0x3bc] ;  /* 0x00007780ff0577ac */ /* 0x000e220008000800 */
[----:B------:R-:W-:Y:S01]  /*3da0*/  IADD3 R18, PT, PT, R18, -0x1, RZ ;  /* 0xffffffff12127810 */ /* 0x000fe20007ffe0ff */
[----:B------:R-:W-:Y:S01]  /*3db0*/  IMAD R17, R8, R19, R17 ;  /* 0x0000001308117224 */ /* 0x000fe200078e0211 */
[----:B------:R-:W-:Y:S01]  /*3dc0*/  MOV R16, RZ ;  /* 0x000000ff00107202 */ /* 0x000fe20000000f00 */
[----:B------:R-:W1:Y:S01]  /*3dd0*/  LDCU UR4, c[0x0][0x3c0] ;  /* 0x00007800ff0477ac */ /* 0x000e620008000800 */
[----:B0-----:R-:W-:Y:S02]  /*3de0*/  IMAD.U32 R14, RZ, RZ, UR5 ;  /* 0x00000005ff0e7e24 */ /* 0x001fe4000f8e00ff */
[----:B-1----:R-:W-:Y:S02]  /*3df0*/  IMAD R15, R18, UR4, R3 ;  /* 0x00000004120f7c24 */ /* 0x002fe4000f8e0203 */
[----:B------:R-:W-:Y:S01]  /*3e00*/  IMAD R17, R17, R14, R9 ;  /* 0x0000000e11117224 */ /* 0x000fe200078e0209 */
[----:B------:R-:W-:Y:S06]  /*3e10*/  @!P2 BRA `(.L_x_448) ;  /* 0x0000000400e4a947 */ /* 0x000fec0003800000 */
[----:B------:R-:W-:Y:S02]  /*3e20*/  IMAD R19, R7, R20, R15 ;  /* 0x0000001407137224 */ /* 0x000fe400078e020f */
[----:B------:R-:W-:-:S07]  /*3e30*/  IMAD.MOV.U32 R23, RZ, RZ, RZ ;  /* 0x000000ffff177224 */ /* 0x000fce00078e00ff */
.L_x_473:
[----:B------:R-:W0:Y:S01]  /*3e40*/  LDCU UR4, c[0x0][0x3bc] ;  /* 0x00007780ff0477ac */ /* 0x000e220008000800 */
[----:B------:R-:W-:Y:S01]  /*3e50*/  IMAD R21, R2, R23, R9 ;  /* 0x0000001702157224 */ /* 0x000fe200078e0209 */
[----:B------:R-:W-:Y:S04]  /*3e60*/  BSSY.RECONVERGENT B2, `(.L_x_449) ;  /* 0x0000019000027945 */ /* 0x000fe80003800200 */
[----:B------:R-:W-:-:S05]  /*3e70*/  IADD3 R25, PT, PT, R21, R2, RZ ;  /* 0x0000000215197210 */ /* 0x000fca0007ffe0ff */
[----:B------:R-:W-:-:S05]  /*3e80*/  IMAD.IADD R35, R25, 0x1, R2 ;  /* 0x0000000119237824 */ /* 0x000fca00078e0202 */
[----:B------:R-:W-:Y:S01]  /*3e90*/  IADD3 R37, PT, PT, R35, R2, RZ ;  /* 0x0000000223257210 */ /* 0x000fe20007ffe0ff */
[----:B0-----:R-:W-:-:S03]  /*3ea0*/  IMAD.U32 R14, RZ, RZ, UR4 ;  /* 0x00000004ff0e7e24 */ /* 0x001fc6000f8e00ff */
[----:B------:R-:W-:Y:S02]  /*3eb0*/  IADD3 R39, PT, PT, R37, R2, RZ ;  /* 0x0000000225277210 */ /* 0x000fe40007ffe0ff */
[-C--:B------:R-:W-:Y:S01]  /*3ec0*/  ISETP.GE.U32.AND P5, PT, R21, R14.reuse, PT ;  /* 0x0000000e1500720c */ /* 0x080fe20003fa6070 */
[CC--:B------:R-:W-:Y:S01]  /*3ed0*/  IMAD R21, R2.reuse, R23.reuse, R19 ;  /* 0x0000001702157224 */ /* 0x0c0fe200078e0213 */
[-C--:B------:R-:W-:Y:S01]  /*3ee0*/  ISETP.GE.U32.AND P6, PT, R25, R14.reuse, PT ;  /* 0x0000000e1900720c */ /* 0x080fe20003fc6070 */
[----:B------:R-:W-:Y:S01]  /*3ef0*/  IMAD.IADD R41, R39, 0x1, R2 ;  /* 0x0000000127297824 */ /* 0x000fe200078e0202 */
[-C--:B------:R-:W-:Y:S01]  /*3f00*/  ISETP.GE.U32.AND P0, PT, R35, R14.reuse, PT ;  /* 0x0000000e2300720c */ /* 0x080fe20003f06070 */
        /* <DEDUP_REMOVED lines=10> */
.L_x_451:
[----:B------:R-:W0:Y:S02]  /*3fb0*/  LDS R20, [R35] ;  /* 0x0000000023147984 */ /* 0x000e240000000800 */
[----:B0-----:R-:W-:-:S05]  /*3fc0*/  FADD R21, R37, R20 ;  /* 0x0000001425157221 */ /* 0x001fca0000000000 */
[----:B------:R-:W0:Y:S02]  /*3fd0*/  ATOMS.CAST.SPIN P5, [R35], R20, R21 ;  /* 0x000000142300758d */ /* 0x000e2400018a0015 */
[----:B0-----:R-:W-:Y:S05]  /*3fe0*/  @!P5 BRA `(.L_x_451) ;  /* 0xfffffffc00f0d947 */ /* 0x001fea000383ffff */
.L_x_450:
[----:B------:R-:W-:Y:S05]  /*3ff0*/  BSYNC.RECONVERGENT B2 ;  /* 0x0000000000027941 */ /* 0x000fea0003800200 */
.L_x_449:
[----:B------:R-:W-:Y:S01]  /*4000*/  BSSY.RECONVERGENT B2, `(.L_x_452) ;  /* 0x000000d000027945 */ /* 0x000fe20003800200 */
[----:B------:R-:W-:Y:S01]  /*4010*/  IADD3 R37, PT, PT, R25, R2, RZ ;  /* 0x0000000219257210 */ /* 0x000fe20007ffe0ff */
[C---:B------:R-:W-:Y:S01]  /*4020*/  IMAD.IADD R25, R41.reuse, 0x1, R2 ;  /* 0x0000000129197824 */ /* 0x040fe200078e0202 */
[----:B------:R-:W-:Y:S02]  /*4030*/  ISETP.GE.U32.AND P5, PT, R41, R14, PT ;  /* 0x0000000e2900720c */ /* 0x000fe40003fa6070 */
[----:B------:R-:W-:Y:S01]  /*4040*/  LEA R35, R2, R35, 0x2 ;  /* 0x0000002302237211 */ /* 0x000fe200078e10ff */
[----:B------:R-:W-:Y:S10]  /*4050*/  @P6 BRA `(.L_x_453) ;  /* 0x00000000001c6947 */ /* 0x000ff40003800000 */
[----:B------:R-:W-:-:S06]  /*4060*/  IMAD.WIDE R20, R37, 0x4, R32 ;  /* 0x0000000425147825 */ /* 0x000fcc00078e0220 */
[----:B------:R-:W2:Y:S02]  /*4070*/  LDG.E R20, desc[UR8][R20.64] ;  /* 0x0000000814147981 */ /* 0x000ea4000c1e1900 */
[----:B--2---:R-:W-:-:S07]  /*4080*/  FMUL R39, R20, R20 ;  /* 0x0000001414277220 */ /* 0x004fce0000400000 */
.L_x_454:
[----:B------:R-:W0:Y:S02]  /*4090*/  LDS R20, [R35] ;  /* 0x0000000023147984 */ /* 0x000e240000000800 */
[----:B0-----:R-:W-:-:S05]  /*40a0*/  FADD R21, R39, R20 ;  /* 0x0000001427157221 */ /* 0x001fca0000000000 */
[----:B------:R-:W0:Y:S02]  /*40b0*/  ATOMS.CAST.SPIN P6, [R35], R20, R21 ;  /* 0x000000142300758d */ /* 0x000e2400018c0015 */
[----:B0-----:R-:W-:Y:S05]  /*40c0*/  @!P6 BRA `(.L_x_454) ;  /* 0xfffffffc00f0e947 */ /* 0x001fea000383ffff */
.L_x_453:
[----:B------:R-:W-:Y:S05]  /*40d0*/  BSYNC.RECONVERGENT B2 ;  /* 0x0000000000027941 */ /* 0x000fea0003800200 */
.L_x_452:
[----:B------:R-:W-:Y:S01]  /*40e0*/  BSSY.RECONVERGENT B2, `(.L_x_455) ;  /* 0x000000d000027945 */ /* 0x000fe20003800200 */
[----:B------:R-:W-:Y:S01]  /*40f0*/  ISETP.GE.U32.AND P6, PT, R25, R14, PT ;  /* 0x0000000e1900720c */ /* 0x000fe20003fc6070 */
[----:B------:R-:W-:Y:S01]  /*4100*/  VIADD R23, R23, 0x8 ;  /* 0x0000000817177836 */ /* 0x000fe20000000000 */
[----:B------:R-:W-:Y:S01]  /*4110*/  IADD3 R37, PT, PT, R37, R2, RZ ;  /* 0x0000000225257210 */ /* 0x000fe20007ffe0ff */
[----:B------:R-:W-:Y:S01]  /*4120*/  IMAD R35, R2, 0x4, R35 ;  /* 0x0000000402237824 */ /* 0x000fe200078e0223 */
[----:B------:R-:W-:Y:S09]  /*4130*/  @P0 BRA `(.L_x_456) ;  /* 0x00000000001c0947 */ /* 0x000ff20003800000 */
[----:B------:R-:W-:-:S06]  /*4140*/  IMAD.WIDE R20, R37, 0x4, R32 ;  /* 0x0000000425147825 */ /* 0x000fcc00078e0220 */
[----:B------:R-:W2:Y:S02]  /*4150*/  LDG.E R20, desc[UR8][R20.64] ;  /* 0x0000000814147981 */ /* 0x000ea4000c1e1900 */
[----:B--2---:R-:W-:-:S07]  /*4160*/  FMUL R25, R20, R20 ;  /* 0x0000001414197220 */ /* 0x004fce0000400000 */
.L_x_457:
[----:B------:R-:W0:Y:S02]  /*4170*/  LDS R20, [R35] ;  /* 0x0000000023147984 */ /* 0x000e240000000800 */
[----:B0-----:R-:W-:-:S05]  /*4180*/  FADD R21, R25, R20 ;  /* 0x0000001419157221 */ /* 0x001fca0000000000 */
[----:B------:R-:W0:Y:S02]  /*4190*/  ATOMS.CAST.SPIN P0, [R35], R20, R21 ;  /* 0x000000142300758d */ /* 0x000e240001800015 */
[----:B0-----:R-:W-:Y:S05]  /*41a0*/  @!P0 BRA `(.L_x_457) ;  /* 0xfffffffc00f08947 */ /* 0x001fea000383ffff */
.L_x_456:
[----:B------:R-:W-:Y:S05]  /*41b0*/  BSYNC.RECONVERGENT B2 ;  /* 0x0000000000027941 */ /* 0x000fea0003800200 */
.L_x_455:
[----:B------:R-:W-:Y:S01]  /*41c0*/  BSSY.RECONVERGENT B2, `(.L_x_458) ;  /* 0x000000c000027945 */ /* 0x000fe20003800200 */
[----:B------:R-:W-:Y:S01]  /*41d0*/  ISETP.NE.AND P0, PT, R23, R12, PT ;  /* 0x0000000c1700720c */ /* 0x000fe20003f05270 */
[----:B------:R-:W-:Y:S01]  /*41e0*/  IMAD R35, R2, 0x4, R35 ;  /* 0x0000000402237824 */ /* 0x000fe200078e0223 */
[----:B------:R-:W-:Y:S01]  /*41f0*/  IADD3 R37, PT, PT, R37, R2, RZ ;  /* 0x0000000225257210 */ /* 0x000fe20007ffe0ff */
[----:B------:R-:W-:Y:S10]  /*4200*/  @P1 BRA `(.L_x_459) ;  /* 0x00000000001c1947 */ /* 0x000ff40003800000 */
[----:B------:R-:W-:-:S06]  /*4210*/  IMAD.WIDE R20, R37, 0x4, R32 ;  /* 0x0000000425147825 */ /* 0x000fcc00078e0220 */
[----:B------:R-:W2:Y:S02]  /*4220*/  LDG.E R20, desc[UR8][R20.64] ;  /* 0x0000000814147981 */ /* 0x000ea4000c1e1900 */
[----:B--2---:R-:W-:-:S07]  /*4230*/  FMUL R25, R20, R20 ;  /* 0x0000001414197220 */ /* 0x004fce0000400000 */
.L_x_460:
[----:B------:R-:W0:Y:S02]  /*4240*/  LDS R20, [R35] ;  /* 0x0000000023147984 */ /* 0x000e240000000800 */
[----:B0-----:R-:W-:-:S05]  /*4250*/  FADD R21, R25, R20 ;  /* 0x0000001419157221 */ /* 0x001fca0000000000 */
[----:B------:R-:W0:Y:S02]  /*4260*/  ATOMS.CAST.SPIN P1, [R35], R20, R21 ;  /* 0x000000142300758d */ /* 0x000e240001820015 */
[----:B0-----:R-:W-:Y:S05]  /*4270*/  @!P1 BRA `(.L_x_460) ;  /* 0xfffffffc00f09947 */ /* 0x001fea000383ffff */
.L_x_459:
[----:B------:R-:W-:Y:S05]  /*4280*/  BSYNC.RECONVERGENT B2 ;  /* 0x0000000000027941 */ /* 0x000fea0003800200 */
.L_x_458:
[----:B------:R-:W-:Y:S01]  /*4290*/  BSSY.RECONVERGENT B2, `(.L_x_461) ;  /* 0x000000b000027945 */ /* 0x000fe20003800200 */
[----:B------:R-:W-:Y:S01]  /*42a0*/  IADD3 R37, PT, PT, R37, R2, RZ ;  /* 0x0000000225257210 */ /* 0x000fe20007ffe0ff */
[----:B------:R-:W-:Y:S02]  /*42b0*/  IMAD R35, R2, 0x4, R35 ;  /* 0x0000000402237824 */ /* 0x000fe400078e0223 */
[----:B------:R-:W-:Y:S05]  /*42c0*/  @P3 BRA `(.L_x_462) ;  /* 0x00000000001c3947 */ /* 0x000fea0003800000 */
[----:B------:R-:W-:-:S06]  /*42d0*/  IMAD.WIDE R20, R37, 0x4, R32 ;  /* 0x0000000425147825 */ /* 0x000fcc00078e0220 */
[----:B------:R-:W2:Y:S02]  /*42e0*/  LDG.E R20, desc[UR8][R20.64] ;  /* 0x0000000814147981 */ /* 0x000ea4000c1e1900 */
[----:B--2---:R-:W-:-:S07]  /*42f0*/  FMUL R25, R20, R20 ;  /* 0x0000001414197220 */ /* 0x004fce0000400000 */
.L_x_463:
[----:B------:R-:W0:Y:S02]  /*4300*/  LDS R20, [R35] ;  /* 0x0000000023147984 */ /* 0x000e240000000800 */
[----:B0-----:R-:W-:-:S05]  /*4310*/  FADD R21, R25, R20 ;  /* 0x0000001419157221 */ /* 0x001fca0000000000 */
[----:B------:R-:W0:Y:S02]  /*4320*/  ATOMS.CAST.SPIN P1, [R35], R20, R21 ;  /* 0x000000142300758d */ /* 0x000e240001820015 */
[----:B0-----:R-:W-:Y:S05]  /*4330*/  @!P1 BRA `(.L_x_463) ;  /* 0xfffffffc00f09947 */ /* 0x001fea000383ffff */
.L_x_462:
[----:B------:R-:W-:Y:S05]  /*4340*/  BSYNC.RECONVERGENT B2 ;  /* 0x0000000000027941 */ /* 0x000fea0003800200 */
.L_x_461:
[----:B------:R-:W-:Y:S01]  /*4350*/  BSSY.RECONVERGENT B2, `(.L_x_464) ;  /* 0x000000b000027945 */ /* 0x000fe20003800200 */
[----:B------:R-:W-:Y:S01]  /*4360*/  IADD3 R37, PT, PT, R37, R2, RZ ;  /* 0x0000000225257210 */ /* 0x000fe20007ffe0ff */
[----:B------:R-:W-:Y:S02]  /*4370*/  IMAD R35, R2, 0x4, R35 ;  /* 0x0000000402237824 */ /* 0x000fe400078e0223 */
[----:B------:R-:W-:Y:S05]  /*4380*/  @P4 BRA `(.L_x_465) ;  /* 0x00000000001c4947 */ /* 0x000fea0003800000 */
[----:B------:R-:W-:-:S06]  /*4390*/  IMAD.WIDE R20, R37, 0x4, R32 ;  /* 0x0000000425147825 */ /* 0x000fcc00078e0220 */
[----:B------:R-:W2:Y:S02]  /*43a0*/  LDG.E R20, desc[UR8][R20.64] ;  /* 0x0000000814147981 */ /* 0x000ea4000c1e1900 */
[----:B--2---:R-:W-:-:S07]  /*43b0*/  FMUL R25, R20, R20 ;  /* 0x0000001414197220 */ /* 0x004fce0000400000 */
.L_x_466:
[----:B------:R-:W0:Y:S02]  /*43c0*/  LDS R20, [R35] ;  /* 0x0000000023147984 */ /* 0x000e240000000800 */
[----:B0-----:R-:W-:-:S05]  /*43d0*/  FADD R21, R25, R20 ;  /* 0x0000001419157221 */ /* 0x001fca0000000000 */
[----:B------:R-:W0:Y:S02]  /*43e0*/  ATOMS.CAST.SPIN P1, [R35], R20, R21 ;  /* 0x000000142300758d */ /* 0x000e240001820015 */
[----:B0-----:R-:W-:Y:S05]  /*43f0*/  @!P1 BRA `(.L_x_466) ;  /* 0xfffffffc00f09947 */ /* 0x001fea000383ffff */
.L_x_465:
[----:B------:R-:W-:Y:S05]  /*4400*/  BSYNC.RECONVERGENT B2 ;  /* 0x0000000000027941 */ /* 0x000fea0003800200 */
.L_x_464:
[----:B------:R-:W-:Y:S01]  /*4410*/  BSSY.RECONVERGENT B2, `(.L_x_467) ;  /* 0x000000b000027945 */ /* 0x000fe20003800200 */
[----:B------:R-:W-:Y:S01]  /*4420*/  IADD3 R37, PT, PT, R37, R2, RZ ;  /* 0x0000000225257210 */ /* 0x000fe20007ffe0ff */
[----:B------:R-:W-:Y:S02]  /*4430*/  IMAD R35, R2, 0x4, R35 ;  /* 0x0000000402237824 */ /* 0x000fe400078e0223 */
[----:B------:R-:W-:Y:S05]  /*4440*/  @P5 BRA `(.L_x_468) ;  /* 0x00000000001c5947 */ /* 0x000fea0003800000 */
[----:B------:R-:W-:-:S06]  /*4450*/  IMAD.WIDE R20, R37, 0x4, R32 ;  /* 0x0000000425147825 */ /* 0x000fcc00078e0220 */
[----:B------:R-:W2:Y:S02]  /*4460*/  LDG.E R20, desc[UR8][R20.64] ;  /* 0x0000000814147981 */ /* 0x000ea4000c1e1900 */
[----:B--2---:R-:W-:-:S07]  /*4470*/  FMUL R25, R20, R20 ;  /* 0x0000001414197220 */ /* 0x004fce0000400000 */
.L_x_469:
[----:B------:R-:W0:Y:S02]  /*4480*/  LDS R20, [R35] ;  /* 0x0000000023147984 */ /* 0x000e240000000800 */
[----:B0-----:R-:W-:-:S05]  /*4490*/  FADD R21, R25, R20 ;  /* 0x0000001419157221 */ /* 0x001fca0000000000 */
[----:B------:R-:W0:Y:S02]  /*44a0*/  ATOMS.CAST.SPIN P1, [R35], R20, R21 ;  /* 0x000000142300758d */ /* 0x000e240001820015 */
[----:B0-----:R-:W-:Y:S05]  /*44b0*/  @!P1 BRA `(.L_x_469) ;  /* 0xfffffffc00f09947 */ /* 0x001fea000383ffff */
.L_x_468:
[----:B------:R-:W-:Y:S05]  /*44c0*/  BSYNC.RECONVERGENT B2 ;  /* 0x0000000000027941 */ /* 0x000fea0003800200 */
.L_x_467:
[----:B------:R-:W-:Y:S01]  /*44d0*/  BSSY.RECONVERGENT B2, `(.L_x_470) ;  /* 0x000000b000027945 */ /* 0x000fe20003800200 */
[----:B------:R-:W-:-:S03]  /*44e0*/  LEA R35, R2, R35, 0x2 ;  /* 0x0000002302237211 */ /* 0x000fc600078e10ff */
[----:B------:R-:W-:Y:S05]  /*44f0*/  @P6 BRA `(.L_x_471) ;  /* 0x0000000000206947 */ /* 0x000fea0003800000 */
[----:B------:R-:W-:-:S04]  /*4500*/  IMAD.IADD R21, R37, 0x1, R2 ;  /* 0x0000000125157824 */ /* 0x000fc800078e0202 */
[----:B------:R-:W-:-:S06]  /*4510*/  IMAD.WIDE R20, R21, 0x4, R32 ;  /* 0x0000000415147825 */ /* 0x000fcc00078e0220 */
[----:B------:R-:W2:Y:S02]  /*4520*/  LDG.E R20, desc[UR8][R20.64] ;  /* 0x0000000814147981 */ /* 0x000ea4000c1e1900 */
[----:B--2---:R-:W-:-:S07]  /*4530*/  FMUL R25, R20, R20 ;  /* 0x0000001414197220 */ /* 0x004fce0000400000 */
.L_x_472:
[----:B------:R-:W0:Y:S02]  /*4540*/  LDS R20, [R35] ;  /* 0x0000000023147984 */ /* 0x000e240000000800 */
[----:B0-----:R-:W-:-:S05]  /*4550*/  FADD R21, R25, R20 ;  /* 0x0000001419157221 */ /* 0x001fca0000000000 */
[----:B------:R-:W0:Y:S02]  /*4560*/  ATOMS.CAST.SPIN P1, [R35], R20, R21 ;  /* 0x000000142300758d */ /* 0x000e240001820015 */
[----:B0-----:R-:W-:Y:S05]  /*4570*/  @!P1 BRA `(.L_x_472) ;  /* 0xfffffffc00f09947 */ /* 0x001fea000383ffff */
.L_x_471:
[----:B------:R-:W-:Y:S05]  /*4580*/  BSYNC.RECONVERGENT B2 ;  /* 0x0000000000027941 */ /* 0x000fea0003800200 */
.L_x_470:
[----:B------:R-:W-:Y:S05]  /*4590*/  @P0 BRA `(.L_x_473) ;  /* 0xfffffff800280947 */ /* 0x000fea000383ffff */
[----:B------:R-:W-:-:S07]  /*45a0*/  MOV R16, R12 ;  /* 0x0000000c00107202 */ /* 0x000fce0000000f00 */
.L_x_448:
[----:B------:R-:W-:-:S13]  /*45b0*/  ISETP.NE.AND P0, PT, R11, RZ, PT ;  /* 0x000000ff0b00720c */ /* 0x000fda0003f05270 */
[----:B------:R-:W-:Y:S05]  /*45c0*/  @!P0 BRA `(.L_x_447) ;  /* 0x0000000400cc8947 */ /* 0x000fea0003800000 */
[----:B------:R-:W-:-:S13]  /*45d0*/  ISETP.GE.U32.AND P0, PT, R11, 0x4, PT ;  /* 0x000000040b00780c */ /* 0x000fda0003f06070 */
[----:B------:R-:W-:Y:S05]  /*45e0*/  @!P0 BRA `(.L_x_474) ;  /* 0x0000000000f08947 */ /* 0x000fea0003800000 */
[----:B------:R-:W0:Y:S01]  /*45f0*/  LDCU UR4, c[0x0][0x3c8] ;  /* 0x00007900ff0477ac */ /* 0x000e220008000800 */
[CC--:B------:R-:W-:Y:S01]  /*4600*/  IMAD R19, R16.reuse, R2.reuse, R9 ;  /* 0x0000000210137224 */ /* 0x0c0fe200078e0209 */
[----:B------:R-:W-:Y:S01]  /*4610*/  BSSY.RECONVERGENT B2, `(.L_x_475) ;  /* 0x0000015000027945 */ /* 0x000fe20003800200 */
[----:B------:R-:W-:Y:S02]  /*4620*/  IMAD R18, R16, R2, R15 ;  /* 0x0000000210127224 */ /* 0x000fe400078e020f */
[C---:B------:R-:W-:Y:S01]  /*4630*/  IMAD.IADD R23, R19.reuse, 0x1, R2 ;  /* 0x0000000113177824 */ /* 0x040fe200078e0202 */
[----:B------:R-:W-:-:S04]  /*4640*/  ISETP.GE.U32.AND P1, PT, R19, R14, PT ;  /* 0x0000000e1300720c */ /* 0x000fc80003f26070 */
[C---:B------:R-:W-:Y:S02]  /*4650*/  IADD3 R25, PT, PT, R23.reuse, R2, RZ ;  /* 0x0000000217197210 */ /* 0x040fe40007ffe0ff */
[-C--:B------:R-:W-:Y:S02]  /*4660*/  ISETP.GE.U32.AND P3, PT, R23, R14.reuse, PT ;  /* 0x0000000e1700720c */ /* 0x080fe40003f66070 */
[C---:B------:R-:W-:Y:S01]  /*4670*/  ISETP.GE.U32.AND P4, PT, R25.reuse, R14, PT ;  /* 0x0000000e1900720c */ /* 0x040fe20003f86070 */
[----:B------:R-:W-:Y:S02]  /*4680*/  IMAD.IADD R21, R25, 0x1, R2 ;  /* 0x0000000119157824 */ /* 0x000fe400078e0202 */
[----:B0-----:R-:W-:-:S03]  /*4690*/  IMAD R19, R7, UR4, R18 ;  /* 0x0000000407137c24 */ /* 0x001fc6000f8e0212 */
[----:B------:R-:W-:Y:S01]  /*46a0*/  ISETP.GE.U32.AND P0, PT, R21, R14, PT ;  /* 0x0000000e1500720c */ /* 0x000fe20003f06070 */
[----:B------:R-:W-:Y:S01]  /*46b0*/  IMAD R21, R16, R2, R17 ;  /* 0x0000000210157224 */ /* 0x000fe200078e0211 */
[----:B------:R-:W-:-:S05]  /*46c0*/  LEA R23, R19, R10, 0x2 ;  /* 0x0000000a13177211 */ /* 0x000fca00078e10ff */
[----:B------:R-:W-:Y:S01]  /*46d0*/  IMAD R35, R2, 0x4, R23 ;  /* 0x0000000402237824 */ /* 0x000fe200078e0217 */
[----:B------:R-:W-:Y:S06]  /*46e0*/  @P1 BRA `(.L_x_476) ;  /* 0x00000000001c1947 */ /* 0x000fec0003800000 */
[----:B------:R-:W-:-:S06]  /*46f0*/  IMAD.WIDE R18, R21, 0x4, R32 ;  /* 0x0000000415127825 */ /* 0x000fcc00078e0220 */
[----:B------:R-:W2:Y:S02]  /*4700*/  LDG.E R18, desc[UR8][R18.64] ;  /* 0x0000000812127981 */ /* 0x000ea4000c1e1900 */
[----:B--2---:R-:W-:-:S07]  /*4710*/  FMUL R25, R18, R18 ;  /* 0x0000001212197220 */ /* 0x004fce0000400000 */
.L_x_477:
[----:B------:R-:W0:Y:S02]  /*4720*/  LDS R18, [R23] ;  /* 0x0000000017127984 */ /* 0x000e240000000800 */
[----:B0-----:R-:W-:-:S05]  /*4730*/  FADD R19, R25, R18 ;  /* 0x0000001219137221 */ /* 0x001fca0000000000 */
[----:B------:R-:W0:Y:S02]  /*4740*/  ATOMS.CAST.SPIN P1, [R23], R18, R19 ;  /* 0x000000121700758d */ /* 0x000e240001820013 */
[----:B0-----:R-:W-:Y:S05]  /*4750*/  @!P1 BRA `(.L_x_477) ;  /* 0xfffffffc00f09947 */ /* 0x001fea000383ffff */
.L_x_476:
[----:B------:R-:W-:Y:S05]  /*4760*/  BSYNC.RECONVERGENT B2 ;  /* 0x0000000000027941 */ /* 0x000fea0003800200 */
.L_x_475:
[----:B------:R-:W-:Y:S01]  /*4770*/  BSSY.RECONVERGENT B2, `(.L_x_478) ;  /* 0x000000b000027945 */ /* 0x000fe20003800200 */
[----:B------:R-:W-:Y:S01]  /*4780*/  LEA R25, R2, R35, 0x2 ;  /* 0x0000002302197211 */ /* 0x000fe200078e10ff */
[----:B------:R-:W-:Y:S02]  /*4790*/  IMAD.IADD R21, R21, 0x1, R2 ;  /* 0x0000000115157824 */ /* 0x000fe400078e0202 */
[----:B------:R-:W-:Y:S05]  /*47a0*/  @P3 BRA `(.L_x_479) ;  /* 0x00000000001c3947 */ /* 0x000fea0003800000 */
[----:B------:R-:W-:-:S06]  /*47b0*/  IMAD.WIDE R18, R21, 0x4, R32 ;  /* 0x0000000415127825 */ /* 0x000fcc00078e0220 */
[----:B------:R-:W2:Y:S02]  /*47c0*/  LDG.E R18, desc[UR8][R18.64] ;  /* 0x0000000812127981 */ /* 0x000ea4000c1e1900 */
[----:B--2---:R-:W-:-:S07]  /*47d0*/  FMUL R23, R18, R18 ;  /* 0x0000001212177220 */ /* 0x004fce0000400000 */
.L_x_480:
[----:B------:R-:W0:Y:S02]  /*47e0*/  LDS R18, [R35] ;  /* 0x0000000023127984 */ /* 0x000e240000000800 */
[----:B0-----:R-:W-:-:S05]  /*47f0*/  FADD R19, R23, R18 ;  /* 0x0000001217137221 */ /* 0x001fca0000000000 */
[----:B------:R-:W0:Y:S02]  /*4800*/  ATOMS.CAST.SPIN P1, [R35], R18, R19 ;  /* 0x000000122300758d */ /* 0x000e240001820013 */
[----:B0-----:R-:W-:Y:S05]  /*4810*/  @!P1 BRA `(.L_x_480) ;  /* 0xfffffffc00f09947 */ /* 0x001fea000383ffff */
.L_x_479:
[----:B------:R-:W-:Y:S05]  /*4820*/  BSYNC.RECONVERGENT B2 ;  /* 0x0000000000027941 */ /* 0x000fea0003800200 */
.L_x_478:
[----:B------:R-:W-:Y:S01]  /*4830*/  BSSY.RECONVERGENT B2, `(.L_x_481) ;  /* 0x000000b000027945 */ /* 0x000fe20003800200 */
[----:B------:R-:W-:Y:S01]  /*4840*/  LEA R20, R2, R25, 0x2 ;  /* 0x0000001902147211 */ /* 0x000fe200078e10ff */
[----:B------:R-:W-:Y:S02]  /*4850*/  IMAD.IADD R21, R21, 0x1, R2 ;  /* 0x0000000115157824 */ /* 0x000fe400078e0202 */
[----:B------:R-:W-:Y:S05]  /*4860*/  @P4 BRA `(.L_x_482) ;  /* 0x00000000001c4947 */ /* 0x000fea0003800000 */
[----:B------:R-:W-:-:S06]  /*4870*/  IMAD.WIDE R18, R21, 0x4, R32 ;  /* 0x0000000415127825 */ /* 0x000fcc00078e0220 */
[----:B------:R-:W2:Y:S02]  /*4880*/  LDG.E R18, desc[UR8][R18.64] ;  /* 0x0000000812127981 */ /* 0x000ea4000c1e1900 */
[----:B--2---:R-:W-:-:S07]  /*4890*/  FMUL R23, R18, R18 ;  /* 0x0000001212177220 */ /* 0x004fce0000400000 */
.L_x_483:
[----:B------:R-:W0:Y:S02]  /*48a0*/  LDS R18, [R25] ;  /* 0x0000000019127984 */ /* 0x000e240000000800 */
[----:B0-----:R-:W-:-:S05]  /*48b0*/  FADD R19, R23, R18 ;  /* 0x0000001217137221 */ /* 0x001fca0000000000 */
[----:B------:R-:W0:Y:S02]  /*48c0*/  ATOMS.CAST.SPIN P1, [R25], R18, R19 ;  /* 0x000000121900758d */ /* 0x000e240001820013 */
[----:B0-----:R-:W-:Y:S05]  /*48d0*/  @!P1 BRA `(.L_x_483) ;  /* 0xfffffffc00f09947 */ /* 0x001fea000383ffff */
.L_x_482:
[----:B------:R-:W-:Y:S05]  /*48e0*/  BSYNC.RECONVERGENT B2 ;  /* 0x0000000000027941 */ /* 0x000fea0003800200 */
.L_x_481:
[----:B------:R-:W-:Y:S04]  /*48f0*/  BSSY.RECONVERGENT B2, `(.L_x_484) ;  /* 0x000000a000027945 */ /* 0x000fe80003800200 */
[----:B------:R-:W-:Y:S05]  /*4900*/  @P0 BRA `(.L_x_485) ;  /* 0x0000000000200947 */ /* 0x000fea0003800000 */
[----:B------:R-:W-:-:S05]  /*4910*/  IADD3 R19, PT, PT, R21, R2, RZ ;  /* 0x0000000215137210 */ /* 0x000fca0007ffe0ff */
[----:B------:R-:W-:-:S06]  /*4920*/  IMAD.WIDE R18, R19, 0x4, R32 ;  /* 0x0000000413127825 */ /* 0x000fcc00078e0220 */
[----:B------:R-:W2:Y:S02]  /*4930*/  LDG.E R18, desc[UR8][R18.64] ;  /* 0x0000000812127981 */ /* 0x000ea4000c1e1900 */
[----:B--2---:R-:W-:-:S07]  /*4940*/  FMUL R21, R18, R18 ;  /* 0x0000001212157220 */ /* 0x004fce0000400000 */
.L_x_486:
[----:B------:R-:W0:Y:S02]  /*4950*/  LDS R18, [R20] ;  /* 0x0000000014127984 */ /* 0x000e240000000800 */
[----:B0-----:R-:W-:-:S05]  /*4960*/  FADD R19, R21, R18 ;  /* 0x0000001215137221 */ /* 0x001fca0000000000 */
[----:B------:R-:W0:Y:S02]  /*4970*/  ATOMS.CAST.SPIN P0, [R20], R18, R19 ;  /* 0x000000121400758d */ /* 0x000e240001800013 */
[----:B0-----:R-:W-:Y:S05]  /*4980*/  @!P0 BRA `(.L_x_486) ;  /* 0xfffffffc00f08947 */ /* 0x001fea000383ffff */
.L_x_485:
[----:B------:R-:W-:Y:S05]  /*4990*/  BSYNC.RECONVERGENT B2 ;  /* 0x0000000000027941 */ /* 0x000fea0003800200 */
.L_x_484:
[----:B------:R-:W-:-:S07]  /*49a0*/  VIADD R16, R16, 0x4 ;  /* 0x0000000410107836 */ /* 0x000fce0000000000 */
.L_x_474:
[----:B------:R-:W-:-:S13]  /*49b0*/  ISETP.NE.AND P0, PT, R13, RZ, PT ;  /* 0x000000ff0d00720c */ /* 0x000fda0003f05270 */
[----:B------:R-:W-:Y:S05]  /*49c0*/  @!P0 BRA `(.L_x_447) ;  /* 0x0000000000cc8947 */ /* 0x000fea0003800000 */
[----:B------:R-:W-:-:S13]  /*49d0*/  ISETP.NE.AND P0, PT, R13, 0x1, PT ;  /* 0x000000010d00780c */ /* 0x000fda0003f05270 */
[----:B------:R-:W-:Y:S05]  /*49e0*/  @!P0 BRA `(.L_x_487) ;  /* 0x0000000000808947 */ /* 0x000fea0003800000 */
[----:B------:R-:W0:Y:S01]  /*49f0*/  LDCU UR4, c[0x0][0x3c8] ;  /* 0x00007900ff0477ac */ /* 0x000e220008000800 */
[CC--:B------:R-:W-:Y:S01]  /*4a00*/  IMAD R21, R16.reuse, R2.reuse, R9 ;  /* 0x0000000210157224 */ /* 0x0c0fe200078e0209 */
[----:B------:R-:W-:Y:S01]  /*4a10*/  BSSY.RECONVERGENT B2, `(.L_x_488) ;  /* 0x0000010000027945 */ /* 0x000fe20003800200 */
[CC--:B------:R-:W-:Y:S02]  /*4a20*/  IMAD R18, R16.reuse, R2.reuse, R15 ;  /* 0x0000000210127224 */ /* 0x0c0fe400078e020f */
[----:B------:R-:W-:Y:S01]  /*4a30*/  IMAD R23, R16, R2, R17 ;  /* 0x0000000210177224 */ /* 0x000fe200078e0211 */
[C---:B------:R-:W-:Y:S02]  /*4a40*/  ISETP.GE.U32.AND P0, PT, R21.reuse, R14, PT ;  /* 0x0000000e1500720c */ /* 0x040fe40003f06070 */
[----:B------:R-:W-:-:S04]  /*4a50*/  IADD3 R19, PT, PT, R21, R2, RZ ;  /* 0x0000000215137210 */ /* 0x000fc80007ffe0ff */
[----:B------:R-:W-:Y:S01]  /*4a60*/  ISETP.GE.U32.AND P1, PT, R19, R14, PT ;  /* 0x0000000e1300720c */ /* 0x000fe20003f26070 */
[----:B0-----:R-:W-:-:S04]  /*4a70*/  IMAD R19, R7, UR4, R18 ;  /* 0x0000000407137c24 */ /* 0x001fc8000f8e0212 */
[----:B------:R-:W-:Y:S02]  /*4a80*/  IMAD R25, R19, 0x4, R10 ;  /* 0x0000000413197824 */ /* 0x000fe400078e020a */
[----:B------:R-:W-:Y:S06]  /*4a90*/  @P0 BRA `(.L_x_489) ;  /* 0x00000000001c0947 */ /* 0x000fec0003800000 */
[----:B------:R-:W-:-:S06]  /*4aa0*/  IMAD.WIDE R18, R23, 0x4, R32 ;  /* 0x0000000417127825 */ /* 0x000fcc00078e0220 */
[----:B------:R-:W2:Y:S02]  /*4ab0*/  LDG.E R18, desc[UR8][R18.64] ;  /* 0x0000000812127981 */ /* 0x000ea4000c1e1900 */
[----:B--2---:R-:W-:-:S07]  /*4ac0*/  FMUL R21, R18, R18 ;  /* 0x0000001212157220 */ /* 0x004fce0000400000 */
.L_x_490:
[----:B------:R-:W0:Y:S02]  /*4ad0*/  LDS R18, [R25] ;  /* 0x0000000019127984 */ /* 0x000e240000000800 */
[----:B0-----:R-:W-:-:S05]  /*4ae0*/  FADD R19, R21, R18 ;  /* 0x0000001215137221 */ /* 0x001fca0000000000 */
[----:B------:R-:W0:Y:S02]  /*4af0*/  ATOMS.CAST.SPIN P0, [R25], R18, R19 ;  /* 0x000000121900758d */ /* 0x000e240001800013 */
[----:B0-----:R-:W-:Y:S05]  /*4b00*/  @!P0 BRA `(.L_x_490) ;  /* 0xfffffffc00f08947 */ /* 0x001fea000383ffff */
.L_x_489:
[----:B------:R-:W-:Y:S05]  /*4b10*/  BSYNC.RECONVERGENT B2 ;  /* 0x0000000000027941 */ /* 0x000fea0003800200 */
.L_x_488:
[----:B------:R-:W-:Y:S04]  /*4b20*/  BSSY.RECONVERGENT B2, `(.L_x_491) ;  /* 0x000000b000027945 */ /* 0x000fe80003800200 */
[----:B------:R-:W-:Y:S05]  /*4b30*/  @P1 BRA `(.L_x_492) ;  /* 0x0000000000241947 */ /* 0x000fea0003800000 */
[----:B------:R-:W-:-:S05]  /*4b40*/  IADD3 R19, PT, PT, R23, R2, RZ ;  /* 0x0000000217137210 */ /* 0x000fca0007ffe0ff */
[----:B------:R-:W-:-:S06]  /*4b50*/  IMAD.WIDE R18, R19, 0x4, R32 ;  /* 0x0000000413127825 */ /* 0x000fcc00078e0220 */
[----:B------:R-:W2:Y:S01]  /*4b60*/  LDG.E R18, desc[UR8][R18.64] ;  /* 0x0000000812127981 */ /* 0x000ea2000c1e1900 */
[----:B------:R-:W-:Y:S02]  /*4b70*/  IMAD R20, R2, 0x4, R25 ;  /* 0x0000000402147824 */ /* 0x000fe400078e0219 */
[----:B--2---:R-:W-:-:S07]  /*4b80*/  FMUL R21, R18, R18 ;  /* 0x0000001212157220 */ /* 0x004fce0000400000 */
.L_x_493:
[----:B------:R-:W0:Y:S02]  /*4b90*/  LDS R18, [R20] ;  /* 0x0000000014127984 */ /* 0x000e240000000800 */
[----:B0-----:R-:W-:-:S05]  /*4ba0*/  FADD R19, R21, R18 ;  /* 0x0000001215137221 */ /* 0x001fca0000000000 */
[----:B------:R-:W0:Y:S02]  /*4bb0*/  ATOMS.CAST.SPIN P0, [R20], R18, R19 ;  /* 0x000000121400758d */ /* 0x000e240001800013 */
[----:B0-----:R-:W-:Y:S05]  /*4bc0*/  @!P0 BRA `(.L_x_493) ;  /* 0xfffffffc00f08947 */ /* 0x001fea000383ffff */
.L_x_492:
[----:B------:R-:W-:Y:S05]  /*4bd0*/  BSYNC.RECONVERGENT B2 ;  /* 0x0000000000027941 */ /* 0x000fea0003800200 */
.L_x_491:
[----:B------:R-:W-:-:S07]  /*4be0*/  IADD3 R16, PT, PT, R16, 0x2, RZ ;  /* 0x0000000210107810 */ /* 0x000fce0007ffe0ff */
.L_x_487:
[----:B------:R-:W-:-:S13]  /*4bf0*/  LOP3.LUT P0, RZ, R4, 0x1, RZ, 0xc0, !PT ;  /* 0x0000000104ff7812 */ /* 0x000fda000780c0ff */
[----:B------:R-:W-:Y:S05]  /*4c00*/  @!P0 BRA `(.L_x_447) ;  /* 0x00000000003c8947 */ /* 0x000fea0003800000 */
[----:B------:R-:W0:Y:S01]  /*4c10*/  LDCU UR4, c[0x0][0x3c8] ;  /* 0x00007900ff0477ac */ /* 0x000e220008000800 */
[----:B------:R-:W-:-:S05]  /*4c20*/  IMAD R19, R2, R16, R9 ;  /* 0x0000001002137224 */ /* 0x000fca00078e0209 */
[----:B------:R-:W-:Y:S01]  /*4c30*/  ISETP.GE.U32.AND P0, PT, R19, R14, PT ;  /* 0x0000000e1300720c */ /* 0x000fe20003f06070 */
[CC--:B------:R-:W-:Y:S02]  /*4c40*/  IMAD R14, R2.reuse, R16.reuse, R15 ;  /* 0x00000010020e7224 */ /* 0x0c0fe400078e020f */
[----:B------:R-:W-:Y:S02]  /*4c50*/  IMAD R15, R2, R16, R17 ;  /* 0x00000010020f7224 */ /* 0x000fe400078e0211 */
[----:B0-----:R-:W-:-:S08]  /*4c60*/  IMAD R17, R7, UR4, R14 ;  /* 0x0000000407117c24 */ /* 0x001fd0000f8e020e */
[----:B------:R-:W-:Y:S05]  /*4c70*/  @P0 BRA `(.L_x_447) ;  /* 0x0000000000200947 */ /* 0x000fea0003800000 */
[----:B------:R-:W-:-:S06]  /*4c80*/  IMAD.WIDE R14, R15, 0x4, R32 ;  /* 0x000000040f0e7825 */ /* 0x000fcc00078e0220 */
[----:B------:R-:W2:Y:S01]  /*4c90*/  LDG.E R14, desc[UR8][R14.64] ;  /* 0x000000080e0e7981 */ /* 0x000ea2000c1e1900 */
[----:B------:R-:W-:Y:S02]  /*4ca0*/  IMAD R16, R17, 0x4, R10 ;  /* 0x0000000411107824 */ /* 0x000fe400078e020a */
[----:B--2---:R-:W-:-:S07]  /*4cb0*/  FMUL R17, R14, R14 ;  /* 0x0000000e0e117220 */ /* 0x004fce0000400000 */
.L_x_494:
[----:B------:R-:W0:Y:S02]  /*4cc0*/  LDS R14, [R16] ;  /* 0x00000000100e7984 */ /* 0x000e240000000800 */
[----:B0-----:R-:W-:-:S05]  /*4cd0*/  FADD R15, R17, R14 ;  /* 0x0000000e110f7221 */ /* 0x001fca0000000000 */
[----:B------:R-:W0:Y:S02]  /*4ce0*/  ATOMS.CAST.SPIN P0, [R16], R14, R15 ;  /* 0x0000000e1000758d */ /* 0x000e24000180000f */
[----:B0-----:R-:W-:Y:S05]  /*4cf0*/  @!P0 BRA `(.L_x_494) ;  /* 0xfffffffc00f08947 */ /* 0x001fea000383ffff */
.L_x_447:
[----:B------:R-:W-:Y:S05]  /*4d00*/  BSYNC.RECONVERGENT B1 ;  /* 0x0000000000017941 */ /* 0x000fea0003800200 */
.L_x_446:
[----:B------:R-:W-:-:S04]  /*4d10*/  IADD3 R8, PT, PT, R8, UR10, RZ ;  /* 0x0000000a08087c10 */ /* 0x000fc8000fffe0ff */
[----:B------:R-:W-:-:S13]  /*4d20*/  ISETP.GE.AND P0, PT, R8, R27, PT ;  /* 0x0000001b0800720c */ /* 0x000fda0003f06270 */
[----:B------:R-:W-:Y:S05]  /*4d30*/  @!P0 BRA `(.L_x_495) ;  /* 0xffffffec00bc8947 */ /* 0x000fea000383ffff */
.L_x_344:
[----:B------:R-:W-:Y:S05]  /*4d40*/  BSYNC.RECONVERGENT B0 ;  /* 0x0000000000007941 */ /* 0x000fea0003800200 */
.L_x_343:
[----:B------:R-:W1:Y:S08]  /*4d50*/  LDC R12, c[0x0][0x3c8] ;  /* 0x0000f200ff0c7b82 */ /* 0x000e700000000800 */
[----:B------:R-:W-:Y:S01]  /*4d60*/  BAR.SYNC.DEFER_BLOCKING 0x0 ;  /* 0x0000000000007b1d */ /* 0x000fe20000010000 */
[----:B------:R-:W-:-:S05]  /*4d70*/  LOP3.LUT P0, RZ, R0, R3, RZ, 0xfc, !PT ;  /* 0x0000000300ff7212 */ /* 0x000fca000780fcff */
[----:B------:R-:W-:Y:S01]  /*4d80*/  BSSY.RECONVERGENT B0, `(.L_x_496) ;  /* 0x0000096000007945 */ /* 0x000fe20003800200 */
[----:B-1----:R-:W-:-:S07]  /*4d90*/  IMAD R8, R12, 0x4, R5 ;  /* 0x000000040c087824 */ /* 0x002fce00078e0205 */
[----:B------:R-:W-:Y:S05]  /*4da0*/  @P0 BRA `(.L_x_497) ;  /* 0x00000008004c0947 */ /* 0x000fea0003800000 */
[----:B------:R-:W-:Y:S01]  /*4db0*/  ISETP.GE.AND P0, PT, R12, 0x1, PT ;  /* 0x000000010c00780c */ /* 0x000fe20003f06270 */
[----:B------:R-:W-:-:S12]  /*4dc0*/  HFMA2 R10, -RZ, RZ, 0, 0 ;  /* 0x00000000ff0a7431 */ /* 0x000fd800000001ff */
[----:B------:R-:W-:Y:S05]  /*4dd0*/  @!P0 BRA `(.L_x_498) ;  /* 0x00000008003c8947 */ /* 0x000fea0003800000 */
[C---:B------:R-:W-:Y:S01]  /*4de0*/  ISETP.GE.U32.AND P1, PT, R12.reuse, 0x8, PT ;  /* 0x000000080c00780c */ /* 0x040fe20003f26070 */
[----:B------:R-:W-:Y:S01]  /*4df0*/  IMAD.MOV.U32 R9, RZ, RZ, RZ ;  /* 0x000000ffff097224 */ /* 0x000fe200078e00ff */
[----:B------:R-:W-:Y:S02]  /*4e00*/  LOP3.LUT R19, R12, 0x7, RZ, 0xc0, !PT ;  /* 0x000000070c137812 */ /* 0x000fe400078ec0ff */
[----:B------:R-:W-:Y:S02]  /*4e10*/  MOV R10, RZ ;  /* 0x000000ff000a7202 */ /* 0x000fe40000000f00 */
[----:B------:R-:W-:-:S07]  /*4e20*/  ISETP.NE.AND P0, PT, R19, RZ, PT ;  /* 0x000000ff1300720c */ /* 0x000fce0003f05270 */
[----:B------:R-:W-:Y:S06]  /*4e30*/  @!P1 BRA `(.L_x_499) ;  /* 0x0000000400049947 */ /* 0x000fec0003800000 */
[----:B------:R-:W1:Y:S01]  /*4e40*/  S2R R10, SR_CgaCtaId ;  /* 0x00000000000a7919 */ /* 0x000e620000008800 */
[----:B------:R-:W-:Y:S02]  /*4e50*/  MOV R11, 0x400 ;  /* 0x00000400000b7802 */ /* 0x000fe40000000f00 */
[----:B------:R-:W-:Y:S01]  /*4e60*/  LOP3.LUT R9, R12, 0x7ffffff8, RZ, 0xc0, !PT ;  /* 0x7ffffff80c097812 */ /* 0x000fe200078ec0ff */
[----:B------:R-:W-:Y:S01]  /*4e70*/  IMAD.MOV.U32 R12, RZ, RZ, RZ ;  /* 0x000000ffff0c7224 */ /* 0x000fe200078e00ff */
[----:B-1----:R-:W-:Y:S02]  /*4e80*/  LEA R11, R10, R11, 0x18 ;  /* 0x0000000b0a0b7211 */ /* 0x002fe400078ec0ff */
[----:B------:R-:W-:-:S07]  /*4e90*/  MOV R10, RZ ;  /* 0x000000ff000a7202 */ /* 0x000fce0000000f00 */
.L_x_500:
[----:B------:R-:W-:-:S05]  /*4ea0*/  IMAD R16, R12, 0x4, R11 ;  /* 0x000000040c107824 */ /* 0x000fca00078e020b */
[----:B------:R-:W1:Y:S02]  /*4eb0*/  LDS R13, [R16] ;  /* 0x00000000100d7984 */ /* 0x000e640000000800 */
[----:B-1----:R-:W-:-:S13]  /*4ec0*/  ISETP.GE.AND P1, PT, R13, RZ, PT ;  /* 0x000000ff0d00720c */ /* 0x002fda0003f26270 */
[----:B------:R-:W-:-:S05]  /*4ed0*/  @P1 LEA R15, R10, R5, 0x2 ;  /* 0x000000050a0f1211 */ /* 0x000fca00078e10ff */
[----:B------:R-:W-:Y:S04]  /*4ee0*/  @P1 STS [R15+0x8], R12 ;  /* 0x0000080c0f001388 */ /* 0x000fe80000000800 */
[----:B------:R-:W1:Y:S02]  /*4ef0*/  LDS R13, [R16+0x4] ;  /* 0x00000400100d7984 */ /* 0x000e640000000800 */
[----:B-1----:R-:W-:Y:S01]  /*4f00*/  ISETP.GE.AND P2, PT, R13, RZ, PT ;  /* 0x000000ff0d00720c */ /* 0x002fe20003f46270 */
[----:B------:R-:W-:-:S05]  /*4f10*/  @P1 VIADD R13, R10, 0x1 ;  /* 0x000000010a0d1836 */ /* 0x000fca0000000000 */
[----:B------:R-:W-:-:S07]  /*4f20*/  @P1 MOV R10, R13 ;  /* 0x0000000d000a1202 */ /* 0x000fce0000000f00 */
[----:B------:R-:W-:Y:S01]  /*4f30*/  @P2 VIADD R13, R12, 0x1 ;  /* 0x000000010c0d2836 */ /* 0x000fe20000000000 */
[----:B0-----:R-:W-:-:S05]  /*4f40*/  @P2 LEA R18, R10, R5, 0x2 ;  /* 0x000000050a122211 */ /* 0x001fca00078e10ff */
[----:B------:R-:W-:Y:S04]  /*4f50*/  @P2 STS [R18+0x8], R13 ;  /* 0x0000080d12002388 */ /* 0x000fe80000000800 */
[----:B------:R-:W0:Y:S02]  /*4f60*/  LDS R14, [R16+0x8] ;  /* 0x00000800100e7984 */ /* 0x000e240000000800 */
[----:B0-----:R-:W-:Y:S01]  /*4f70*/  ISETP.GE.AND P1, PT, R14, RZ, PT ;  /* 0x000000ff0e00720c */ /* 0x001fe20003f26270 */
[----:B------:R-:W-:-:S05]  /*4f80*/  @P2 VIADD R14, R10, 0x1 ;  /* 0x000000010a0e2836 */ /* 0x000fca0000000000 */
[----:B------:R-:W-:-:S07]  /*4f90*/  @P2 MOV R10, R14 ;  /* 0x0000000e000a2202 */ /* 0x000fce0000000f00 */
[----:B------:R-:W-:Y:S01]  /*4fa0*/  @P1 VIADD R14, R12, 0x2 ;  /* 0x000000020c0e1836 */ /* 0x000fe20000000000 */
[----:B------:R-:W-:-:S05]  /*4fb0*/  @P1 LEA R17, R10, R5, 0x2 ;  /* 0x000000050a111211 */ /* 0x000fca00078e10ff */
        /* <DEDUP_REMOVED lines=34> */
[----:B------:R-:W-:Y:S01]  /*51e0*/  @P2 LEA R18, R10, R5, 0x2 ;  /* 0x000000050a122211 */ /* 0x000fe200078e10ff */
[----:B------:R-:W-:Y:S01]  /*51f0*/  VIADD R12, R12, 0x8 ;  /* 0x000000080c0c7836 */ /* 0x000fe20000000000 */
[----:B------:R-:W-:-:S03]  /*5200*/  @P2 IADD3 R15, PT, PT, R10, 0x1, RZ ;  /* 0x000000010a0f2810 */ /* 0x000fc60007ffe0ff */
[----:B------:R1:W-:Y:S01]  /*5210*/  @P2 STS [R18+0x8], R13 ;  /* 0x0000080d12002388 */ /* 0x0003e20000000800 */
[----:B------:R-:W-:Y:S01]  /*5220*/  ISETP.NE.AND P1, PT, R12, R9, PT ;  /* 0x000000090c00720c */ /* 0x000fe20003f25270 */
[----:B------:R-:W-:-:S12]  /*5230*/  @P2 IMAD.MOV.U32 R10, RZ, RZ, R15 ;  /* 0x000000ffff0a2224 */ /* 0x000fd800078e000f */
[----:B-1----:R-:W-:Y:S05]  /*5240*/  @P1 BRA `(.L_x_500) ;  /* 0xfffffffc00141947 */ /* 0x002fea000383ffff */
.L_x_499:
[----:B------:R-:W-:Y:S05]  /*5250*/  @!P0 BRA `(.L_x_498) ;  /* 0x00000004001c8947 */ /* 0x000fea0003800000 */
[----:B------:R-:W1:Y:S01]  /*5260*/  LDCU UR4, c[0x0][0x3c8] ;  /* 0x00007900ff0477ac */ /* 0x000e620008000800 */
[----:B------:R-:W-:Y:S01]  /*5270*/  ISETP.GE.U32.AND P0, PT, R19, 0x4, PT ;  /* 0x000000041300780c */ /* 0x000fe20003f06070 */
[----:B-1----:R-:W-:-:S04]  /*5280*/  ULOP3.LUT UR5, UR4, 0x3, URZ, 0xc0, !UPT ;  /* 0x0000000304057892 */ /* 0x002fc8000f8ec0ff */
[----:B------:R-:W-:-:S08]  /*5290*/  UISETP.NE.AND UP0, UPT, UR5, URZ, UPT ;  /* 0x000000ff0500728c */ /* 0x000fd0000bf05270 */
[----:B------:R-:W-:Y:S05]  /*52a0*/  @!P0 BRA `(.L_x_501) ;  /* 0x0000000000808947 */ /* 0x000fea0003800000 */
[----:B------:R-:W1:Y:S01]  /*52b0*/  S2R R12, SR_CgaCtaId ;  /* 0x00000000000c7919 */ /* 0x000e620000008800 */
[----:B------:R-:W-:-:S04]  /*52c0*/  MOV R11, 0x400 ;  /* 0x00000400000b7802 */ /* 0x000fc80000000f00 */
[----:B-1----:R-:W-:-:S04]  /*52d0*/  LEA R12, R12, R11, 0x18 ;  /* 0x0000000b0c0c7211 */ /* 0x002fc800078ec0ff */
[----:B------:R-:W-:-:S05]  /*52e0*/  LEA R14, R9, R12, 0x2 ;  /* 0x0000000c090e7211 */ /* 0x000fca00078e10ff */
[----:B------:R-:W1:Y:S02]  /*52f0*/  LDS R11, [R14] ;  /* 0x000000000e0b7984 */ /* 0x000e640000000800 */
[----:B-1----:R-:W-:-:S13]  /*5300*/  ISETP.GE.AND P0, PT, R11, RZ, PT ;  /* 0x000000ff0b00720c */ /* 0x002fda0003f06270 */
[----:B------:R-:W-:-:S05]  /*5310*/  @P0 IMAD R16, R10, 0x4, R5 ;  /* 0x000000040a100824 */ /* 0x000fca00078e0205 */
[----:B------:R-:W-:Y:S04]  /*5320*/  @P0 STS [R16+0x8], R9 ;  /* 0x0000080910000388 */ /* 0x000fe80000000800 */
[----:B------:R-:W1:Y:S02]  /*5330*/  LDS R11, [R14+0x4] ;  /* 0x000004000e0b7984 */ /* 0x000e640000000800 */
[----:B-1----:R-:W-:Y:S02]  /*5340*/  ISETP.GE.AND P1, PT, R11, RZ, PT ;  /* 0x000000ff0b00720c */ /* 0x002fe40003f26270 */
[----:B------:R-:W-:-:S05]  /*5350*/  @P0 IADD3 R11, PT, PT, R10, 0x1, RZ ;  /* 0x000000010a0b0810 */ /* 0x000fca0007ffe0ff */
[----:B------:R-:W-:-:S06]  /*5360*/  @P0 IMAD.MOV.U32 R10, RZ, RZ, R11 ;  /* 0x000000ffff0a0224 */ /* 0x000fcc00078e000b */
[----:B------:R-:W-:Y:S01]  /*5370*/  @P1 IADD3 R11, PT, PT, R9, 0x1, RZ ;  /* 0x00000001090b1810 */ /* 0x000fe20007ffe0ff */
[----:B0-----:R-:W-:-:S05]  /*5380*/  @P1 IMAD R18, R10, 0x4, R5 ;  /* 0x000000040a121824 */ /* 0x001fca00078e0205 */
[----:B------:R-:W-:Y:S04]  /*5390*/  @P1 STS [R18+0x8], R11 ;  /* 0x0000080b12001388 */ /* 0x000fe80000000800 */
[----:B------:R-:W0:Y:S02]  /*53a0*/  LDS R12, [R14+0x8] ;  /* 0x000008000e0c7984 */ /* 0x000e240000000800 */
[----:B0-----:R-:W-:Y:S02]  /*53b0*/  ISETP.GE.AND P0, PT, R12, RZ, PT ;  /* 0x000000ff0c00720c */ /* 0x001fe40003f06270 */
[----:B------:R-:W-:-:S05]  /*53c0*/  @P1 IADD3 R12, PT, PT, R10, 0x1, RZ ;  /* 0x000000010a0c1810 */ /* 0x000fca0007ffe0ff */
[----:B------:R-:W-:-:S06]  /*53d0*/  @P1 IMAD.MOV.U32 R10, RZ, RZ, R12 ;  /* 0x000000ffff0a1224 */ /* 0x000fcc00078e000c */
[----:B------:R-:W-:Y:S01]  /*53e0*/  @P0 IADD3 R12, PT, PT, R9, 0x2, RZ ;  /* 0x00000002090c0810 */ /* 0x000fe20007ffe0ff */
[----:B------:R-:W-:-:S05]  /*53f0*/  @P0 IMAD R15, R10, 0x4, R5 ;  /* 0x000000040a0f0824 */ /* 0x000fca00078e0205 */
[----:B------:R-:W-:Y:S04]  /*5400*/  @P0 STS [R15+0x8], R12 ;  /* 0x0000080c0f000388 */ /* 0x000fe80000000800 */
[----:B------:R-:W0:Y:S02]  /*5410*/  LDS R13, [R14+0xc] ;  /* 0x00000c000e0d7984 */ /* 0x000e240000000800 */
[----:B0-----:R-:W-:Y:S02]  /*5420*/  ISETP.GE.AND P1, PT, R13, RZ, PT ;  /* 0x000000ff0d00720c */ /* 0x001fe40003f26270 */
[----:B------:R-:W-:-:S05]  /*5430*/  @P0 IADD3 R13, PT, PT, R10, 0x1, RZ ;  /* 0x000000010a0d0810 */ /* 0x000fca0007ffe0ff */
[----:B------:R-:W-:-:S06]  /*5440*/  @P0 IMAD.MOV.U32 R10, RZ, RZ, R13 ;  /* 0x000000ffff0a0224 */ /* 0x000fcc00078e000d */
[C---:B------:R-:W-:Y:S01]  /*5450*/  @P1 IADD3 R11, PT, PT, R9.reuse, 0x3, RZ ;  /* 0x00000003090b1810 */ /* 0x040fe20007ffe0ff */
[C---:B------:R-:W-:Y:S01]  /*5460*/  @P1 IMAD R16, R10.reuse, 0x4, R5 ;  /* 0x000000040a101824 */ /* 0x040fe200078e0205 */
[----:B------:R-:W-:Y:S02]  /*5470*/  @P1 IADD3 R13, PT, PT, R10, 0x1, RZ ;  /* 0x000000010a0d1810 */ /* 0x000fe40007ffe0ff */
[----:B------:R-:W-:Y:S02]  /*5480*/  IADD3 R9, PT, PT, R9, 0x4, RZ ;  /* 0x0000000409097810 */ /* 0x000fe40007ffe0ff */
[----:B------:R1:W-:Y:S01]  /*5490*/  @P1 STS [R16+0x8], R11 ;  /* 0x0000080b10001388 */ /* 0x0003e20000000800 */
[----:B------:R-:W-:-:S07]  /*54a0*/  @P1 IMAD.MOV.U32 R10, RZ, RZ, R13 ;  /* 0x000000ffff0a1224 */ /* 0x000fce00078e000d */
.L_x_501:
[----:B------:R-:W-:Y:S05]  /*54b0*/  BRA.U !UP0, `(.L_x_498) ;  /* 0x0000000108847547 */ /* 0x000fea000b800000 */
[----:B------:R-:W-:Y:S02]  /*54c0*/  UISETP.NE.AND UP0, UPT, UR5, 0x1, UPT ;  /* 0x000000010500788c */ /* 0x000fe4000bf05270 */
[----:B------:R-:W-:-:S04]  /*54d0*/  ULOP3.LUT UR4, UR4, 0x1, URZ, 0xc0, !UPT ;  /* 0x0000000104047892 */ /* 0x000fc8000f8ec0ff */
[----:B------:R-:W-:-:S03]  /*54e0*/  UISETP.NE.U32.AND UP1, UPT, UR4, 0x1, UPT ;  /* 0x000000010400788c */ /* 0x000fc6000bf25070 */
[----:B------:R-:W-:Y:S08]  /*54f0*/  BRA.U !UP0, `(.L_x_502) ;  /* 0x0000000108487547 */ /* 0x000ff0000b800000 */
[----:B------:R-:W2:Y:S01]  /*5500*/  S2R R12, SR_CgaCtaId ;  /* 0x00000000000c7919 */ /* 0x000ea20000008800 */
[----:B-1----:R-:W-:-:S04]  /*5510*/  MOV R11, 0x400 ;  /* 0x00000400000b7802 */ /* 0x002fc80000000f00 */
[----:B--2---:R-:W-:-:S05]  /*5520*/  LEA R12, R12, R11, 0x18 ;  /* 0x0000000b0c0c7211 */ /* 0x004fca00078ec0ff */
        /* <DEDUP_REMOVED lines=9> */
[C---:B------:R-:W-:Y:S01]  /*55c0*/  @P1 VIADD R11, R9.reuse, 0x1 ;  /* 0x00000001090b1836 */ /* 0x040fe20000000000 */
[C---:B------:R-:W-:Y:S01]  /*55d0*/  @P1 LEA R16, R10.reuse, R5, 0x2 ;  /* 0x000000050a101211 */ /* 0x040fe200078e10ff */
[----:B------:R-:W-:Y:S02]  /*55e0*/  @P1 VIADD R13, R10, 0x1 ;  /* 0x000000010a0d1836 */ /* 0x000fe40000000000 */
[----:B------:R-:W-:Y:S02]  /*55f0*/  VIADD R9, R9, 0x2 ;  /* 0x0000000209097836 */ /* 0x000fe40000000000 */
[----:B------:R2:W-:Y:S01]  /*5600*/  @P1 STS [R16+0x8], R11 ;  /* 0x0000080b10001388 */ /* 0x0005e20000000800 */
[----:B------:R-:W-:-:S07]  /*5610*/  @P1 MOV R10, R13 ;  /* 0x0000000d000a1202 */ /* 0x000fce0000000f00 */
.L_x_502:
[----:B------:R-:W-:Y:S05]  /*5620*/  BRA.U UP1, `(.L_x_498) ;  /* 0x0000000101287547 */ /* 0x000fea000b800000 */
[----:B------:R-:W3:Y:S01]  /*5630*/  S2R R12, SR_CgaCtaId ;  /* 0x00000000000c7919 */ /* 0x000ee20000008800 */
[----:B-12---:R-:W-:-:S04]  /*5640*/  MOV R11, 0x400 ;  /* 0x00000400000b7802 */ /* 0x006fc80000000f00 */
[----:B---3--:R-:W-:-:S04]  /*5650*/  LEA R12, R12, R11, 0x18 ;  /* 0x0000000b0c0c7211 */ /* 0x008fc800078ec0ff */
[----:B------:R-:W-:-:S06]  /*5660*/  LEA R11, R9, R12, 0x2 ;  /* 0x0000000c090b7211 */ /* 0x000fcc00078e10ff */
[----:B------:R-:W1:Y:S02]  /*5670*/  LDS R11, [R11] ;  /* 0x000000000b0b7984 */ /* 0x000e640000000800 */
[----:B-1----:R-:W-:-:S13]  /*5680*/  ISETP.GE.AND P0, PT, R11, RZ, PT ;  /* 0x000000ff0b00720c */ /* 0x002fda0003f06270 */
[C---:B------:R-:W-:Y:S01]  /*5690*/  @P0 IMAD R14, R10.reuse, 0x4, R5 ;  /* 0x000000040a0e0824 */ /* 0x040fe200078e0205 */
[----:B------:R-:W-:-:S04]  /*56a0*/  @P0 IADD3 R12, PT, PT, R10, 0x1, RZ ;  /* 0x000000010a0c0810 */ /* 0x000fc80007ffe0ff */
[----:B------:R3:W-:Y:S01]  /*56b0*/  @P0 STS [R14+0x8], R9 ;  /* 0x000008090e000388 */ /* 0x0007e20000000800 */
[----:B------:R-:W-:-:S07]  /*56c0*/  @P0 IMAD.MOV.U32 R10, RZ, RZ, R12 ;  /* 0x000000ffff0a0224 */ /* 0x000fce00078e000c */
.L_x_498:
[----:B------:R4:W-:Y:S02]  /*56d0*/  STS [R8+0x8], R10 ;  /* 0x0000080a08007388 */ /* 0x0009e40000000800 */
.L_x_497:
[----:B------:R-:W-:Y:S05]  /*56e0*/  BSYNC.RECONVERGENT B0 ;  /* 0x0000000000007941 */ /* 0x000fea0003800200 */
.L_x_496:
[----:B------:R-:W-:Y:S08]  /*56f0*/  BAR.SYNC.DEFER_BLOCKING 0x0 ;  /* 0x0000000000007b1d */ /* 0x000ff00000010000 */
[----:B---3--:R-:W3:Y:S01]  /*5700*/  LDC R9, c[0x0][0x3c8] ;  /* 0x0000f200ff097b82 */ /* 0x008ee20000000800 */
[----:B------:R-:W0:Y:S01]  /*5710*/  LDCU UR11, c[0x0][0x3bc] ;  /* 0x00007780ff0b77ac */ /* 0x000e220008000800 */
[----:B------:R-:W-:Y:S01]  /*5720*/  BSSY B0, `(.L_x_503) ;  /* 0x00001b5000007945 */ /* 0x000fe20003800000 */
[----:B-12---:R-:W1:Y:S01]  /*5730*/  LDS R11, [R8+0x8] ;  /* 0x00000800080b7984 */ /* 0x006e620000000800 */
[----:B---3--:R-:W-:-:S06]  /*5740*/  LEA R9, R9, R8, 0x2 ;  /* 0x0000000809097211 */ /* 0x008fcc00078e10ff */
[----:B------:R-:W2:Y:S01]  /*5750*/  LDS R9, [R9+0xc] ;  /* 0x00000c0009097984 */ /* 0x000ea20000000800 */
[----:B-1----:R-:W-:-:S13]  /*5760*/  ISETP.GE.AND P0, PT, R0, R11, PT ;  /* 0x0000000b0000720c */ /* 0x002fda0003f06270 */
[----:B0-----:R-:W-:Y:S05]  /*5770*/  @P0 BRA `(.L_x_504) ;  /* 0x0000001800bc0947 */ /* 0x001fea0003800000 */
[----:B------:R-:W0:Y:S01]  /*5780*/  LDC R12, c[0x0][0x3c0] ;  /* 0x0000f000ff0c7b82 */ /* 0x000e220000000800 */
[C---:B------:R-:W-:Y:S01]  /*5790*/  VIADD R30, R4.reuse, 0xffffffff ;  /* 0xffffffff041e7836 */ /* 0x040fe20000000000 */
[C---:B------:R-:W-:Y:S02]  /*57a0*/  LOP3.LUT R32, R4.reuse, 0x3, RZ, 0xc0, !PT ;  /* 0x0000000304207812 */ /* 0x040fe400078ec0ff */
[C---:B----4-:R-:W-:Y:S02]  /*57b0*/  LOP3.LUT R8, R4.reuse, 0x7ffffffc, RZ, 0xc0, !PT ;  /* 0x7ffffffc04087812 */ /* 0x050fe400078ec0ff */
[C---:B------:R-:W-:Y:S02]  /*57c0*/  LOP3.LUT R33, R4.reuse, 0x1, RZ, 0xc0, !PT ;  /* 0x0000000104217812 */ /* 0x040fe400078ec0ff */
[C---:B------:R-:W-:Y:S02]  /*57d0*/  LOP3.LUT R34, R4.reuse, 0x7, RZ, 0xc0, !PT ;  /* 0x0000000704227812 */ /* 0x040fe400078ec0ff */
[----:B------:R-:W-:-:S02]  /*57e0*/  LOP3.LUT R10, R4, 0x7ffffff8, RZ, 0xc0, !PT ;  /* 0x7ffffff8040a7812 */ /* 0x000fc400078ec0ff */
[----:B------:R-:W-:Y:S01]  /*57f0*/  MOV R14, R0 ;  /* 0x00000000000e7202 */ /* 0x000fe20000000f00 */
[----:B0-----:R-:W-:-:S07]  /*5800*/  IMAD R15, R12, UR7, R3 ;  /* 0x000000070c0f7c24 */ /* 0x001fce000f8e0203 */
.L_x_529:
[----:B------:R-:W-:Y:S01]  /*5810*/  IMAD R16, R14, 0x4, R5 ;  /* 0x000000040e107824 */ /* 0x000fe200078e0205 */
[----:B0-----:R-:W0:Y:S01]  /*5820*/  S2UR UR5, SR_CgaCtaId ;  /* 0x00000000000579c3 */ /* 0x001e220000008800 */
[----:B------:R-:W-:Y:S01]  /*5830*/  UMOV UR4, 0x400 ;  /* 0x0000040000047882 */ /* 0x000fe20000000000 */
[----:B------:R-:W-:-:S03]  /*5840*/  ISETP.GE.AND P0, PT, R4, 0x1, PT ;  /* 0x000000010400780c */ /* 0x000fc60003f06270 */
[----:B-1----:R-:W1:Y:S01]  /*5850*/  LDS R16, [R16+0x8] ;  /* 0x0000080010107984 */ /* 0x002e620000000800 */
[----:B0-----:R-:W-:-:S06]  /*5860*/  ULEA UR4, UR5, UR4, 0x18 ;  /* 0x0000000405047291 */ /* 0x001fcc000f8ec0ff */
[C---:B-1----:R-:W-:Y:S01]  /*5870*/  LEA R17, R16.reuse, UR4, 0x2 ;  /* 0x0000000410117c11 */ /* 0x042fe2000f8e10ff */
[--C-:B---3--:R-:W-:Y:S01]  /*5880*/  IMAD R12, R16, R16, R16.reuse ;  /* 0x00000010100c7224 */ /* 0x108fe200078e0210 */
[----:B------:R-:W-:-:S04]  /*5890*/  SHF.R.S32.HI R18, RZ, 0x1f, R16 ;  /* 0x0000001fff127819 */ /* 0x000fc80000011410 */
[----:B------:R-:W0:Y:S01]  /*58a0*/  LDS R17, [R17] ;  /* 0x0000000011117984 */ /* 0x000e220000000800 */
[----:B------:R-:W-:Y:S01]  /*58b0*/  LEA.HI R19, R12, R12, RZ, 0x1 ;  /* 0x0000000c0c137211 */ /* 0x000fe200078f08ff */
[----:B------:R-:W-:-:S03]  /*58c0*/  HFMA2 R12, -RZ, RZ, 0, 0 ;  /* 0x00000000ff0c7431 */ /* 0x000fc600000001ff */
[----:B------:R-:W-:Y:S01]  /*58d0*/  SHF.R.S32.HI R19, RZ, 0x1, R19 ;  /* 0x00000001ff137819 */ /* 0x000fe20000011413 */
[----:B------:R-:W-:Y:S06]  /*58e0*/  @!P0 BRA `(.L_x_505) ;  /* 0x0000000400f48947 */ /* 0x000fec0003800000 */
[----:B------:R-:W0:Y:S01]  /*58f0*/  LDCU UR4, c[0x0][0x3c8] ;  /* 0x00007900ff0477ac */ /* 0x000e220008000800 */
[----:B------:R-:W-:Y:S01]  /*5900*/  ISETP.GE.U32.AND P0, PT, R30, 0x3, PT ;  /* 0x000000031e00780c */ /* 0x000fe20003f06070 */
[----:B------:R-:W-:Y:S01]  /*5910*/  IMAD.MOV.U32 R12, RZ, RZ, RZ ;  /* 0x000000ffff0c7224 */ /* 0x000fe200078e00ff */
[----:B------:R-:W-:Y:S01]  /*5920*/  MOV R21, RZ ;  /* 0x000000ff00157202 */ /* 0x000fe20000000f00 */
[----:B------:R-:W1:Y:S01]  /*5930*/  LDCU UR5, c[0x0][0x3c0] ;  /* 0x00007800ff0577ac */ /* 0x000e620008000800 */
[----:B0-----:R-:W-:Y:S02]  /*5940*/  IMAD R22, R17, UR4, R16 ;  /* 0x0000000411167c24 */ /* 0x001fe4000f8e0210 */
[--C-:B-1----:R-:W-:Y:S02]  /*5950*/  IMAD R20, R16, UR5, R3.reuse ;  /* 0x0000000510147c24 */ /* 0x102fe4000f8e0203 */
[----:B------:R-:W-:-:S05]  /*5960*/  IMAD R13, R22, UR5, R3 ;  /* 0x00000005160d7c24 */ /* 0x000fca000f8e0203 */
[----:B------:R-:W-:Y:S05]  /*5970*/  @!P0 BRA `(.L_x_506) ;  /* 0x0000000000f08947 */ /* 0x000fea0003800000 */
[----:B------:R-:W-:Y:S01]  /*5980*/  BSSY.RECONVERGENT B1, `(.L_x_507) ;  /* 0x000003a000017945 */ /* 0x000fe20003800200 */
[----:B------:R-:W-:Y:S01]  /*5990*/  IMAD R21, R7, UR4, R20 ;  /* 0x0000000407157c24 */ /* 0x000fe2000f8e0214 */
[----:B------:R-:W-:Y:S01]  /*59a0*/  MOV R23, RZ ;  /* 0x000000ff00177202 */ /* 0x000fe20000000f00 */
[----:B------:R-:W-:-:S07]  /*59b0*/  IMAD.MOV.U32 R12, RZ, RZ, RZ ;  /* 0x000000ffff0c7224 */ /* 0x000fce00078e00ff */
.L_x_508:
[----:B------:R-:W-:Y:S02]  /*59c0*/  IMAD R26, R2, R23, RZ ;  /* 0x00000017021a7224 */ /* 0x000fe400078e02ff */
[----:B------:R-:W-:Y:S01]  /*59d0*/  HFMA2 R25, -RZ, RZ, 0, 0 ;  /* 0x00000000ff197431 */ /* 0x000fe200000001ff */
[----:B------:R-:W-:Y:S01]  /*59e0*/  MOV R22, RZ ;  /* 0x000000ff00167202 */ /* 0x000fe20000000f00 */
[----:B------:R-:W-:Y:S01]  /*59f0*/  IMAD.IADD R27, R15, 0x1, R26 ;  /* 0x000000010f1b7824 */ /* 0x000fe200078e021a */
[----:B------:R-:W-:Y:S01]  /*5a00*/  IADD3 R23, PT, PT, R23, 0x4, RZ ;  /* 0x0000000417177810 */ /* 0x000fe20007ffe0ff */
[--C-:B------:R-:W-:Y:S02]  /*5a10*/  IMAD.IADD R36, R26, 0x1, R2.reuse ;  /* 0x000000011a247824 */ /* 0x100fe400078e0202 */
[C-C-:B------:R-:W-:Y:S01]  /*5a20*/  IMAD.IADD R35, R27.reuse, 0x1, R2.reuse ;  /* 0x000000011b237824 */ /* 0x140fe200078e0202 */
[----:B------:R-:W-:Y:S02]  /*5a30*/  ISETP.GE.U32.AND P0, PT, R27, UR11, PT ;  /* 0x0000000b1b007c0c */ /* 0x000fe4000bf06070 */
[----:B------:R-:W-:Y:S01]  /*5a40*/  IADD3 R40, PT, PT, R36, R2, RZ ;  /* 0x0000000224287210 */ /* 0x000fe20007ffe0ff */
[C---:B------:R-:W-:Y:S01]  /*5a50*/  IMAD.IADD R37, R35.reuse, 0x1, R2 ;  /* 0x0000000123257824 */ /* 0x040fe200078e0202 */
[----:B------:R-:W-:-:S04]  /*5a60*/  ISETP.GE.U32.AND P1, PT, R35, UR11, PT ;  /* 0x0000000b23007c0c */ /* 0x000fc8000bf26070 */
[C---:B------:R-:W-:Y:S02]  /*5a70*/  IADD3 R24, PT, PT, R37.reuse, R2, RZ ;  /* 0x0000000225187210 */ /* 0x040fe40007ffe0ff */
[----:B------:R-:W-:-:S03]  /*5a80*/  ISETP.GE.U32.AND P2, PT, R37, UR11, PT ;  /* 0x0000000b25007c0c */ /* 0x000fc6000bf46070 */
[----:B------:R-:W-:Y:S01]  /*5a90*/  @!P0 IMAD.IADD R27, R13, 0x1, R26 ;  /* 0x000000010d1b8824 */ /* 0x000fe200078e021a */
[----:B------:R-:W-:-:S03]  /*5aa0*/  @!P0 IADD3 R31, PT, PT, R21, R26, RZ ;  /* 0x0000001a151f8210 */ /* 0x000fc60007ffe0ff */
[----:B------:R-:W-:Y:S01]  /*5ab0*/  @!P1 IMAD.IADD R37, R13, 0x1, R36 ;  /* 0x000000010d259824 */ /* 0x000fe200078e0224 */
[----:B------:R-:W-:Y:S01]  /*5ac0*/  @!P0 LEA R27, R27, R6, 0x2 ;  /* 0x000000061b1b8211 */ /* 0x000fe200078e10ff */
[--C-:B------:R-:W-:Y:S02]  /*5ad0*/  @!P0 IMAD R35, R31, 0x4, R6.reuse ;  /* 0x000000041f238824 */ /* 0x100fe400078e0206 */
[----:B------:R-:W-:Y:S01]  /*5ae0*/  HFMA2 R31, -RZ, RZ, 0, 0 ;  /* 0x00000000ff1f7431 */ /* 0x000fe200000001ff */
[----:B------:R-:W-:Y:S01]  /*5af0*/  @!P1 IADD3 R39, PT, PT, R21, R36, RZ ;  /* 0x0000002415279210 */ /* 0x000fe20007ffe0ff */
[--C-:B------:R-:W-:Y:S01]  /*5b00*/  @!P1 IMAD R37, R37, 0x4, R6.reuse ;  /* 0x0000000425259824 */ /* 0x100fe200078e0206 */
[----:B------:R0:W-:Y:S01]  /*5b10*/  @!P0 LDS R25, [R27+0x8] ;  /* 0x000008001b198984 */ /* 0x0001e20000000800 */
[----:B------:R-:W-:Y:S02]  /*5b20*/  @!P2 IADD3 R41, PT, PT, R13, R40, RZ ;  /* 0x000000280d29a210 */ /* 0x000fe40007ffe0ff */
[----:B------:R-:W-:Y:S01]  /*5b30*/  @!P1 LEA R39, R39, R6, 0x2 ;  /* 0x0000000627279211 */ /* 0x000fe200078e10ff */
[----:B------:R1:W3:Y:S01]  /*5b40*/  @!P0 LDS R22, [R35+0x8] ;  /* 0x0000080023168984 */ /* 0x0002e20000000800 */
[----:B------:R-:W-:Y:S01]  /*5b50*/  ISETP.GE.U32.AND P0, PT, R24, UR11, PT ;  /* 0x0000000b18007c0c */ /* 0x000fe2000bf06070 */
[----:B------:R-:W-:Y:S01]  /*5b60*/  IMAD.MOV.U32 R24, RZ, RZ, RZ ;  /* 0x000000ffff187224 */ /* 0x000fe200078e00ff */
[----:B0-----:R-:W-:Y:S01]  /*5b70*/  CS2R R26, SRZ ;  /* 0x00000000001a7805 */ /* 0x001fe2000001ff00 */
[----:B------:R-:W-:Y:S01]  /*5b80*/  @!P2 IMAD R41, R41, 0x4, R6 ;  /* 0x000000042929a824 */ /* 0x000fe200078e0206 */
[----:B------:R-:W-:Y:S01]  /*5b90*/  @!P1 LDS R31, [R37+0x8] ;  /* 0x00000800251f9984 */ /* 0x000fe20000000800 */
[----:B-1----:R-:W-:-:S03]  /*5ba0*/  @!P2 IMAD.IADD R35, R21, 0x1, R40 ;  /* 0x000000011523a824 */ /* 0x002fc600078e0228 */
[----:B------:R-:W0:Y:S02]  /*5bb0*/  @!P1 LDS R26, [R39+0x8] ;  /* 0x00000800271a9984 */ /* 0x000e240000000800 */
[----:B------:R-:W-:-:S03]  /*5bc0*/  @!P2 LEA R38, R35, R6, 0x2 ;  /* 0x000000062326a211 */ /* 0x000fc600078e10ff */
[----:B------:R-:W-:Y:S01]  /*5bd0*/  @!P0 IMAD.IADD R36, R40, 0x1, R2 ;  /* 0x0000000128248824 */ /* 0x000fe200078e0202 */
[----:B------:R-:W-:Y:S01]  /*5be0*/  MOV R35, RZ ;  /* 0x000000ff00237202 */ /* 0x000fe20000000f00 */
[----:B------:R-:W-:Y:S02]  /*5bf0*/  @!P2 LDS R24, [R41+0x8] ;  /* 0x000008002918a984 */ /* 0x000fe40000000800 */
[----:B------:R-:W-:Y:S01]  /*5c00*/  @!P0 IMAD.IADD R45, R21, 0x1, R36 ;  /* 0x00000001152d8824 */ /* 0x000fe200078e0224 */
[----:B------:R-:W-:Y:S01]  /*5c10*/  @!P0 IADD3 R43, PT, PT, R13, R36, RZ ;  /* 0x000000240d2b8210 */ /* 0x000fe20007ffe0ff */
[----:B------:R-:W-:Y:S01]  /*5c20*/  IMAD.MOV.U32 R36, RZ, RZ, RZ ;  /* 0x000000ffff247224 */ /* 0x000fe200078e00ff */
[----:B------:R-:W1:Y:S01]  /*5c30*/  @!P2 LDS R27, [R38+0x8] ;  /* 0x00000800261ba984 */ /* 0x000e620000000800 */
[----:B------:R-:W-:Y:S01]  /*5c40*/  @!P0 IMAD R45, R45, 0x4, R6 ;  /* 0x000000042d2d8824 */ /* 0x000fe200078e0206 */
[----:B------:R-:W-:-:S04]  /*5c50*/  @!P0 LEA R43, R43, R6, 0x2 ;  /* 0x000000062b2b8211 */ /* 0x000fc800078e10ff */
[----:B------:R-:W-:Y:S04]  /*5c60*/  @!P0 LDS R36, [R45+0x8] ;  /* 0x000008002d248984 */ /* 0x000fe80000000800 */
[----:B------:R-:W4:Y:S01]  /*5c70*/  @!P0 LDS R35, [R43+0x8] ;  /* 0x000008002b238984 */ /* 0x000f220000000800 */
[----:B------:R-:W-:Y:S01]  /*5c80*/  ISETP.NE.AND P0, PT, R23, R8, PT ;  /* 0x000000081700720c */ /* 0x000fe20003f05270 */
[----:B---3--:R-:W-:-:S04]  /*5c90*/  FFMA R25, R25, R25, -R22 ;  /* 0x0000001919197223 */ /* 0x008fc80000000816 */
[----:B------:R-:W-:Y:S01]  /*5ca0*/  FFMA R25, R25, 0.5, R12 ;  /* 0x3f00000019197823 */ /* 0x000fe2000000000c */
[----:B0-----:R-:W-:-:S04]  /*5cb0*/  FFMA R26, R31, R31, -R26 ;  /* 0x0000001f1f1a7223 */ /* 0x001fc8000000081a */
[----:B------:R-:W-:Y:S01]  /*5cc0*/  FFMA R26, R26, 0.5, R25 ;  /* 0x3f0000001a1a7823 */ /* 0x000fe20000000019 */
[----:B-1----:R-:W-:-:S04]  /*5cd0*/  FFMA R27, R24, R24, -R27 ;  /* 0x00000018181b7223 */ /* 0x002fc8000000081b */
[----:B------:R-:W-:Y:S01]  /*5ce0*/  FFMA R27, R27, 0.5, R26 ;  /* 0x3f0000001b1b7823 */ /* 0x000fe2000000001a */
[----:B----4-:R-:W-:-:S04]  /*5cf0*/  FFMA R36, R35, R35, -R36 ;  /* 0x0000002323247223 */ /* 0x010fc80000000824 */
[----:B------:R-:W-:Y:S01]  /*5d00*/  FFMA R12, R36, 0.5, R27 ;  /* 0x3f000000240c7823 */ /* 0x000fe2000000001b */
[----:B------:R-:W-:Y:S06]  /*5d10*/  @P0 BRA `(.L_x_508) ;  /* 0xfffffffc00280947 */ /* 0x000fec000383ffff */
[----:B------:R-:W-:Y:S05]  /*5d20*/  BSYNC.RECONVERGENT B1 ;  /* 0x0000000000017941 */ /* 0x000fea0003800200 */
.L_x_507:
[----:B------:R-:W-:-:S07]  /*5d30*/  IMAD.MOV.U32 R21, RZ, RZ, R8 ;  /* 0x000000ffff157224 */ /* 0x000fce00078e0008 */
.L_x_506:
[----:B------:R-:W-:-:S13]  /*5d40*/  ISETP.NE.AND P0, PT, R32, RZ, PT ;  /* 0x000000ff2000720c */ /* 0x000fda0003f05270 */
[----:B------:R-:W-:Y:S05]  /*5d50*/  @!P0 BRA `(.L_x_505) ;  /* 0x0000000000d88947 */ /* 0x000fea0003800000 */
[----:B------:R-:W-:-:S13]  /*5d60*/  ISETP.NE.AND P0, PT, R32, 0x1, PT ;  /* 0x000000012000780c */ /* 0x000fda0003f05270 */
[----:B------:R-:W-:Y:S05]  /*5d70*/  @!P0 BRA `(.L_x_509) ;  /* 0x0000000000888947 */ /* 0x000fea0003800000 */
[----:B------:R-:W0:Y:S01]  /*5d80*/  LDCU UR4, c[0x0][0x3bc] ;  /* 0x00007780ff0477ac */ /* 0x000e220008000800 */
[----:B------:R-:W-:Y:S01]  /*5d90*/  IMAD R26, R21, R2, RZ ;  /* 0x00000002151a7224 */ /* 0x000fe200078e02ff */
[----:B------:R-:W-:Y:S04]  /*5da0*/  BSSY.RECONVERGENT B1, `(.L_x_510) ;  /* 0x000001b000017945 */ /* 0x000fe80003800200 */
[----:B------:R-:W-:-:S05]  /*5db0*/  IADD3 R31, PT, PT, R15, R26, RZ ;  /* 0x0000001a0f1f7210 */ /* 0x000fca0007ffe0ff */
[C---:B------:R-:W-:Y:S01]  /*5dc0*/  IMAD.IADD R24, R31.reuse, 0x1, R2 ;  /* 0x000000011f187824 */ /* 0x040fe200078e0202 */
[----:B0-----:R-:W-:Y:S01]  /*5dd0*/  ISETP.GE.U32.AND P0, PT, R31, UR4, PT ;  /* 0x000000041f007c0c */ /* 0x001fe2000bf06070 */
[----:B------:R-:W-:-:S12]  /*5de0*/  IMAD.MOV.U32 R31, RZ, RZ, RZ ;  /* 0x000000ffff1f7224 */ /* 0x000fd800078e00ff */
[----:B------:R-:W0:Y:S01]  /*5df0*/  @!P0 LDC R27, c[0x0][0x3c8] ;  /* 0x0000f200ff1b8b82 */ /* 0x000e220000000800 */
[----:B------:R-:W-:Y:S01]  /*5e00*/  @!P0 IMAD.IADD R22, R20, 0x1, R26 ;  /* 0x0000000114168824 */ /* 0x000fe200078e021a */
[----:B------:R-:W-:-:S05]  /*5e10*/  @!P0 IADD3 R25, PT, PT, R13, R26, RZ ;  /* 0x0000001a0d198210 */ /* 0x000fca0007ffe0ff */
[----:B------:R-:W-:Y:S02]  /*5e20*/  @!P0 IMAD R25, R25, 0x4, R6 ;  /* 0x0000000419198824 */ /* 0x000fe400078e0206 */
[----:B0-----:R-:W-:Y:S01]  /*5e30*/  @!P0 IMAD R27, R7, R27, R22 ;  /* 0x0000001b071b8224 */ /* 0x001fe200078e0216 */
[----:B------:R-:W-:-:S04]  /*5e40*/  CS2R R22, SRZ ;  /* 0x0000000000167805 */ /* 0x000fc8000001ff00 */
[----:B------:R-:W-:Y:S02]  /*5e50*/  @!P0 LEA R27, R27, R6, 0x2 ;  /* 0x000000061b1b8211 */ /* 0x000fe400078e10ff */
[----:B------:R-:W-:Y:S04]  /*5e60*/  @!P0 LDS R22, [R25+0x8] ;  /* 0x0000080019168984 */ /* 0x000fe80000000800 */
[----:B------:R-:W0:Y:S01]  /*5e70*/  @!P0 LDS R23, [R27+0x8] ;  /* 0x000008001b178984 */ /* 0x000e220000000800 */
[----:B------:R-:W-:Y:S01]  /*5e80*/  ISETP.GE.U32.AND P0, PT, R24, UR4, PT ;  /* 0x0000000418007c0c */ /* 0x000fe2000bf06070 */
[----:B------:R-:W-:Y:S02]  /*5e90*/  HFMA2 R24, -RZ, RZ, 0, 0 ;  /* 0x00000000ff187431 */ /* 0x000fe400000001ff */
[----:B0-----:R-:W-:-:S10]  /*5ea0*/  FFMA R23, R22, R22, -R23 ;  /* 0x0000001616177223 */ /* 0x001fd40000000817 */
[----:B------:R-:W-:Y:S05]  /*5eb0*/  @P0 BRA `(.L_x_511) ;  /* 0x0000000000240947 */ /* 0x000fea0003800000 */
[----:B------:R-:W0:Y:S01]  /*5ec0*/  LDCU UR4, c[0x0][0x3c8] ;  /* 0x00007900ff0477ac */ /* 0x000e220008000800 */
[----:B------:R-:W-:-:S04]  /*5ed0*/  IADD3 R22, PT, PT, R26, R2, RZ ;  /* 0x000000021a167210 */ /* 0x000fc80007ffe0ff */
[----:B------:R-:W-:Y:S01]  /*5ee0*/  IADD3 R25, PT, PT, R13, R22, RZ ;  /* 0x000000160d197210 */ /* 0x000fe20007ffe0ff */
[----:B------:R-:W-:-:S04]  /*5ef0*/  IMAD.IADD R24, R20, 0x1, R22 ;  /* 0x0000000114187824 */ /* 0x000fc800078e0216 */
[----:B------:R-:W-:Y:S02]  /*5f00*/  IMAD R25, R25, 0x4, R6 ;  /* 0x0000000419197824 */ /* 0x000fe400078e0206 */
[----:B0-----:R-:W-:-:S03]  /*5f10*/  IMAD R27, R7, UR4, R24 ;  /* 0x00000004071b7c24 */ /* 0x001fc6000f8e0218 */
[----:B------:R0:W1:Y:S02]  /*5f20*/  LDS R24, [R25+0x8] ;  /* 0x0000080019187984 */ /* 0x0000640000000800 */
[----:B------:R-:W-:-:S05]  /*5f30*/  LEA R27, R27, R6, 0x2 ;  /* 0x000000061b1b7211 */ /* 0x000fca00078e10ff */
[----:B------:R0:W3:Y:S02]  /*5f40*/  LDS R31, [R27+0x8] ;  /* 0x000008001b1f7984 */ /* 0x0000e40000000800 */
.L_x_511:
[----:B------:R-:W-:Y:S05]  /*5f50*/  BSYNC.RECONVERGENT B1 ;  /* 0x0000000000017941 */ /* 0x000fea0003800200 */
.L_x_510:
[----:B-1-3--:R-:W-:Y:S01]  /*5f60*/  FFMA R31, R24, R24, -R31 ;  /* 0x00000018181f7223 */ /* 0x00afe2000000081f */
[----:B------:R-:W-:Y:S01]  /*5f70*/  FFMA R12, R23, 0.5, R12 ;  /* 0x3f000000170c7823 */ /* 0x000fe2000000000c */
[----:B------:R-:W-:-:S03]  /*5f80*/  VIADD R21, R21, 0x2 ;  /* 0x0000000215157836 */ /* 0x000fc60000000000 */
[----:B------:R-:W-:-:S07]  /*5f90*/  FFMA R12, R31, 0.5, R12 ;  /* 0x3f0000001f0c7823 */ /* 0x000fce000000000c */
.L_x_509:
[----:B------:R-:W-:-:S13]  /*5fa0*/  ISETP.NE.AND P0, PT, R33, RZ, PT ;  /* 0x000000ff2100720c */ /* 0x000fda0003f05270 */
[----:B------:R-:W-:Y:S05]  /*5fb0*/  @!P0 BRA `(.L_x_505) ;  /* 0x0000000000408947 */ /* 0x000fea0003800000 */
[----:B------:R-:W1:Y:S01]  /*5fc0*/  LDCU UR4, c[0x0][0x3bc] ;  /* 0x00007780ff0477ac */ /* 0x000e620008000800 */
[----:B------:R-:W-:-:S05]  /*5fd0*/  IMAD R22, R2, R21, RZ ;  /* 0x0000001502167224 */ /* 0x000fca00078e02ff */
[----:B------:R-:W-:-:S04]  /*5fe0*/  IADD3 R21, PT, PT, R15, R22, RZ ;  /* 0x000000160f157210 */ /* 0x000fc80007ffe0ff */
[----:B-1----:R-:W-:-:S13]  /*5ff0*/  ISETP.GE.U32.AND P0, PT, R21, UR4, PT ;  /* 0x0000000415007c0c */ /* 0x002fda000bf06070 */
[----:B------:R-:W1:Y:S01]  /*6000*/  @!P0 LDC R23, c[0x0][0x3c8] ;  /* 0x0000f200ff178b82 */ /* 0x000e620000000800 */
[----:B------:R-:W-:Y:S01]  /*6010*/  @!P0 IMAD.IADD R20, R20, 0x1, R22 ;  /* 0x0000000114148824 */ /* 0x000fe200078e0216 */
[----:B------:R-:W-:Y:S01]  /*6020*/  @!P0 IADD3 R21, PT, PT, R13, R22, RZ ;  /* 0x000000160d158210 */ /* 0x000fe20007ffe0ff */
[----:B------:R-:W-:-:S04]  /*6030*/  IMAD.MOV.U32 R13, RZ, RZ, RZ ;  /* 0x000000ffff0d7224 */ /* 0x000fc800078e00ff */
[----:B------:R-:W-:-:S05]  /*6040*/  @!P0 IMAD R21, R21, 0x4, R6 ;  /* 0x0000000415158824 */ /* 0x000fca00078e0206 */
[----:B------:R-:W-:Y:S01]  /*6050*/  @!P0 LDS R13, [R21+0x8] ;  /* 0x00000800150d8984 */ /* 0x000fe20000000800 */
[----:B-1----:R-:W-:Y:S01]  /*6060*/  @!P0 IMAD R23, R7, R23, R20 ;  /* 0x0000001707178224 */ /* 0x002fe200078e0214 */
[----:B------:R-:W-:-:S04]  /*6070*/  MOV R20, RZ ;  /* 0x000000ff00147202 */ /* 0x000fc80000000f00 */
[----:B------:R-:W-:-:S05]  /*6080*/  @!P0 LEA R23, R23, R6, 0x2 ;  /* 0x0000000617178211 */ /* 0x000fca00078e10ff */
[----:B------:R-:W1:Y:S02]  /*6090*/  @!P0 LDS R20, [R23+0x8] ;  /* 0x0000080017148984 */ /* 0x000e640000000800 */
[----:B-1----:R-:W-:-:S04]  /*60a0*/  FFMA R13, R13, R13, -R20 ;  /* 0x0000000d0d0d7223 */ /* 0x002fc80000000814 */
[----:B------:R-:W-:-:S07]  /*60b0*/  FFMA R12, R13, 0.5, R12 ;  /* 0x3f0000000d0c7823 */ /* 0x000fce000000000c */
.L_x_505:
[----:B------:R-:W-:Y:S01]  /*60c0*/  UMOV UR4, 0xffffffff ;  /* 0xffffffff00047882 */ /* 0x000fe20000000000 */
[----:B------:R-:W-:Y:S02]  /*60d0*/  ISETP.NE.AND P0, PT, R3, RZ, PT ;  /* 0x000000ff0300720c */ /* 0x000fe40003f05270 */
[----:B------:R-:W-:Y:S11]  /*60e0*/  BRA.DIV UR4, `(.L_x_512) ;  /* 0x0000002604247947 */ /* 0x000ff6000b800000 */
[----:B0-----:R-:W0:Y:S02]  /*60f0*/  SHFL.BFLY PT, R25, R12, 0x1, 0x1f ;  /* 0x0c201f000c197f89 */ /* 0x001e2400000e0000 */
[----:B0-----:R-:W-:-:S05]  /*6100*/  FADD R13, R25, R12 ;  /* 0x0000000c190d7221 */ /* 0x001fca0000000000 */
[----:B------:R-:W0:Y:S02]  /*6110*/  SHFL.BFLY PT, R25, R13, 0x2, 0x1f ;  /* 0x0c401f000d197f89 */ /* 0x000e2400000e0000 */
[----:B0-----:R-:W-:-:S05]  /*6120*/  FADD R20, R13, R25 ;  /* 0x000000190d147221 */ /* 0x001fca0000000000 */
[----:B------:R-:W0:Y:S02]  /*6130*/  SHFL.BFLY PT, R25, R20, 0x4, 0x1f ;  /* 0x0c801f0014197f89 */ /* 0x000e2400000e0000 */
[----:B0-----:R-:W-:-:S05]  /*6140*/  FADD R21, R20, R25 ;  /* 0x0000001914157221 */ /* 0x001fca0000000000 */
[----:B------:R-:W0:Y:S02]  /*6150*/  SHFL.BFLY PT, R25, R21, 0x8, 0x1f ;  /* 0x0d001f0015197f89 */ /* 0x000e2400000e0000 */
[----:B0-----:R-:W-:-:S05]  /*6160*/  FADD R26, R21, R25 ;  /* 0x00000019151a7221 */ /* 0x001fca0000000000 */
[----:B------:R0:W1:Y:S02]  /*6170*/  SHFL.BFLY PT, R25, R26, 0x10, 0x1f ;  /* 0x0e001f001a197f89 */ /* 0x00006400000e0000 */
.L_x_548:
[----:B------:R-:W-:Y:S01]  /*6180*/  BSSY.RECONVERGENT B1, `(.L_x_513) ;  /* 0x0000008000017945 */ /* 0x000fe20003800200 */
[----:B-1----:R-:W-:-:S03]  /*6190*/  FADD R25, R26, R25 ;  /* 0x000000191a197221 */ /* 0x002fc60000000000 */
[----:B------:R-:W-:Y:S05]  /*61a0*/  @P0 BRA `(.L_x_514) ;  /* 0x0000000000140947 */ /* 0x000fea0003800000 */
[----:B------:R-:W-:-:S04]  /*61b0*/  IADD3 R13, P0, PT, R16, R19, RZ ;  /* 0x00000013100d7210 */ /* 0x000fc80007f1e0ff */
[----:B------:R-:W-:Y:S02]  /*61c0*/  LEA.HI.X.SX32 R18, R19, R18, 0x1, P0 ;  /* 0x0000001213127211 */ /* 0x000fe400000f0eff */
[----:B------:R-:W-:-:S04]  /*61d0*/  LEA R12, P0, R13, R28, 0x2 ;  /* 0x0000001c0d0c7211 */ /* 0x000fc800078010ff */
[----:B------:R-:W-:-:S05]  /*61e0*/  LEA.HI.X R13, R13, R29, R18, 0x2, P0 ;  /* 0x0000001d0d0d7211 */ /* 0x000fca00000f1412 */
[----:B------:R1:W-:Y:S04]  /*61f0*/  REDG.E.ADD.F32.FTZ.RN.STRONG.GPU desc[UR8][R12.64], R25 ;  /* 0x000000190c0079a6 */ /* 0x0003e8000c12f308 */
.L_x_514:
[----:B------:R-:W-:Y:S05]  /*6200*/  BSYNC.RECONVERGENT B1 ;  /* 0x0000000000017941 */ /* 0x000fea0003800200 */
.L_x_513:
[----:B------:R-:W-:-:S03]  /*6210*/  UMOV UR4, 0xffffffff ;  /* 0xffffffff00047882 */ /* 0x000fc60000000000 */
[----:B------:R-:W-:Y:S05]  /*6220*/  BRA.DIV UR4, `(.L_x_515) ;  /* 0x0000002604607947 */ /* 0x000fea000b800000 */
[----:B------:R-:W-:Y:S01]  /*6230*/  NOP ;  /* 0x0000000000007918 */ /* 0x000fe20000000000 */
.L_x_551:
[----:B------:R-:W-:Y:S01]  /*6240*/  ISETP.GE.AND P0, PT, R14, 0x1, PT ;  /* 0x000000010e00780c */ /* 0x000fe20003f06270 */
[----:B------:R-:W-:-:S12]  /*6250*/  BSSY B1, `(.L_x_516) ;  /* 0x00000fe000017945 */ /* 0x000fd80003800000 */
[----:B------:R-:W-:Y:S05]  /*6260*/  @!P0 BRA `(.L_x_517) ;  /* 0x0000000c00f08947 */ /* 0x000fea0003800000 */
[----:B------:R-:W-:Y:S01]  /*6270*/  SHF.R.S32.HI R18, RZ, 0x1f, R19 ;  /* 0x0000001fff127819 */ /* 0x000fe20000011413 */
[----:B------:R-:W-:-:S07]  /*6280*/  IMAD.MOV.U32 R20, RZ, RZ, RZ ;  /* 0x000000ffff147224 */ /* 0x000fce00078e00ff */
.L_x_528:
[C---:B-1-3--:R-:W-:Y:S01]  /*6290*/  LEA R12, R20.reuse, R5, 0x2 ;  /* 0x00000005140c7211 */ /* 0x04afe200078e10ff */
[----:B------:R-:W-:Y:S01]  /*62a0*/  VIADD R20, R20, 0x1 ;  /* 0x0000000114147836 */ /* 0x000fe20000000000 */
[----:B------:R-:W-:Y:S01]  /*62b0*/  ISETP.GE.AND P1, PT, R4, 0x1, PT ;  /* 0x000000010400780c */ /* 0x000fe20003f26270 */
[----:B------:R-:W-:-:S03]  /*62c0*/  HFMA2 R13, -RZ, RZ, 0, 0 ;  /* 0x00000000ff0d7431 */ /* 0x000fc600000001ff */
[----:B------:R-:W1:Y:S01]  /*62d0*/  LDS R12, [R12+0x8] ;  /* 0x000008000c0c7984 */ /* 0x000e620000000800 */
[----:B------:R-:W-:-:S08]  /*62e0*/  ISETP.NE.AND P0, PT, R20, R14, PT ;  /* 0x0000000e1400720c */ /* 0x000fd00003f05270 */
[----:B0-----:R-:W-:Y:S05]  /*62f0*/  @!P1 BRA `(.L_x_518) ;  /* 0x0000000c00689947 */ /* 0x001fea0003800000 */
[----:B------:R-:W3:Y:S01]  /*6300*/  S2UR UR5, SR_CgaCtaId ;  /* 0x00000000000579c3 */ /* 0x000ee20000008800 */
[----:B------:R-:W-:Y:S01]  /*6310*/  UMOV UR4, 0x400 ;  /* 0x0000040000047882 */ /* 0x000fe20000000000 */
[----:B------:R-:W-:Y:S02]  /*6320*/  ISETP.GE.U32.AND P1, PT, R30, 0x7, PT ;  /* 0x000000071e00780c */ /* 0x000fe40003f26070 */
[----:B------:R-:W-:Y:S01]  /*6330*/  MOV R23, RZ ;  /* 0x000000ff00177202 */ /* 0x000fe20000000f00 */
[----:B---3--:R-:W-:Y:S01]  /*6340*/  ULEA UR4, UR5, UR4, 0x18 ;  /* 0x0000000405047291 */ /* 0x008fe2000f8ec0ff */
[----:B------:R-:W3:Y:S05]  /*6350*/  LDCU UR5, c[0x0][0x3c0] ;  /* 0x00007800ff0577ac */ /* 0x000eea0008000800 */
[----:B-1----:R-:W-:-:S05]  /*6360*/  LEA R24, R12, UR4, 0x2 ;  /* 0x000000040c187c11 */ /* 0x002fca000f8e10ff */
[----:B------:R-:W0:Y:S01]  /*6370*/  LDS R13, [R24] ;  /* 0x00000000180d7984 */ /* 0x000e220000000800 */
[----:B------:R-:W1:Y:S02]  /*6380*/  LDCU UR4, c[0x0][0x3c8] ;  /* 0x00007900ff0477ac */ /* 0x000e640008000800 */
[----:B-1----:R-:W-:-:S04]  /*6390*/  IMAD R22, R17, UR4, R12 ;  /* 0x0000000411167c24 */ /* 0x002fc8000f8e020c */
[--C-:B---3--:R-:W-:Y:S02]  /*63a0*/  IMAD R21, R22, UR5, R3.reuse ;  /* 0x0000000516157c24 */ /* 0x108fe4000f8e0203 */
[----:B0-----:R-:W-:Y:S02]  /*63b0*/  IMAD R26, R13, UR4, R16 ;  /* 0x000000040d1a7c24 */ /* 0x001fe4000f8e0210 */
[----:B------:R-:W-:Y:S02]  /*63c0*/  IMAD.MOV.U32 R13, RZ, RZ, RZ ;  /* 0x000000ffff0d7224 */ /* 0x000fe400078e00ff */
[----:B------:R-:W-:Y:S01]  /*63d0*/  IMAD R22, R26, UR5, R3 ;  /* 0x000000051a167c24 */ /* 0x000fe2000f8e0203 */
[----:B------:R-:W-:Y:S06]  /*63e0*/  @!P1 BRA `(.L_x_519) ;  /* 0x0000000400a09947 */ /* 0x000fec0003800000 */
[----:B------:R-:W-:Y:S01]  /*63f0*/  BSSY.RECONVERGENT B2, `(.L_x_520) ;  /* 0x0000066000027945 */ /* 0x000fe20003800200 */
[----:B------:R-:W-:Y:S01]  /*6400*/  IMAD.MOV.U32 R13, RZ, RZ, RZ ;  /* 0x000000ffff0d7224 */ /* 0x000fe200078e00ff */
[----:B------:R-:W-:-:S07]  /*6410*/  MOV R23, RZ ;  /* 0x000000ff00177202 */ /* 0x000fce0000000f00 */
.L_x_521:
[----:B------:R-:W0:Y:S01]  /*6420*/  LDCU UR4, c[0x0][0x3bc] ;  /* 0x00007780ff0477ac */ /* 0x000e220008000800 */
[----:B------:R-:W-:Y:S02]  /*6430*/  IMAD R24, R2, R23, RZ ;  /* 0x0000001702187224 */ /* 0x000fe400078e02ff */
[----:B------:R-:W-:Y:S02]  /*6440*/  VIADD R23, R23, 0x8 ;  /* 0x0000000817177836 */ /* 0x000fe40000000000 */
[----:B------:R-:W-:Y:S01]  /*6450*/  IMAD.IADD R25, R15, 0x1, R24 ;  /* 0x000000010f197824 */ /* 0x000fe200078e0218 */
[----:B------:R-:W-:-:S04]  /*6460*/  IADD3 R39, PT, PT, R24, R2, RZ ;  /* 0x0000000218277210 */ /* 0x000fc80007ffe0ff */
[C---:B0-----:R-:W-:Y:S02]  /*6470*/  ISETP.GE.U32.AND P1, PT, R25.reuse, UR4, PT ;  /* 0x0000000419007c0c */ /* 0x041fe4000bf26070 */
[----:B------:R-:W-:-:S04]  /*6480*/  IADD3 R25, PT, PT, R25, R2, RZ ;  /* 0x0000000219197210 */ /* 0x000fc80007ffe0ff */
[C---:B------:R-:W-:Y:S01]  /*6490*/  ISETP.GE.U32.AND P6, PT, R25.reuse, UR4, PT ;  /* 0x0000000419007c0c */ /* 0x040fe2000bfc6070 */
[----:B------:R-:W-:-:S05]  /*64a0*/  IMAD.IADD R25, R25, 0x1, R2 ;  /* 0x0000000119197824 */ /* 0x000fca00078e0202 */
[----:B------:R-:W-:Y:S01]  /*64b0*/  ISETP.GE.U32.AND P5, PT, R25, UR4, PT ;  /* 0x0000000419007c0c */ /* 0x000fe2000bfa6070 */
[C---:B------:R-:W-:Y:S01]  /*64c0*/  @!P1 IMAD.IADD R31, R22.reuse, 0x1, R24 ;  /* 0x00000001161f9824 */ /* 0x040fe200078e0218 */
[----:B------:R-:W-:Y:S02]  /*64d0*/  @!P1 IADD3 R27, PT, PT, R21, R24, RZ ;  /* 0x00000018151b9210 */ /* 0x000fe40007ffe0ff */
[----:B------:R-:W-:Y:S02]  /*64e0*/  IADD3 R25, PT, PT, R25, R2, RZ ;  /* 0x0000000219197210 */ /* 0x000fe40007ffe0ff */
[-C--:B------:R-:W-:Y:S01]  /*64f0*/  @!P1 LEA R35, R31, R6.reuse, 0x2 ;  /* 0x000000061f239211 */ /* 0x080fe200078e10ff */
[----:B------:R-:W-:Y:S01]  /*6500*/  @!P1 IMAD R26, R27, 0x4, R6 ;  /* 0x000000041b1a9824 */ /* 0x000fe200078e0206 */
[C---:B------:R-:W-:Y:S01]  /*6510*/  @!P6 IADD3 R37, PT, PT, R22.reuse, R39, RZ ;  /* 0x000000271625e210 */ /* 0x040fe20007ffe0ff */
[----:B------:R-:W-:Y:S01]  /*6520*/  @!P6 IMAD.IADD R31, R21, 0x1, R39 ;  /* 0x00000001151fe824 */ /* 0x000fe200078e0227 */
[----:B------:R-:W-:Y:S01]  /*6530*/  ISETP.GE.U32.AND P4, PT, R25, UR4, PT ;  /* 0x0000000419007c0c */ /* 0x000fe2000bf86070 */
[----:B------:R-:W-:Y:S01]  /*6540*/  IMAD.IADD R27, R39, 0x1, R2 ;  /* 0x00000001271b7824 */ /* 0x000fe200078e0202 */
[----:B------:R-:W-:Y:S01]  /*6550*/  @!P1 LDS R35, [R35+0x8] ;  /* 0x0000080023239984 */ /* 0x000fe20000000800 */
[----:B------:R-:W-:Y:S01]  /*6560*/  @!P6 IMAD R36, R37, 0x4, R6 ;  /* 0x000000042524e824 */ /* 0x000fe200078e0206 */
[----:B------:R-:W-:Y:S01]  /*6570*/  @!P6 LEA R31, R31, R6, 0x2 ;  /* 0x000000061f1fe211 */ /* 0x000fe200078e10ff */
[----:B------:R-:W-:Y:S01]  /*6580*/  @!P5 IMAD.IADD R39, R22, 0x1, R27 ;  /* 0x000000011627d824 */ /* 0x000fe200078e021b */
[----:B------:R-:W0:Y:S01]  /*6590*/  @!P1 LDS R26, [R26+0x8] ;  /* 0x000008001a1a9984 */ /* 0x000e220000000800 */
[----:B------:R-:W-:-:S02]  /*65a0*/  @!P5 IADD3 R37, PT, PT, R21, R27, RZ ;  /* 0x0000001b1525d210 */ /* 0x000fc40007ffe0ff */
[----:B------:R-:W-:Y:S01]  /*65b0*/  @!P5 IMAD R38, R39, 0x4, R6 ;  /* 0x000000042726d824 */ /* 0x000fe200078e0206 */
[----:B------:R-:W-:Y:S01]  /*65c0*/  @!P6 LDS R31, [R31+0x8] ;  /* 0x000008001f1fe984 */ /* 0x000fe20000000800 */
[----:B------:R-:W-:Y:S01]  /*65d0*/  @!P5 LEA R37, R37, R6, 0x2 ;  /* 0x000000062525d211 */ /* 0x000fe200078e10ff */
[----:B------:R-:W-:Y:S01]  /*65e0*/  IMAD.IADD R39, R25, 0x1, R2 ;  /* 0x0000000119277824 */ /* 0x000fe200078e0202 */
[----:B------:R-:W-:Y:S01]  /*65f0*/  CS2R R24, SRZ ;  /* 0x0000000000187805 */ /* 0x000fe2000001ff00 */
[----:B------:R-:W1:Y:S03]  /*6600*/  @!P6 LDS R36, [R36+0x8] ;  /* 0x000008002424e984 */ /* 0x000e660000000800 */
[C---:B------:R-:W-:Y:S01]  /*6610*/  IADD3 R41, PT, PT, R39.reuse, R2, RZ ;  /* 0x0000000227297210 */ /* 0x040fe20007ffe0ff */
[----:B------:R-:W-:Y:S01]  /*6620*/  @!P5 LDS R37, [R37+0x8] ;  /* 0x000008002525d984 */ /* 0x000fe20000000800 */
[----:B------:R-:W-:-:S02]  /*6630*/  ISETP.GE.U32.AND P3, PT, R39, UR4, PT ;  /* 0x0000000427007c0c */ /* 0x000fc4000bf66070 */
[C---:B------:R-:W-:Y:S01]  /*6640*/  ISETP.GE.U32.AND P2, PT, R41.reuse, UR4, PT ;  /* 0x0000000429007c0c */ /* 0x040fe2000bf46070 */
[----:B------:R-:W3:Y:S01]  /*6650*/  @!P5 LDS R38, [R38+0x8] ;  /* 0x000008002626d984 */ /* 0x000ee20000000800 */
[----:B------:R-:W-:Y:S02]  /*6660*/  IMAD.IADD R39, R41, 0x1, R2 ;  /* 0x0000000129277824 */ /* 0x000fe400078e0202 */
[----:B0-----:R-:W-:-:S03]  /*6670*/  @!P1 FMUL R24, R26, R35 ;  /* 0x000000231a189220 */ /* 0x001fc60000400000 */
[C---:B------:R-:W-:Y:S01]  /*6680*/  ISETP.GE.U32.AND P1, PT, R39.reuse, UR4, PT ;  /* 0x0000000427007c0c */ /* 0x040fe2000bf26070 */
[----:B------:R-:W-:Y:S01]  /*6690*/  HFMA2 R26, -RZ, RZ, 0, 0 ;  /* 0x00000000ff1a7431 */ /* 0x000fe200000001ff */
[----:B------:R-:W-:Y:S01]  /*66a0*/  IADD3 R35, PT, PT, R39, R2, RZ ;  /* 0x0000000227237210 */ /* 0x000fe20007ffe0ff */
[--C-:B------:R-:W-:Y:S02]  /*66b0*/  IMAD.IADD R39, R27, 0x1, R2.reuse ;  /* 0x000000011b277824 */ /* 0x100fe400078e0202 */
[----:B------:R-:W-:Y:S01]  /*66c0*/  FADD R24, R24, R13 ;  /* 0x0000000d18187221 */ /* 0x000fe20000000000 */
[----:B------:R-:W-:Y:S02]  /*66d0*/  IMAD.MOV.U32 R13, RZ, RZ, RZ ;  /* 0x000000ffff0d7224 */ /* 0x000fe400078e00ff */
[----:B-1----:R-:W-:Y:S01]  /*66e0*/  @!P6 FMUL R25, R31, R36 ;  /* 0x000000241f19e220 */ /* 0x002fe20000400000 */
[----:B------:R-:W-:Y:S01]  /*66f0*/  @!P4 IMAD.IADD R27, R21, 0x1, R39 ;  /* 0x00000001151bc824 */ /* 0x000fe200078e0227 */
[----:B------:R-:W-:Y:S01]  /*6700*/  @!P4 IADD3 R31, PT, PT, R22, R39, RZ ;  /* 0x00000027161fc210 */ /* 0x000fe20007ffe0ff */
[----:B------:R-:W-:Y:S01]  /*6710*/  IMAD.IADD R39, R39, 0x1, R2 ;  /* 0x0000000127277824 */ /* 0x000fe200078e0202 */
[----:B------:R-:W-:Y:S01]  /*6720*/  ISETP.GE.U32.AND P6, PT, R35, UR4, PT ;  /* 0x0000000423007c0c */ /* 0x000fe2000bfc6070 */
[----:B------:R-:W-:Y:S01]  /*6730*/  FADD R25, R24, R25 ;  /* 0x0000001918197221 */ /* 0x000fe20000000000 */
[----:B------:R-:W-:Y:S01]  /*6740*/  @!P4 LEA R27, R27, R6, 0x2 ;  /* 0x000000061b1bc211 */ /* 0x000fe200078e10ff */
[----:B------:R-:W-:Y:S01]  /*6750*/  @!P4 IMAD R36, R31, 0x4, R6 ;  /* 0x000000041f24c824 */ /* 0x000fe200078e0206 */
[----:B------:R-:W-:Y:S01]  /*6760*/  IADD3 R31, PT, PT, R39, R2, RZ ;  /* 0x00000002271f7210 */ /* 0x000fe20007ffe0ff */
[----:B------:R-:W-:Y:S01]  /*6770*/  @!P3 IMAD.IADD R35, R21, 0x1, R39 ;  /* 0x000000011523b824 */ /* 0x000fe200078e0227 */
[C---:B------:R-:W-:Y:S01]  /*6780*/  @!P3 IADD3 R39, PT, PT, R22.reuse, R39, RZ ;  /* 0x000000271627b210 */ /* 0x040fe20007ffe0ff */
[----:B---3--:R-:W-:Y:S01]  /*6790*/  @!P5 FMUL R26, R37, R38 ;  /* 0x00000026251ad220 */ /* 0x008fe20000400000 */
[----:B------:R-:W-:Y:S01]  /*67a0*/  @!P4 LDS R27, [R27+0x8] ;  /* 0x000008001b1bc984 */ /* 0x000fe20000000800 */
[----:B------:R-:W-:Y:S01]  /*67b0*/  IMAD.IADD R45, R31, 0x1, R2 ;  /* 0x000000011f2d7824 */ /* 0x000fe200078e0202 */
[----:B------:R-:W-:Y:S01]  /*67c0*/  @!P3 LEA R38, R39, R6, 0x2 ;  /* 0x000000062726b211 */ /* 0x000fe200078e10ff */
[----:B------:R-:W-:Y:S01]  /*67d0*/  @!P2 IMAD.IADD R41, R21, 0x1, R31 ;  /* 0x000000011529a824 */ /* 0x000fe200078e021f */
[----:B------:R-:W0:Y:S01]  /*67e0*/  @!P4 LDS R36, [R36+0x8] ;  /* 0x000008002424c984 */ /* 0x000e220000000800 */
[--C-:B------:R-:W-:Y:S01]  /*67f0*/  @!P3 IMAD R37, R35, 0x4, R6.reuse ;  /* 0x000000042325b824 */ /* 0x100fe200078e0206 */
[C---:B------:R-:W-:Y:S01]  /*6800*/  @!P2 IADD3 R43, PT, PT, R22.reuse, R31, RZ ;  /* 0x0000001f162ba210 */ /* 0x040fe20007ffe0ff */
[----:B------:R-:W-:Y:S01]  /*6810*/  @!P2 IMAD R35, R41, 0x4, R6 ;  /* 0x000000042923a824 */ /* 0x000fe200078e0206 */
[----:B------:R-:W-:Y:S01]  /*6820*/  @!P1 IADD3 R39, PT, PT, R21, R45, RZ ;  /* 0x0000002d15279210 */ /* 0x000fe20007ffe0ff */
[----:B------:R-:W-:Y:S01]  /*6830*/  @!P3 LDS R38, [R38+0x8] ;  /* 0x000008002626b984 */ /* 0x000fe20000000800 */
[C---:B------:R-:W-:Y:S01]  /*6840*/  @!P1 IMAD.IADD R41, R22.reuse, 0x1, R45 ;  /* 0x0000000116299824 */ /* 0x040fe200078e022d */
[----:B------:R-:W-:Y:S01]  /*6850*/  @!P6 IADD3 R40, PT, PT, R45, R2, RZ ;  /* 0x000000022d28e210 */ /* 0x000fe20007ffe0ff */
[----:B------:R-:W-:Y:S01]  /*6860*/  FADD R26, R25, R26 ;  /* 0x0000001a191a7221 */ /* 0x000fe20000000000 */
[----:B------:R1:W3:Y:S01]  /*6870*/  @!P3 LDS R31, [R37+0x8] ;  /* 0x00000800251fb984 */ /* 0x0002e20000000800 */
[----:B------:R-:W-:Y:S01]  /*6880*/  @!P1 IMAD R42, R39, 0x4, R6 ;  /* 0x00000004272a9824 */ /* 0x000fe200078e0206 */
[-C--:B------:R-:W-:Y:S01]  /*6890*/  @!P1 LEA R39, R41, R6.reuse, 0x2 ;  /* 0x0000000629279211 */ /* 0x080fe200078e10ff */
[----:B------:R-:W-:Y:S01]  /*68a0*/  @!P6 IMAD.IADD R41, R21, 0x1, R40 ;  /* 0x000000011529e824 */ /* 0x000fe200078e0228 */
[----:B------:R-:W-:Y:S01]  /*68b0*/  @!P2 LEA R43, R43, R6, 0x2 ;  /* 0x000000062b2ba211 */ /* 0x000fe200078e10ff */
[----:B------:R-:W-:Y:S01]  /*68c0*/  @!P2 LDS R35, [R35+0x8] ;  /* 0x000008002323a984 */ /* 0x000fe20000000800 */
[----:B------:R-:W-:Y:S01]  /*68d0*/  @!P6 IADD3 R45, PT, PT, R22, R40, RZ ;  /* 0x00000028162de210 */ /* 0x000fe20007ffe0ff */
[----:B------:R-:W-:Y:S01]  /*68e0*/  @!P6 IMAD R40, R41, 0x4, R6 ;  /* 0x000000042928e824 */ /* 0x000fe200078e0206 */
[----:B------:R-:W-:Y:S01]  /*68f0*/  MOV R24, RZ ;  /* 0x000000ff00187202 */ /* 0x000fe20000000f00 */
[----:B------:R-:W-:Y:S01]  /*6900*/  @!P1 LDS R42, [R42+0x8] ;  /* 0x000008002a2a9984 */ /* 0x000fe20000000800 */
[----:B-1----:R-:W-:-:S03]  /*6910*/  @!P6 LEA R37, R45, R6, 0x2 ;  /* 0x000000062d25e211 */ /* 0x002fc600078e10ff */
[----:B------:R-:W1:Y:S04]  /*6920*/  @!P1 LDS R39, [R39+0x8] ;  /* 0x0000080027279984 */ /* 0x000e680000000800 */
[----:B------:R-:W4:Y:S04]  /*6930*/  @!P2 LDS R44, [R43+0x8] ;  /* 0x000008002b2ca984 */ /* 0x000f280000000800 */
[----:B------:R-:W-:Y:S04]  /*6940*/  @!P6 LDS R40, [R40+0x8] ;  /* 0x000008002828e984 */ /* 0x000fe80000000800 */
[----:B------:R-:W5:Y:S01]  /*6950*/  @!P6 LDS R37, [R37+0x8] ;  /* 0x000008002525e984 */ /* 0x000f620000000800 */
[----:B0-----:R-:W-:-:S04]  /*6960*/  @!P4 FMUL R13, R27, R36 ;  /* 0x000000241b0dc220 */ /* 0x001fc80000400000 */
[----:B------:R-:W-:Y:S01]  /*6970*/  FADD R25, R26, R13 ;  /* 0x0000000d1a197221 */ /* 0x000fe20000000000 */
[----:B------:R-:W-:Y:S02]  /*6980*/  IMAD.MOV.U32 R13, RZ, RZ, RZ ;  /* 0x000000ffff0d7224 */ /* 0x000fe400078e00ff */
[----:B---3--:R-:W-:-:S04]  /*6990*/  @!P3 FMUL R24, R31, R38 ;  /* 0x000000261f18b220 */ /* 0x008fc80000400000 */
[----:B------:R-:W-:Y:S01]  /*69a0*/  FADD R26, R25, R24 ;  /* 0x00000018191a7221 */ /* 0x000fe20000000000 */
[----:B------:R-:W-:Y:S02]  /*69b0*/  HFMA2 R24, -RZ, RZ, 0, 0 ;  /* 0x00000000ff187431 */ /* 0x000fe400000001ff */
[----:B-1----:R-:W-:Y:S01]  /*69c0*/  @!P1 FMUL R24, R42, R39 ;  /* 0x000000272a189220 */ /* 0x002fe20000400000 */
[----:B------:R-:W-:Y:S01]  /*69d0*/  ISETP.NE.AND P1, PT, R23, R10, PT ;  /* 0x0000000a1700720c */ /* 0x000fe20003f25270 */
[----:B----4-:R-:W-:-:S04]  /*69e0*/  @!P2 FMUL R13, R35, R44 ;  /* 0x0000002c230da220 */ /* 0x010fc80000400000 */
[----:B------:R-:W-:Y:S01]  /*69f0*/  FADD R25, R26, R13 ;  /* 0x0000000d1a197221 */ /* 0x000fe20000000000 */
[----:B------:R-:W-:-:S03]  /*6a00*/  MOV R13, RZ ;  /* 0x000000ff000d7202 */ /* 0x000fc60000000f00 */
[----:B------:R-:W-:Y:S01]  /*6a10*/  FADD R24, R25, R24 ;  /* 0x0000001819187221 */ /* 0x000fe20000000000 */
[----:B-----5:R-:W-:-:S04]  /*6a20*/  @!P6 FMUL R13, R40, R37 ;  /* 0x00000025280de220 */ /* 0x020fc80000400000 */
[----:B------:R-:W-:Y:S01]  /*6a30*/  FADD R13, R24, R13 ;  /* 0x0000000d180d7221 */ /* 0x000fe20000000000 */
[----:B------:R-:W-:Y:S06]  /*6a40*/  @P1 BRA `(.L_x_521) ;  /* 0xfffffff800741947 */ /* 0x000fec000383ffff */
[----:B------:R-:W-:Y:S05]  /*6a50*/  BSYNC.RECONVERGENT B2 ;  /* 0x0000000000027941 */ /* 0x000fea0003800200 */
.L_x_520:
[----:B------:R-:W-:-:S07]  /*6a60*/  IMAD.MOV.U32 R23, RZ, RZ, R10 ;  /* 0x000000ffff177224 */ /* 0x000fce00078e000a */
.L_x_519:
[----:B------:R-:W-:-:S13]  /*6a70*/  ISETP.NE.AND P1, PT, R34, RZ, PT ;  /* 0x000000ff2200720c */ /* 0x000fda0003f25270 */
[----:B------:R-:W-:Y:S05]  /*6a80*/  @!P1 BRA `(.L_x_518) ;  /* 0x0000000400849947 */ /* 0x000fea0003800000 */
[----:B------:R-:W-:Y:S02]  /*6a90*/  ISETP.GE.U32.AND P1, PT, R34, 0x4, PT ;  /* 0x000000042200780c */ /* 0x000fe40003f26070 */
[----:B------:R-:W-:-:S11]  /*6aa0*/  ISETP.NE.AND P5, PT, R32, RZ, PT ;  /* 0x000000ff2000720c */ /* 0x000fd60003fa5270 */
[----:B------:R-:W-:Y:S05]  /*6ab0*/  @!P1 BRA `(.L_x_522) ;  /* 0x0000000000c89947 */ /* 0x000fea0003800000 */
[----:B------:R-:W0:Y:S01]  /*6ac0*/  LDCU UR4, c[0x0][0x3bc] ;  /* 0x00007780ff0477ac */ /* 0x000e220008000800 */
[C---:B------:R-:W-:Y:S02]  /*6ad0*/  IMAD R26, R23.reuse, R2, RZ ;  /* 0x00000002171a7224 */ /* 0x040fe400078e02ff */
[----:B------:R-:W-:Y:S02]  /*6ae0*/  IMAD.MOV.U32 R38, RZ, RZ, RZ ;  /* 0x000000ffff267224 */ /* 0x000fe400078e00ff */
[----:B------:R-:W-:Y:S01]  /*6af0*/  VIADD R23, R23, 0x4 ;  /* 0x0000000417177836 */ /* 0x000fe20000000000 */
[----:B------:R-:W-:Y:S02]  /*6b00*/  IADD3 R25, PT, PT, R15, R26, RZ ;  /* 0x0000001a0f197210 */ /* 0x000fe40007ffe0ff */
[----:B------:R-:W-:-:S05]  /*6b10*/  IADD3 R35, PT, PT, R26, R2, RZ ;  /* 0x000000021a237210 */ /* 0x000fca0007ffe0ff */
[--C-:B------:R-:W-:Y:S01]  /*6b20*/  IMAD.IADD R37, R35, 0x1, R2.reuse ;  /* 0x0000000123257824 */ /* 0x100fe200078e0202 */
[C---:B0-----:R-:W-:Y:S01]  /*6b30*/  ISETP.GE.U32.AND P1, PT, R25.reuse, UR4, PT ;  /* 0x0000000419007c0c */ /* 0x041fe2000bf26070 */
[----:B------:R-:W-:-:S05]  /*6b40*/  IMAD.IADD R25, R25, 0x1, R2 ;  /* 0x0000000119197824 */ /* 0x000fca00078e0202 */
[C---:B------:R-:W-:Y:S02]  /*6b50*/  ISETP.GE.U32.AND P2, PT, R25.reuse, UR4, PT ;  /* 0x0000000419007c0c */ /* 0x040fe4000bf46070 */
[----:B------:R-:W-:-:S04]  /*6b60*/  IADD3 R25, PT, PT, R25, R2, RZ ;  /* 0x0000000219197210 */ /* 0x000fc80007ffe0ff */
[C---:B------:R-:W-:Y:S01]  /*6b70*/  ISETP.GE.U32.AND P3, PT, R25.reuse, UR4, PT ;  /* 0x0000000419007c0c */ /* 0x040fe2000bf66070 */
[----:B------:R-:W-:Y:S01]  /*6b80*/  IMAD.IADD R24, R25, 0x1, R2 ;  /* 0x0000000119187824 */ /* 0x000fe200078e0202 */
[----:B------:R-:W-:Y:S01]  /*6b90*/  @!P1 IADD3 R25, PT, PT, R21, R26, RZ ;  /* 0x0000001a15199210 */ /* 0x000fe20007ffe0ff */
[----:B------:R-:W-:-:S03]  /*6ba0*/  @!P1 IMAD.IADD R27, R22, 0x1, R26 ;  /* 0x00000001161b9824 */ /* 0x000fc600078e021a */
[----:B------:R-:W-:Y:S01]  /*6bb0*/  ISETP.GE.U32.AND P4, PT, R24, UR4, PT ;  /* 0x0000000418007c0c */ /* 0x000fe2000bf86070 */
[----:B------:R-:W-:Y:S01]  /*6bc0*/  @!P1 IMAD R24, R25, 0x4, R6 ;  /* 0x0000000419189824 */ /* 0x000fe200078e0206 */
[----:B------:R-:W-:Y:S01]  /*6bd0*/  @!P1 LEA R25, R27, R6, 0x2 ;  /* 0x000000061b199211 */ /* 0x000fe200078e10ff */
[----:B------:R-:W-:Y:S01]  /*6be0*/  @!P2 IMAD.IADD R27, R21, 0x1, R35 ;  /* 0x00000001151ba824 */ /* 0x000fe200078e0223 */
[----:B------:R-:W-:-:S03]  /*6bf0*/  @!P2 IADD3 R31, PT, PT, R22, R35, RZ ;  /* 0x00000023161fa210 */ /* 0x000fc60007ffe0ff */
[----:B------:R-:W-:Y:S01]  /*6c00*/  @!P1 LDS R24, [R24+0x8] ;  /* 0x0000080018189984 */ /* 0x000fe20000000800 */
[----:B------:R-:W-:Y:S01]  /*6c10*/  @!P2 LEA R26, R27, R6, 0x2 ;  /* 0x000000061b1aa211 */ /* 0x000fe200078e10ff */
[--C-:B------:R-:W-:Y:S01]  /*6c20*/  @!P2 IMAD R27, R31, 0x4, R6.reuse ;  /* 0x000000041f1ba824 */ /* 0x100fe200078e0206 */
[----:B------:R-:W-:Y:S01]  /*6c30*/  @!P3 IADD3 R31, PT, PT, R21, R37, RZ ;  /* 0x00000025151fb210 */ /* 0x000fe20007ffe0ff */
[----:B------:R-:W0:Y:S01]  /*6c40*/  @!P1 LDS R25, [R25+0x8] ;  /* 0x0000080019199984 */ /* 0x000e220000000800 */
[C---:B------:R-:W-:Y:S01]  /*6c50*/  @!P3 IMAD.IADD R35, R22.reuse, 0x1, R37 ;  /* 0x000000011623b824 */ /* 0x040fe200078e0225 */
[----:B------:R-:W-:Y:S02]  /*6c60*/  @!P4 IADD3 R36, PT, PT, R37, R2, RZ ;  /* 0x000000022524c210 */ /* 0x000fe40007ffe0ff */
[----:B------:R-:W-:Y:S01]  /*6c70*/  @!P3 IMAD R31, R31, 0x4, R6 ;  /* 0x000000041f1fb824 */ /* 0x000fe200078e0206 */
[----:B------:R-:W-:Y:S01]  /*6c80*/  @!P2 LDS R26, [R26+0x8] ;  /* 0x000008001a1aa984 */ /* 0x000fe20000000800 */
[----:B------:R-:W-:Y:S01]  /*6c90*/  @!P3 LEA R35, R35, R6, 0x2 ;  /* 0x000000062323b211 */ /* 0x000fe200078e10ff */
[----:B------:R-:W-:Y:S01]  /*6ca0*/  @!P4 IMAD.IADD R37, R21, 0x1, R36 ;  /* 0x000000011525c824 */ /* 0x000fe200078e0224 */
[----:B------:R-:W-:Y:S01]  /*6cb0*/  @!P4 IADD3 R39, PT, PT, R22, R36, RZ ;  /* 0x000000241627c210 */ /* 0x000fe20007ffe0ff */
[----:B------:R-:W1:Y:S02]  /*6cc0*/  @!P2 LDS R27, [R27+0x8] ;  /* 0x000008001b1ba984 */ /* 0x000e640000000800 */
[----:B------:R-:W-:Y:S01]  /*6cd0*/  @!P4 IMAD R37, R37, 0x4, R6 ;  /* 0x000000042525c824 */ /* 0x000fe200078e0206 */
[----:B------:R-:W-:Y:S01]  /*6ce0*/  @!P4 LEA R39, R39, R6, 0x2 ;  /* 0x000000062727c211 */ /* 0x000fe200078e10ff */
[----:B------:R-:W-:Y:S04]  /*6cf0*/  @!P3 LDS R31, [R31+0x8] ;  /* 0x000008001f1fb984 */ /* 0x000fe80000000800 */
[----:B------:R-:W3:Y:S04]  /*6d00*/  @!P3 LDS R36, [R35+0x8] ;  /* 0x000008002324b984 */ /* 0x000ee80000000800 */
[----:B------:R-:W-:Y:S04]  /*6d10*/  @!P4 LDS R37, [R37+0x8] ;  /* 0x000008002525c984 */ /* 0x000fe80000000800 */
[----:B------:R-:W4:Y:S01]  /*6d20*/  @!P4 LDS R40, [R39+0x8] ;  /* 0x000008002728c984 */ /* 0x000f220000000800 */
[----:B0-----:R-:W-:Y:S01]  /*6d30*/  @!P1 FMUL R38, R24, R25 ;  /* 0x0000001918269220 */ /* 0x001fe20000400000 */
[----:B------:R-:W-:-:S03]  /*6d40*/  HFMA2 R24, -RZ, RZ, 0, 0 ;  /* 0x00000000ff187431 */ /* 0x000fc600000001ff */
[----:B------:R-:W-:Y:S01]  /*6d50*/  FADD R25, R13, R38 ;  /* 0x000000260d197221 */ /* 0x000fe20000000000 */
[----:B------:R-:W-:Y:S02]  /*6d60*/  IMAD.MOV.U32 R13, RZ, RZ, RZ ;  /* 0x000000ffff0d7224 */ /* 0x000fe400078e00ff */
[----:B-1----:R-:W-:-:S04]  /*6d70*/  @!P2 FMUL R24, R26, R27 ;  /* 0x0000001b1a18a220 */ /* 0x002fc80000400000 */
[----:B------:R-:W-:Y:S01]  /*6d80*/  FADD R26, R25, R24 ;  /* 0x00000018191a7221 */ /* 0x000fe20000000000 */
[----:B------:R-:W-:Y:S01]  /*6d90*/  MOV R24, RZ ;  /* 0x000000ff00187202 */ /* 0x000fe20000000f00 */
[----:B---3--:R-:W-:-:S04]  /*6da0*/  @!P3 FMUL R13, R31, R36 ;  /* 0x000000241f0db220 */ /* 0x008fc80000400000 */
[----:B------:R-:W-:Y:S01]  /*6db0*/  FADD R13, R26, R13 ;  /* 0x0000000d1a0d7221 */ /* 0x000fe20000000000 */
[----:B----4-:R-:W-:-:S04]  /*6dc0*/  @!P4 FMUL R24, R37, R40 ;  /* 0x000000282518c220 */ /* 0x010fc80000400000 */
[----:B------:R-:W-:-:S07]  /*6dd0*/  FADD R13, R13, R24 ;  /* 0x000000180d0d7221 */ /* 0x000fce0000000000 */
.L_x_522:
[----:B------:R-:W-:Y:S05]  /*6de0*/  @!P5 BRA `(.L_x_518) ;  /* 0x0000000000acd947 */ /* 0x000fea0003800000 */
[----:B------:R-:W-:Y:S02]  /*6df0*/  ISETP.NE.AND P1, PT, R32, 0x1, PT ;  /* 0x000000012000780c */ /* 0x000fe40003f25270 */
[----:B------:R-:W-:-:S11]  /*6e00*/  ISETP.NE.AND P3, PT, R33, RZ, PT ;  /* 0x000000ff2100720c */ /* 0x000fd60003f65270 */
[----:B------:R-:W-:Y:S05]  /*6e10*/  @!P1 BRA `(.L_x_523) ;  /* 0x0000000000689947 */ /* 0x000fea0003800000 */
[----:B------:R-:W0:Y:S01]  /*6e20*/  LDCU UR4, c[0x0][0x3bc] ;  /* 0x00007780ff0477ac */ /* 0x000e220008000800 */
[C---:B------:R-:W-:Y:S02]  /*6e30*/  IMAD R24, R23.reuse, R2, RZ ;  /* 0x0000000217187224 */ /* 0x040fe400078e02ff */
[----:B------:R-:W-:-:S03]  /*6e40*/  VIADD R23, R23, 0x2 ;  /* 0x0000000217177836 */ /* 0x000fc60000000000 */
[----:B------:R-:W-:-:S05]  /*6e50*/  IADD3 R25, PT, PT, R15, R24, RZ ;  /* 0x000000180f197210 */ /* 0x000fca0007ffe0ff */
[C---:B------:R-:W-:Y:S01]  /*6e60*/  IMAD.IADD R26, R25.reuse, 0x1, R2 ;  /* 0x00000001191a7824 */ /* 0x040fe200078e0202 */
[----:B0-----:R-:W-:-:S04]  /*6e70*/  ISETP.GE.U32.AND P1, PT, R25, UR4, PT ;  /* 0x0000000419007c0c */ /* 0x001fc8000bf26070 */
[----:B------:R-:W-:-:S09]  /*6e80*/  ISETP.GE.U32.AND P2, PT, R26, UR4, PT ;  /* 0x000000041a007c0c */ /* 0x000fd2000bf46070 */
[----:B------:R-:W-:Y:S01]  /*6e90*/  @!P1 IADD3 R25, PT, PT, R21, R24, RZ ;  /* 0x0000001815199210 */ /* 0x000fe20007ffe0ff */
[----:B------:R-:W-:-:S03]  /*6ea0*/  @!P1 IMAD.IADD R27, R22, 0x1, R24 ;  /* 0x00000001161b9824 */ /* 0x000fc600078e0218 */
[----:B------:R-:W-:Y:S01]  /*6eb0*/  @!P2 IADD3 R24, PT, PT, R24, R2, RZ ;  /* 0x000000021818a210 */ /* 0x000fe20007ffe0ff */
[----:B------:R-:W-:Y:S01]  /*6ec0*/  @!P1 IMAD R25, R25, 0x4, R6 ;  /* 0x0000000419199824 */ /* 0x000fe200078e0206 */
[----:B------:R-:W-:-:S03]  /*6ed0*/  @!P1 LEA R27, R27, R6, 0x2 ;  /* 0x000000061b1b9211 */ /* 0x000fc600078e10ff */
[----:B------:R-:W-:Y:S01]  /*6ee0*/  @!P2 IMAD.IADD R31, R21, 0x1, R24 ;  /* 0x00000001151fa824 */ /* 0x000fe200078e0218 */
[----:B------:R-:W-:Y:S01]  /*6ef0*/  @!P2 IADD3 R35, PT, PT, R22, R24, RZ ;  /* 0x000000181623a210 */ /* 0x000fe20007ffe0ff */
[----:B------:R-:W-:Y:S01]  /*6f00*/  IMAD.MOV.U32 R24, RZ, RZ, RZ ;  /* 0x000000ffff187224 */ /* 0x000fe200078e00ff */
[----:B------:R-:W-:Y:S01]  /*6f10*/  @!P1 LDS R25, [R25+0x8] ;  /* 0x0000080019199984 */ /* 0x000fe20000000800 */
[----:B------:R-:W-:Y:S01]  /*6f20*/  @!P2 IMAD R31, R31, 0x4, R6 ;  /* 0x000000041f1fa824 */ /* 0x000fe200078e0206 */
[----:B------:R-:W-:Y:S02]  /*6f30*/  @!P2 LEA R35, R35, R6, 0x2 ;  /* 0x000000062323a211 */ /* 0x000fe400078e10ff */
[----:B------:R-:W0:Y:S04]  /*6f40*/  @!P1 LDS R26, [R27+0x8] ;  /* 0x000008001b1a9984 */ /* 0x000e280000000800 */
[----:B------:R-:W-:Y:S04]  /*6f50*/  @!P2 LDS R31, [R31+0x8] ;  /* 0x000008001f1fa984 */ /* 0x000fe80000000800 */
[----:B------:R-:W1:Y:S01]  /*6f60*/  @!P2 LDS R36, [R35+0x8] ;  /* 0x000008002324a984 */ /* 0x000e620000000800 */
[----:B0-----:R-:W-:Y:S01]  /*6f70*/  @!P1 FMUL R24, R25, R26 ;  /* 0x0000001a19189220 */ /* 0x001fe20000400000 */
[----:B------:R-:W-:-:S03]  /*6f80*/  HFMA2 R26, -RZ, RZ, 0, 0 ;  /* 0x00000000ff1a7431 */ /* 0x000fc600000001ff */
[----:B------:R-:W-:Y:S01]  /*6f90*/  FADD R13, R13, R24 ;  /* 0x000000180d0d7221 */ /* 0x000fe20000000000 */
[----:B-1----:R-:W-:-:S04]  /*6fa0*/  @!P2 FMUL R26, R31, R36 ;  /* 0x000000241f1aa220 */ /* 0x002fc80000400000 */
[----:B------:R-:W-:-:S07]  /*6fb0*/  FADD R13, R13, R26 ;  /* 0x0000001a0d0d7221 */ /* 0x000fce0000000000 */
.L_x_523:
[----:B------:R-:W-:Y:S05]  /*6fc0*/  @!P3 BRA `(.L_x_518) ;  /* 0x000000000034b947 */ /* 0x000fea0003800000 */
[----:B------:R-:W0:Y:S01]  /*6fd0*/  LDCU UR4, c[0x0][0x3bc] ;  /* 0x00007780ff0477ac */ /* 0x000e220008000800 */
[----:B------:R-:W-:-:S05]  /*6fe0*/  IMAD R24, R2, R23, RZ ;  /* 0x0000001702187224 */ /* 0x000fca00078e02ff */
[----:B------:R-:W-:-:S04]  /*6ff0*/  IADD3 R23, PT, PT, R15, R24, RZ ;  /* 0x000000180f177210 */ /* 0x000fc80007ffe0ff */
[----:B0-----:R-:W-:-:S13]  /*7000*/  ISETP.GE.U32.AND P1, PT, R23, UR4, PT ;  /* 0x0000000417007c0c */ /* 0x001fda000bf26070 */
[----:B------:R-:W-:Y:S01]  /*7010*/  @!P1 IMAD.IADD R21, R21, 0x1, R24 ;  /* 0x0000000115159824 */ /* 0x000fe200078e0218 */
[----:B------:R-:W-:Y:S01]  /*7020*/  @!P1 IADD3 R23, PT, PT, R22, R24, RZ ;  /* 0x0000001816179210 */ /* 0x000fe20007ffe0ff */
[----:B------:R-:W-:Y:S02]  /*7030*/  IMAD.MOV.U32 R22, RZ, RZ, RZ ;  /* 0x000000ffff167224 */ /* 0x000fe400078e00ff */
[----:B------:R-:W-:Y:S01]  /*7040*/  @!P1 IMAD R21, R21, 0x4, R6 ;  /* 0x0000000415159824 */ /* 0x000fe200078e0206 */
[----:B------:R-:W-:-:S05]  /*7050*/  @!P1 LEA R23, R23, R6, 0x2 ;  /* 0x0000000617179211 */ /* 0x000fca00078e10ff */
[----:B------:R-:W-:Y:S04]  /*7060*/  @!P1 LDS R21, [R21+0x8] ;  /* 0x0000080015159984 */ /* 0x000fe80000000800 */
[----:B------:R-:W0:Y:S02]  /*7070*/  @!P1 LDS R24, [R23+0x8] ;  /* 0x0000080017189984 */ /* 0x000e240000000800 */
[----:B0-----:R-:W-:-:S04]  /*7080*/  @!P1 FMUL R22, R21, R24 ;  /* 0x0000001815169220 */ /* 0x001fc80000400000 */
[----:B------:R-:W-:-:S07]  /*7090*/  FADD R13, R13, R22 ;  /* 0x000000160d0d7221 */ /* 0x000fce0000000000 */
.L_x_518:
[----:B------:R-:W-:Y:S01]  /*70a0*/  UMOV UR4, 0xffffffff ;  /* 0xffffffff00047882 */ /* 0x000fe20000000000 */
[----:B------:R-:W-:Y:S02]  /*70b0*/  ISETP.NE.AND P1, PT, R3, RZ, PT ;  /* 0x000000ff0300720c */ /* 0x000fe40003f25270 */
[----:B------:R-:W-:Y:S11]  /*70c0*/  BRA.DIV UR4, `(.L_x_524) ;  /* 0x0000001604d47947 */ /* 0x000ff6000b800000 */
[----:B------:R-:W3:Y:S02]  /*70d0*/  SHFL.BFLY PT, R25, R13, 0x1, 0x1f ;  /* 0x0c201f000d197f89 */ /* 0x000ee400000e0000 */
[----:B---3--:R-:W-:-:S05]  /*70e0*/  FADD R21, R25, R13 ;  /* 0x0000000d19157221 */ /* 0x008fca0000000000 */
[----:B------:R-:W0:Y:S02]  /*70f0*/  SHFL.BFLY PT, R25, R21, 0x2, 0x1f ;  /* 0x0c401f0015197f89 */ /* 0x000e2400000e0000 */
[----:B0-----:R-:W-:-:S05]  /*7100*/  FADD R26, R21, R25 ;  /* 0x00000019151a7221 */ /* 0x001fca0000000000 */
[----:B------:R-:W0:Y:S02]  /*7110*/  SHFL.BFLY PT, R25, R26, 0x4, 0x1f ;  /* 0x0c801f001a197f89 */ /* 0x000e2400000e0000 */
[----:B0-----:R-:W-:-:S05]  /*7120*/  FADD R27, R26, R25 ;  /* 0x000000191a1b7221 */ /* 0x001fca0000000000 */
[----:B------:R-:W0:Y:S02]  /*7130*/  SHFL.BFLY PT, R25, R27, 0x8, 0x1f ;  /* 0x0d001f001b197f89 */ /* 0x000e2400000e0000 */
[----:B0-----:R-:W-:-:S05]  /*7140*/  FADD R31, R27, R25 ;  /* 0x000000191b1f7221 */ /* 0x001fca0000000000 */
[----:B------:R0:W3:Y:S02]  /*7150*/  SHFL.BFLY PT, R25, R31, 0x10, 0x1f ;  /* 0x0e001f001f197f89 */ /* 0x0000e400000e0000 */
.L_x_558:
[----:B------:R-:W-:Y:S01]  /*7160*/  BSSY.RECONVERGENT B2, `(.L_x_525) ;  /* 0x0000008000027945 */ /* 0x000fe20003800200 */
[----:B---3--:R-:W-:-:S03]  /*7170*/  FADD R25, R31, R25 ;  /* 0x000000191f197221 */ /* 0x008fc60000000000 */
[----:B------:R-:W-:Y:S05]  /*7180*/  @P1 BRA `(.L_x_526) ;  /* 0x0000000000141947 */ /* 0x000fea0003800000 */
[----:B-1----:R-:W-:-:S04]  /*7190*/  IADD3 R13, P1, PT, R19, R12, RZ ;  /* 0x0000000c130d7210 */ /* 0x002fc80007f3e0ff */
[----:B------:R-:W-:Y:S02]  /*71a0*/  LEA.HI.X.SX32 R21, R12, R18, 0x1, P1 ;  /* 0x000000120c157211 */ /* 0x000fe400008f0eff */
[----:B------:R-:W-:-:S04]  /*71b0*/  LEA R12, P1, R13, R28, 0x2 ;  /* 0x0000001c0d0c7211 */ /* 0x000fc800078210ff */
[----:B------:R-:W-:-:S05]  /*71c0*/  LEA.HI.X R13, R13, R29, R21, 0x2, P1 ;  /* 0x0000001d0d0d7211 */ /* 0x000fca00008f1415 */
[----:B------:R3:W-:Y:S04]  /*71d0*/  REDG.E.ADD.F32.FTZ.RN.STRONG.GPU desc[UR8][R12.64], R25 ;  /* 0x000000190c0079a6 */ /* 0x0007e8000c12f308 */
.L_x_526:
[----:B------:R-:W-:Y:S05]  /*71e0*/  BSYNC.RECONVERGENT B2 ;  /* 0x0000000000027941 */ /* 0x000fea0003800200 */
.L_x_525:
[----:B------:R-:W-:-:S03]  /*71f0*/  UMOV UR4, 0xffffffff ;  /* 0xffffffff00047882 */ /* 0x000fc60000000000 */
[----:B------:R-:W-:Y:S05]  /*7200*/  BRA.DIV UR4, `(.L_x_527) ;  /* 0x0000001a04107947 */ /* 0x000fea000b800000 */
[----:B------:R-:W-:Y:S01]  /*7210*/  NOP ;  /* 0x0000000000007918 */ /* 0x000fe20000000000 */
.L_x_561:
[----:B------:R-:W-:Y:S05]  /*7220*/  @P0 BRA `(.L_x_528) ;  /* 0xfffffff000180947 */ /* 0x000fea000383ffff */
.L_x_517:
[----:B------:R-:W-:Y:S05]  /*7230*/  BSYNC B1 ;  /* 0x0000000000017941 */ /* 0x000fea0003800000 */
.L_x_516:
[----:B------:R-:W-:-:S04]  /*7240*/  IADD3 R14, PT, PT, R14, UR10, RZ ;  /* 0x0000000a0e0e7c10 */ /* 0x000fc8000fffe0ff */
[----:B------:R-:W-:-:S13]  /*7250*/  ISETP.GE.AND P0, PT, R14, R11, PT ;  /* 0x0000000b0e00720c */ /* 0x000fda0003f06270 */
[----:B------:R-:W-:Y:S05]  /*7260*/  @!P0 BRA `(.L_x_529) ;  /* 0xffffffe400688947 */ /* 0x000fea000383ffff */
.L_x_504:
[----:B------:R-:W-:Y:S05]  /*7270*/  BSYNC B0 ;  /* 0x0000000000007941 */ /* 0x000fea0003800000 */
.L_x_503:
[----:B--2---:R-:W-:-:S13]  /*7280*/  ISETP.GE.AND P0, PT, R0, R9, PT ;  /* 0x000000090000720c */ /* 0x004fda0003f06270 */
[----:B------:R-:W-:Y:S05]  /*7290*/  @P0 EXIT ;  /* 0x000000000000094d */ /* 0x000fea0003800000 */
[----:B------:R-:W2:Y:S02]  /*72a0*/  LDC R6, c[0x0][0x3c0] ;  /* 0x0000f000ff067b82 */ /* 0x000ea40000000800 */
[----:B--2---:R-:W-:-:S07]  /*72b0*/  IMAD R3, R6, UR7, R3 ;  /* 0x0000000706037c24 */ /* 0x004fce000f8e0203 */
.L_x_541:
[----:B------:R-:W-:-:S13]  /*72c0*/  ISETP.GE.AND P0, PT, R11, 0x1, PT ;  /* 0x000000010b00780c */ /* 0x000fda0003f06270 */
[----:B0-----:R-:W-:Y:S05]  /*72d0*/  @!P0 BRA `(.L_x_530) ;  /* 0x0000001000988947 */ /* 0x001fea0003800000 */
[----:B------:R-:W2:Y:S01]  /*72e0*/  S2UR UR5, SR_CgaCtaId ;  /* 0x00000000000579c3 */ /* 0x000ea20000008800 */
[----:B------:R-:W-:Y:S01]  /*72f0*/  UMOV UR4, 0x400 ;  /* 0x0000040000047882 */ /* 0x000fe20000000000 */
[----:B------:R-:W5:Y:S01]  /*7300*/  LDCU UR6, c[0x0][0x3c8] ;  /* 0x00007900ff0677ac */ /* 0x000f620008000800 */
[----:B----4-:R-:W-:Y:S01]  /*7310*/  HFMA2 R8, -RZ, RZ, 0, 0 ;  /* 0x00000000ff087431 */ /* 0x010fe200000001ff */
[----:B------:R-:W-:Y:S04]  /*7320*/  BSSY B0, `(.L_x_530) ;  /* 0x0000121000007945 */ /* 0x000fe80003800000 */
[----:B------:R-:W4:Y:S08]  /*7330*/  LDC R5, c[0x0][0x3c8] ;  /* 0x0000f200ff057b82 */ /* 0x000f300000000800 */
[----:B------:R-:W0:Y:S01]  /*7340*/  LDC R6, c[0x0][0x3c8] ;  /* 0x0000f200ff067b82 */ /* 0x000e220000000800 */
[----:B--2---:R-:W-:-:S06]  /*7350*/  ULEA UR4, UR5, UR4, 0x18 ;  /* 0x0000000405047291 */ /* 0x004fcc000f8ec0ff */
[----:B----4-:R-:W-:Y:S01]  /*7360*/  LEA R5, R5, UR4, 0x3 ;  /* 0x0000000405057c11 */ /* 0x010fe2000f8e18ff */
[----:B------:R-:W-:Y:S02]  /*7370*/  UMOV UR4, 0x400 ;  /* 0x0000040000047882 */ /* 0x000fe40000000000 */
[----:B------:R-:W-:Y:S02]  /*7380*/  ULEA UR4, UR5, UR4, 0x18 ;  /* 0x0000000405047291 */ /* 0x000fe4000f8ec0ff */
[----:B0-----:R-:W-:-:S05]  /*7390*/  IMAD R7, R6, 0x4, R5 ;  /* 0x0000000406077824 */ /* 0x001fca00078e0205 */
[----:B------:R-:W-:-:S06]  /*73a0*/  LEA R6, R0, R7, 0x2 ;  /* 0x0000000700067211 */ /* 0x000fcc00078e10ff */
[----:B------:R-:W5:Y:S02]  /*73b0*/  LDS R6, [R6+0xc] ;  /* 0x00000c0006067984 */ /* 0x000f640000000800 */
[----:B-----5:R-:W-:-:S05]  /*73c0*/  VIADD R7, R6, UR6 ;  /* 0x0000000606077c36 */ /* 0x020fca0008000000 */
[----:B------:R-:W-:-:S06]  /*73d0*/  LEA R7, R7, UR4, 0x2 ;  /* 0x0000000407077c11 */ /* 0x000fcc000f8e10ff */
[----:B------:R-:W0:Y:S02]  /*73e0*/  LDS R7, [R7+0x4] ;  /* 0x0000040007077984 */ /* 0x000e240000000800 */
.L_x_540:
[----:B-1-3--:R-:W-:Y:S01]  /*73f0*/  IMAD R12, R8, 0x4, R5 ;  /* 0x00000004080c7824 */ /* 0x00afe200078e0205 */
[----:B------:R-:W1:Y:S01]  /*7400*/  S2UR UR5, SR_CgaCtaId ;  /* 0x00000000000579c3 */ /* 0x000e620000008800 */
[----:B------:R-:W-:Y:S01]  /*7410*/  UMOV UR4, 0x400 ;  /* 0x0000040000047882 */ /* 0x000fe20000000000 */
[----:B------:R-:W-:Y:S01]  /*7420*/  ISETP.GE.AND P2, PT, R4, 0x1, PT ;  /* 0x000000010400780c */ /* 0x000fe20003f46270 */
[----:B------:R-:W-:Y:S01]  /*7430*/  IMAD.MOV.U32 R21, RZ, RZ, RZ ;  /* 0x000000ffff157224 */ /* 0x000fe200078e00ff */
[----:B------:R-:W2:Y:S01]  /*7440*/  LDS R13, [R12+0x8] ;  /* 0x000008000c0d7984 */ /* 0x000ea20000000800 */
[----:B------:R-:W-:-:S04]  /*7450*/  IADD3 R8, PT, PT, R8, 0x1, RZ ;  /* 0x0000000108087810 */ /* 0x000fc80007ffe0ff */
[----:B------:R-:W-:Y:S01]  /*7460*/  ISETP.NE.AND P0, PT, R8, R11, PT ;  /* 0x0000000b0800720c */ /* 0x000fe20003f05270 */
[----:B-1----:R-:W-:-:S06]  /*7470*/  ULEA UR4, UR5, UR4, 0x18 ;  /* 0x0000000405047291 */ /* 0x002fcc000f8ec0ff */
[----:B--2---:R-:W-:-:S05]  /*7480*/  LEA R14, R13, UR4, 0x2 ;  /* 0x000000040d0e7c11 */ /* 0x004fca000f8e10ff */
[----:B0-----:R-:W0:Y:S01]  /*7490*/  LDCU UR4, c[0x0][0x3c8] ;  /* 0x00007900ff0477ac */ /* 0x001e220008000800 */
[CC--:B------:R-:W-:Y:S01]  /*74a0*/  ISETP.GE.AND P1, PT, R13.reuse, R6.reuse, PT ;  /* 0x000000060d00720c */ /* 0x0c0fe20003f26270 */
[C---:B------:R-:W-:Y:S01]  /*74b0*/  IMAD R10, R13.reuse, R13, R13 ;  /* 0x0000000d0d0a7224 */ /* 0x040fe200078e020d */
[-C--:B------:R-:W-:Y:S01]  /*74c0*/  VIMNMX R12, PT, PT, R13, R6.reuse, PT ;  /* 0x000000060d0c7248 */ /* 0x080fe20003fe0100 */
[----:B------:R-:W1:Y:S10]  /*74d0*/  LDS R15, [R14] ;  /* 0x000000000e0f7984 */ /* 0x000e740000000800 */
[----:B------:R-:W-:-:S02]  /*74e0*/  @!P1 IMAD R10, R6, R6, R6 ;  /* 0x00000006060a9224 */ /* 0x000fc400078e0206 */
[----:B0-----:R-:W-:Y:S02]  /*74f0*/  IMAD R13, R7, UR4, R13 ;  /* 0x00000004070d7c24 */ /* 0x001fe4000f8e020d */
[----:B-1----:R-:W-:Y:S01]  /*7500*/  IMAD R17, R15, UR4, R6 ;  /* 0x000000040f117c24 */ /* 0x002fe2000f8e0206 */
[----:B------:R-:W-:Y:S01]  /*7510*/  MOV R6, R12 ;  /* 0x0000000c00067202 */ /* 0x000fe20000000f00 */
[----:B------:R-:W-:Y:S06]  /*7520*/  @!P2 BRA `(.L_x_531) ;  /* 0x0000000c008ca947 */ /* 0x000fec0003800000 */
[----:B------:R-:W0:Y:S01]  /*7530*/  S2R R19, SR_TID.X ;  /* 0x0000000000137919 */ /* 0x000e220000002100 */
[----:B------:R-:W0:Y:S01]  /*7540*/  LDCU UR12, c[0x0][0x3c0] ;  /* 0x00007800ff0c77ac */ /* 0x000e220008000800 */
[----:B------:R-:W-:Y:S01]  /*7550*/  VIADD R12, R4, 0xffffffff ;  /* 0xffffffff040c7836 */ /* 0x000fe20000000000 */
[----:B------:R-:W-:Y:S01]  /*7560*/  MOV R21, RZ ;  /* 0x000000ff00157202 */ /* 0x000fe20000000f00 */
[----:B------:R-:W-:-:S03]  /*7570*/  IMAD.MOV.U32 R15, RZ, RZ, RZ ;  /* 0x000000ffff0f7224 */ /* 0x000fc600078e00ff */
[----:B------:R-:W-:Y:S01]  /*7580*/  ISETP.GE.U32.AND P1, PT, R12, 0x7, PT ;  /* 0x000000070c00780c */ /* 0x000fe20003f26070 */
[--C-:B0-----:R-:W-:Y:S02]  /*7590*/  IMAD R12, R13, UR12, R19.reuse ;  /* 0x0000000c0d0c7c24 */ /* 0x101fe4000f8e0213 */
[----:B------:R-:W-:-:S10]  /*75a0*/  IMAD R14, R17, UR12, R19 ;  /* 0x0000000c110e7c24 */ /* 0x000fd4000f8e0213 */
[----:B------:R-:W-:Y:S05]  /*75b0*/  @!P1 BRA `(.L_x_532) ;  /* 0x0000000400bc9947 */ /* 0x000fea0003800000 */
[----:B------:R-:W0:Y:S01]  /*75c0*/  S2UR UR5, SR_CgaCtaId ;  /* 0x00000000000579c3 */ /* 0x000e220000008800 */
[----:B------:R-:W1:Y:S01]  /*75d0*/  LDCU UR6, c[0x0][0x3c8] ;  /* 0x00007900ff0677ac */ /* 0x000e620008000800 */
[----:B------:R-:W-:Y:S01]  /*75e0*/  IADD3 R18, PT, PT, R19, R2, RZ ;  /* 0x0000000213127210 */ /* 0x000fe20007ffe0ff */
[C-C-:B------:R-:W-:Y:S01]  /*75f0*/  IMAD R22, R2.reuse, 0x2, R19.reuse ;  /* 0x0000000202167824 */ /* 0x140fe200078e0213 */
[C---:B------:R-:W-:Y:S01]  /*7600*/  LEA R32, R2.reuse, R19, 0x2 ;  /* 0x0000001302207211 */ /* 0x040fe200078e10ff */
[----:B------:R-:W-:Y:S01]  /*7610*/  UMOV UR4, 0x400 ;  /* 0x0000040000047882 */ /* 0x000fe20000000000 */
[--C-:B------:R-:W-:Y:S01]  /*7620*/  IMAD R26, R2, 0x3, R19.reuse ;  /* 0x00000003021a7824 */ /* 0x100fe200078e0213 */
[----:B------:R-:W-:Y:S01]  /*7630*/  LOP3.LUT R15, R4, 0x7ffffff8, RZ, 0xc0, !PT ;  /* 0x7ffffff8040f7812 */ /* 0x000fe200078ec0ff */
[C-C-:B------:R-:W-:Y:S01]  /*7640*/  IMAD R36, R2.reuse, 0x5, R19.reuse ;  /* 0x0000000502247824 */ /* 0x140fe200078e0213 */
[----:B------:R-:W-:Y:S01]  /*7650*/  BSSY.RECONVERGENT B1, `(.L_x_532) ;  /* 0x0000065000017945 */ /* 0x000fe20003800200 */
[----:B------:R-:W-:-:S02]  /*7660*/  IMAD R40, R2, 0x6, R19 ;  /* 0x0000000602287824 */ /* 0x000fc400078e0213 */
[----:B------:R-:W-:Y:S01]  /*7670*/  IMAD R44, R2, 0x7, R19 ;  /* 0x00000007022c7824 */ /* 0x000fe200078e0213 */
[----:B------:R-:W-:Y:S01]  /*7680*/  MOV R19, R3 ;  /* 0x0000000300137202 */ /* 0x000fe20000000f00 */
[C---:B------:R-:W-:Y:S02]  /*7690*/  IMAD R16, R13.reuse, UR12, R18 ;  /* 0x0000000c0d107c24 */ /* 0x040fe4000f8e0212 */
[C---:B------:R-:W-:Y:S02]  /*76a0*/  IMAD R20, R13.reuse, UR12, R22 ;  /* 0x0000000c0d147c24 */ /* 0x040fe4000f8e0216 */
[C---:B------:R-:W-:Y:S02]  /*76b0*/  IMAD R24, R13.reuse, UR12, R26 ;  /* 0x0000000c0d187c24 */ /* 0x040fe4000f8e021a */
[C---:B------:R-:W-:Y:S02]  /*76c0*/  IMAD R30, R13.reuse, UR12, R32 ;  /* 0x0000000c0d1e7c24 */ /* 0x040fe4000f8e0220 */
[C---:B------:R-:W-:Y:S01]  /*76d0*/  IMAD R34, R13.reuse, UR12, R36 ;  /* 0x0000000c0d227c24 */ /* 0x040fe2000f8e0224 */
[----:B0-----:R-:W-:Y:S01]  /*76e0*/  ULEA UR4, UR5, UR4, 0x18 ;  /* 0x0000000405047291 */ /* 0x001fe2000f8ec0ff */
[----:B------:R-:W-:-:S02]  /*76f0*/  IMAD R38, R13, UR12, R40 ;  /* 0x0000000c0d267c24 */ /* 0x000fc4000f8e0228 */
[----:B------:R-:W-:Y:S01]  /*7700*/  IMAD R42, R13, UR12, R44 ;  /* 0x0000000c0d2a7c24 */ /* 0x000fe2000f8e022c */
[----:B-1----:R-:W-:Y:S01]  /*7710*/  ULEA UR4, UR6, UR4, 0x4 ;  /* 0x0000000406047291 */ /* 0x002fe2000f8e20ff */
[C---:B------:R-:W-:Y:S02]  /*7720*/  IMAD R18, R17.reuse, UR12, R18 ;  /* 0x0000000c11127c24 */ /* 0x040fe4000f8e0212 */
[C---:B------:R-:W-:Y:S01]  /*7730*/  IMAD R22, R17.reuse, UR12, R22 ;  /* 0x0000000c11167c24 */ /* 0x040fe2000f8e0216 */
[----:B------:R-:W-:Y:S01]  /*7740*/  UIADD3 UR4, UPT, UPT, UR4, 0x10, URZ ;  /* 0x0000001004047890 */ /* 0x000fe2000fffe0ff */
[C---:B------:R-:W-:Y:S02]  /*7750*/  IMAD R26, R17.reuse, UR12, R26 ;  /* 0x0000000c111a7c24 */ /* 0x040fe4000f8e021a */
[C---:B------:R-:W-:Y:S02]  /*7760*/  IMAD R32, R17.reuse, UR12, R32 ;  /* 0x0000000c11207c24 */ /* 0x040fe4000f8e0220 */
[C---:B------:R-:W-:Y:S01]  /*7770*/  IMAD R36, R17.reuse, UR12, R36 ;  /* 0x0000000c11247c24 */ /* 0x040fe2000f8e0224 */
[----:B------:R-:W-:Y:S01]  /*7780*/  MOV R13, UR4 ;  /* 0x00000004000d7c02 */ /* 0x000fe20008000f00 */
[----:B------:R-:W-:-:S02]  /*7790*/  IMAD R40, R17, UR12, R40 ;  /* 0x0000000c11287c24 */ /* 0x000fc4000f8e0228 */
[----:B------:R-:W-:Y:S02]  /*77a0*/  IMAD R44, R17, UR12, R44 ;  /* 0x0000000c112c7c24 */ /* 0x000fe4000f8e022c */
[----:B------:R-:W-:Y:S02]  /*77b0*/  IMAD.MOV.U32 R21, RZ, RZ, RZ ;  /* 0x000000ffff157224 */ /* 0x000fe400078e00ff */
[----:B------:R-:W-:-:S07]  /*77c0*/  IMAD.MOV R17, RZ, RZ, -R15 ;  /* 0x000000ffff117224 */ /* 0x000fce00078e0a0f */
.L_x_533:
[----:B------:R-:W0:Y:S01]  /*77d0*/  LDCU UR4, c[0x0][0x3bc] ;  /* 0x00007780ff0477ac */ /* 0x000e220008000800 */
[C-C-:B------:R-:W-:Y:S02]  /*77e0*/  IMAD.IADD R23, R2.reuse, 0x1, R19.reuse ;  /* 0x0000000102177824 */ /* 0x140fe400078e0213 */
[----:B------:R-:W-:Y:S02]  /*77f0*/  HFMA2 R33, -RZ, RZ, 0, 0 ;  /* 0x00000000ff217431 */ /* 0x000fe400000001ff */
[----:B------:R-:W-:Y:S01]  /*7800*/  IMAD.MOV.U32 R25, RZ, RZ, RZ ;  /* 0x000000ffff197224 */ /* 0x000fe200078e00ff */
[----:B------:R-:W-:Y:S02]  /*7810*/  IADD3 R17, PT, PT, R17, 0x8, RZ ;  /* 0x0000000811117810 */ /* 0x000fe40007ffe0ff */
[----:B0-----:R-:W-:Y:S02]  /*7820*/  ISETP.GE.U32.AND P2, PT, R23, UR4, PT ;  /* 0x0000000417007c0c */ /* 0x001fe4000bf46070 */
[----:B------:R-:W-:Y:S01]  /*7830*/  ISETP.GE.U32.AND P1, PT, R19, UR4, PT ;  /* 0x0000000413007c0c */ /* 0x000fe2000bf26070 */
[----:B------:R-:W-:Y:S01]  /*7840*/  IMAD R19, R2, 0x8, R19 ;  /* 0x0000000802137824 */ /* 0x000fe200078e0213 */
[----:B------:R-:W-:-:S04]  /*7850*/  IADD3 R23, PT, PT, R23, R2, RZ ;  /* 0x0000000217177210 */ /* 0x000fc80007ffe0ff */
[C---:B------:R-:W-:Y:S01]  /*7860*/  ISETP.GE.U32.AND P3, PT, R23.reuse, UR4, PT ;  /* 0x0000000417007c0c */ /* 0x040fe2000bf66070 */
[----:B------:R-:W-:-:S04]  /*7870*/  IMAD.IADD R23, R23, 0x1, R2 ;  /* 0x0000000117177824 */ /* 0x000fc800078e0202 */
[-C--:B------:R-:W-:Y:S01]  /*7880*/  @!P2 LEA R35, R16, R13.reuse, 0x2 ;  /* 0x0000000d1023a211 */ /* 0x080fe200078e10ff */
[--C-:B------:R-:W-:Y:S01]  /*7890*/  @!P2 IMAD R37, R18, 0x4, R13.reuse ;  /* 0x000000041225a824 */ /* 0x100fe200078e020d */
[-C--:B------:R-:W-:Y:S01]  /*78a0*/  @!P1 LEA R27, R12, R13.reuse, 0x2 ;  /* 0x0000000d0c1b9211 */ /* 0x080fe200078e10ff */
[--C-:B------:R-:W-:Y:S01]  /*78b0*/  @!P1 IMAD R31, R14, 0x4, R13.reuse ;  /* 0x000000040e1f9824 */ /* 0x100fe200078e020d */
[----:B------:R-:W-:Y:S02]  /*78c0*/  ISETP.GE.U32.AND P4, PT, R23, UR4, PT ;  /* 0x0000000417007c0c */ /* 0x000fe4000bf86070 */
[----:B------:R-:W-:Y:S02]  /*78d0*/  @!P2 LDS R35, [R35] ;  /* 0x000000002323a984 */ /* 0x000fe40000000800 */
[----:B------:R-:W-:Y:S02]  /*78e0*/  @!P3 LEA R39, R20, R13, 0x2 ;  /* 0x0000000d1427b211 */ /* 0x000fe400078e10ff */
[----:B------:R-:W0:Y:S04]  /*78f0*/  @!P2 LDS R37, [R37] ;  /* 0x000000002525a984 */ /* 0x000e280000000800 */
[----:B------:R-:W-:Y:S03]  /*7900*/  @!P1 LDS R27, [R27] ;  /* 0x000000001b1b9984 */ /* 0x000fe60000000800 */
[--C-:B------:R-:W-:Y:S01]  /*7910*/  @!P4 IMAD R41, R26, 0x4, R13.reuse ;  /* 0x000000041a29c824 */ /* 0x100fe200078e020d */
[----:B------:R-:W1:Y:S05]  /*7920*/  @!P1 LDS R31, [R31] ;  /* 0x000000001f1f9984 */ /* 0x000e6a0000000800 */
[----:B------:R-:W-:Y:S01]  /*7930*/  @!P4 LDS R41, [R41] ;  /* 0x000000002929c984 */ /* 0x000fe20000000800 */
[----:B0-----:R-:W-:Y:S01]  /*7940*/  @!P2 FMUL R25, R35, R37 ;  /* 0x000000252319a220 */ /* 0x001fe20000400000 */
[----:B------:R-:W-:Y:S01]  /*7950*/  @!P3 IMAD R35, R22, 0x4, R13 ;  /* 0x000000041623b824 */ /* 0x000fe200078e020d */
[----:B------:R-:W-:-:S05]  /*7960*/  @!P4 LEA R37, R24, R13, 0x2 ;  /* 0x0000000d1825c211 */ /* 0x000fca00078e10ff */
[----:B------:R-:W-:Y:S01]  /*7970*/  @!P3 LDS R35, [R35] ;  /* 0x000000002323b984 */ /* 0x000fe20000000800 */
[----:B-1----:R-:W-:Y:S01]  /*7980*/  @!P1 FMUL R33, R27, R31 ;  /* 0x0000001f1b219220 */ /* 0x002fe20000400000 */
[----:B------:R-:W-:Y:S01]  /*7990*/  IADD3 R31, PT, PT, R23, R2, RZ ;  /* 0x00000002171f7210 */ /* 0x000fe20007ffe0ff */
[----:B------:R-:W-:Y:S01]  /*79a0*/  IMAD.MOV.U32 R23, RZ, RZ, RZ ;  /* 0x000000ffff177224 */ /* 0x000fe200078e00ff */
[----:B------:R-:W0:Y:S01]  /*79b0*/  @!P3 LDS R27, [R39] ;  /* 0x00000000271bb984 */ /* 0x000e220000000800 */
[----:B------:R-:W-:Y:S01]  /*79c0*/  FADD R33, R33, R21 ;  /* 0x0000001521217221 */ /* 0x000fe20000000000 */
[----:B------:R-:W-:Y:S01]  /*79d0*/  ISETP.GE.U32.AND P1, PT, R31, UR4, PT ;  /* 0x000000041f007c0c */ /* 0x000fe2000bf26070 */
[----:B------:R-:W-:Y:S01]  /*79e0*/  IMAD.MOV.U32 R21, RZ, RZ, RZ ;  /* 0x000000ffff157224 */ /* 0x000fe200078e00ff */
[----:B------:R-:W1:Y:S01]  /*79f0*/  @!P4 LDS R37, [R37] ;  /* 0x000000002525c984 */ /* 0x000e620000000800 */
[----:B------:R-:W-:-:S10]  /*7a00*/  FADD R33, R33, R25 ;  /* 0x0000001921217221 */ /* 0x000fd40000000000 */
[----:B------:R-:W-:Y:S01]  /*7a10*/  @!P1 IMAD R43, R30, 0x4, R13 ;  /* 0x000000041e2b9824 */ /* 0x000fe200078e020d */
[----:B------:R-:W-:-:S05]  /*7a20*/  @!P1 LEA R45, R32, R13, 0x2 ;  /* 0x0000000d202d9211 */ /* 0x000fca00078e10ff */
[----:B------:R-:W-:Y:S04]  /*7a30*/  @!P1 LDS R43, [R43] ;  /* 0x000000002b2b9984 */ /* 0x000fe80000000800 */
[----:B------:R-:W2:Y:S01]  /*7a40*/  @!P1 LDS R45, [R45] ;  /* 0x000000002d2d9984 */ /* 0x000ea20000000800 */
[----:B0-----:R-:W-:Y:S01]  /*7a50*/  @!P3 FMUL R23, R27, R35 ;  /* 0x000000231b17b220 */ /* 0x001fe20000400000 */
[--C-:B------:R-:W-:Y:S01]  /*7a60*/  IMAD.IADD R35, R31, 0x1, R2.reuse ;  /* 0x000000011f237824 */ /* 0x100fe200078e0202 */
[----:B------:R-:W-:Y:S01]  /*7a70*/  MOV R27, RZ ;  /* 0x000000ff001b7202 */ /* 0x000fe20000000f00 */
[----:B------:R-:W-:Y:S02]  /*7a80*/  HFMA2 R31, -RZ, RZ, 0, 0 ;  /* 0x00000000ff1f7431 */ /* 0x000fe400000001ff */
[----:B-1----:R-:W-:Y:S01]  /*7a90*/  @!P4 FMUL R27, R37, R41 ;  /* 0x00000029251bc220 */ /* 0x002fe20000400000 */
[----:B------:R-:W-:Y:S01]  /*7aa0*/  FADD R23, R33, R23 ;  /* 0x0000001721177221 */ /* 0x000fe20000000000 */
[C---:B------:R-:W-:Y:S01]  /*7ab0*/  ISETP.GE.U32.AND P2, PT, R35.reuse, UR4, PT ;  /* 0x0000000423007c0c */ /* 0x040fe2000bf46070 */
[----:B------:R-:W-:-:S02]  /*7ac0*/  IMAD.IADD R35, R35, 0x1, R2 ;  /* 0x0000000123237824 */ /* 0x000fc400078e0202 */
[----:B------:R-:W-:Y:S01]  /*7ad0*/  FADD R27, R23, R27 ;  /* 0x0000001b171b7221 */ /* 0x000fe20000000000 */
[----:B------:R-:W-:-:S09]  /*7ae0*/  MOV R23, RZ ;  /* 0x000000ff00177202 */ /* 0x000fd20000000f00 */
[----:B------:R-:W-:Y:S01]  /*7af0*/  @!P2 IMAD R37, R34, 0x4, R13 ;  /* 0x000000042225a824 */ /* 0x000fe200078e020d */
[----:B------:R-:W-:-:S05]  /*7b00*/  @!P2 LEA R39, R36, R13, 0x2 ;  /* 0x0000000d2427a211 */ /* 0x000fca00078e10ff */
[----:B------:R-:W-:Y:S01]  /*7b10*/  @!P2 LDS R37, [R37] ;  /* 0x000000002525a984 */ /* 0x000fe20000000800 */
[----:B--2---:R-:W-:Y:S01]  /*7b20*/  @!P1 FMUL R31, R43, R45 ;  /* 0x0000002d2b1f9220 */ /* 0x004fe20000400000 */
[C---:B------:R-:W-:Y:S02]  /*7b30*/  ISETP.GE.U32.AND P1, PT, R35.reuse, UR4, PT ;  /* 0x0000000423007c0c */ /* 0x040fe4000bf26070 */
[----:B------:R-:W0:Y:S01]  /*7b40*/  @!P2 LDS R39, [R39] ;  /* 0x000000002727a984 */ /* 0x000e220000000800 */
[----:B------:R-:W-:Y:S01]  /*7b50*/  IADD3 R35, PT, PT, R35, R2, RZ ;  /* 0x0000000223237210 */ /* 0x000fe20007ffe0ff */
[----:B------:R-:W-:-:S03]  /*7b60*/  FADD R27, R27, R31 ;  /* 0x0000001f1b1b7221 */ /* 0x000fc60000000000 */
[----:B------:R-:W-:-:S06]  /*7b70*/  ISETP.GE.U32.AND P3, PT, R35, UR4, PT ;  /* 0x0000000423007c0c */ /* 0x000fcc000bf66070 */
[----:B------:R-:W-:Y:S01]  /*7b80*/  @!P1 LEA R25, R38, R13, 0x2 ;  /* 0x0000000d26199211 */ /* 0x000fe200078e10ff */
[----:B------:R-:W-:-:S05]  /*7b90*/  @!P1 IMAD R35, R40, 0x4, R13 ;  /* 0x0000000428239824 */ /* 0x000fca00078e020d */
[----:B------:R-:W-:Y:S04]  /*7ba0*/  @!P1 LDS R25, [R25] ;  /* 0x0000000019199984 */ /* 0x000fe80000000800 */
[----:B------:R-:W1:Y:S01]  /*7bb0*/  @!P1 LDS R35, [R35] ;  /* 0x0000000023239984 */ /* 0x000e620000000800 */
[----:B0-----:R-:W-:Y:S01]  /*7bc0*/  @!P2 FMUL R21, R37, R39 ;  /* 0x000000272515a220 */ /* 0x001fe20000400000 */
[-C--:B------:R-:W-:Y:S01]  /*7bd0*/  @!P3 LEA R37, R42, R13.reuse, 0x2 ;  /* 0x0000000d2a25b211 */ /* 0x080fe200078e10ff */
[----:B------:R-:W-:Y:S01]  /*7be0*/  @!P3 IMAD R39, R44, 0x4, R13 ;  /* 0x000000042c27b824 */ /* 0x000fe200078e020d */
[----:B------:R-:W-:Y:S01]  /*7bf0*/  LEA R13, R2, R13, 0x5 ;  /* 0x0000000d020d7211 */ /* 0x000fe200078e28ff */
[----:B------:R-:W-:-:S03]  /*7c00*/  FADD R21, R27, R21 ;  /* 0x000000151b157221 */ /* 0x000fc60000000000 */
[----:B------:R-:W-:Y:S04]  /*7c10*/  @!P3 LDS R37, [R37] ;  /* 0x000000002525b984 */ /* 0x000fe80000000800 */
[----:B------:R-:W0:Y:S01]  /*7c20*/  @!P3 LDS R39, [R39] ;  /* 0x000000002727b984 */ /* 0x000e220000000800 */
[----:B-1----:R-:W-:Y:S01]  /*7c30*/  @!P1 FMUL R23, R25, R35 ;  /* 0x0000002319179220 */ /* 0x002fe20000400000 */
[----:B------:R-:W-:Y:S01]  /*7c40*/  ISETP.NE.AND P1, PT, R17, RZ, PT ;  /* 0x000000ff1100720c */ /* 0x000fe20003f25270 */
[----:B------:R-:W-:Y:S02]  /*7c50*/  IMAD.MOV.U32 R25, RZ, RZ, RZ ;  /* 0x000000ffff197224 */ /* 0x000fe400078e00ff */
[----:B------:R-:W-:Y:S01]  /*7c60*/  FADD R21, R21, R23 ;  /* 0x0000001715157221 */ /* 0x000fe20000000000 */
[----:B0-----:R-:W-:-:S04]  /*7c70*/  @!P3 FMUL R25, R37, R39 ;  /* 0x000000272519b220 */ /* 0x001fc80000400000 */
[----:B------:R-:W-:-:S05]  /*7c80*/  FADD R21, R21, R25 ;  /* 0x0000001915157221 */ /* 0x000fca0000000000 */
[----:B------:R-:W-:Y:S05]  /*7c90*/  @P1 BRA `(.L_x_533) ;  /* 0xfffffff800cc1947 */ /* 0x000fea000383ffff */
[----:B------:R-:W-:Y:S05]  /*7ca0*/  BSYNC.RECONVERGENT B1 ;  /* 0x0000000000017941 */ /* 0x000fea0003800200 */
.L_x_532:
[----:B------:R-:W-:-:S13]  /*7cb0*/  LOP3.LUT P1, R13, R4, 0x7, RZ, 0xc0, !PT ;  /* 0x00000007040d7812 */ /* 0x000fda000782c0ff */
[----:B------:R-:W-:Y:S05]  /*7cc0*/  @!P1 BRA `(.L_x_531) ;  /* 0x0000000400a49947 */ /* 0x000fea0003800000 */
[----:B------:R-:W0:Y:S01]  /*7cd0*/  S2UR UR6, SR_CgaCtaId ;  /* 0x00000000000679c3 */ /* 0x000e220000008800 */
[----:B------:R-:W1:Y:S01]  /*7ce0*/  LDCU UR4, c[0x0][0x3c8] ;  /* 0x00007900ff0477ac */ /* 0x000e620008000800 */
[----:B------:R-:W-:Y:S02]  /*7cf0*/  ISETP.GE.U32.AND P1, PT, R13, 0x4, PT ;  /* 0x000000040d00780c */ /* 0x000fe40003f26070 */
[----:B------:R-:W-:Y:S01]  /*7d00*/  LOP3.LUT P5, R26, R4, 0x3, RZ, 0xc0, !PT ;  /* 0x00000003041a7812 */ /* 0x000fe200078ac0ff */
[----:B------:R-:W-:Y:S02]  /*7d10*/  UMOV UR5, 0x400 ;  /* 0x0000040000057882 */ /* 0x000fe40000000000 */
[----:B0-----:R-:W-:-:S04]  /*7d20*/  ULEA UR5, UR6, UR5, 0x18 ;  /* 0x0000000506057291 */ /* 0x001fc8000f8ec0ff */
[----:B-1----:R-:W-:-:S04]  /*7d30*/  ULEA UR5, UR4, UR5, 0x3 ;  /* 0x0000000504057291 */ /* 0x002fc8000f8e18ff */
[----:B------:R-:W-:-:S04]  /*7d40*/  UIADD3 UR5, UPT, UPT, UR5, 0x8, URZ ;  /* 0x0000000805057890 */ /* 0x000fc8000fffe0ff */
[----:B------:R-:W-:Y:S01]  /*7d50*/  ULEA UR5, UR4, UR5, 0x3 ;  /* 0x0000000504057291 */ /* 0x000fe2000f8e18ff */
[----:B------:R-:W-:Y:S11]  /*7d60*/  @!P1 BRA `(.L_x_534) ;  /* 0x0000000000c89947 */ /* 0x000ff60003800000 */
[----:B------:R-:W0:Y:S01]  /*7d70*/  LDCU UR4, c[0x0][0x3bc] ;  /* 0x00007780ff0477ac */ /* 0x000e220008000800 */
[C---:B------:R-:W-:Y:S01]  /*7d80*/  IMAD R19, R15.reuse, R2, RZ ;  /* 0x000000020f137224 */ /* 0x040fe200078e02ff */
[----:B------:R-:W-:-:S03]  /*7d90*/  IADD3 R15, PT, PT, R15, 0x4, RZ ;  /* 0x000000040f0f7810 */ /* 0x000fc60007ffe0ff */
[----:B------:R-:W-:-:S05]  /*7da0*/  IMAD.IADD R13, R3, 0x1, R19 ;  /* 0x00000001030d7824 */ /* 0x000fca00078e0213 */
[C---:B0-----:R-:W-:Y:S02]  /*7db0*/  ISETP.GE.U32.AND P1, PT, R13.reuse, UR4, PT ;  /* 0x000000040d007c0c */ /* 0x041fe4000bf26070 */
[----:B------:R-:W-:-:S04]  /*7dc0*/  IADD3 R13, PT, PT, R13, R2, RZ ;  /* 0x000000020d0d7210 */ /* 0x000fc80007ffe0ff */
[C---:B------:R-:W-:Y:S01]  /*7dd0*/  ISETP.GE.U32.AND P2, PT, R13.reuse, UR4, PT ;  /* 0x000000040d007c0c */ /* 0x040fe2000bf46070 */
[----:B------:R-:W-:-:S05]  /*7de0*/  IMAD.IADD R13, R13, 0x1, R2 ;  /* 0x000000010d0d7824 */ /* 0x000fca00078e0202 */
[CC--:B------:R-:W-:Y:S02]  /*7df0*/  IADD3 R17, PT, PT, R13.reuse, R2.reuse, RZ ;  /* 0x000000020d117210 */ /* 0x0c0fe40007ffe0ff */
[----:B------:R-:W-:Y:S01]  /*7e00*/  ISETP.GE.U32.AND P3, PT, R13, UR4, PT ;  /* 0x000000040d007c0c */ /* 0x000fe2000bf66070 */
[----:B------:R-:W-:Y:S01]  /*7e10*/  @!P1 IMAD.IADD R13, R12, 0x1, R19 ;  /* 0x000000010c0d9824 */ /* 0x000fe200078e0213 */
[----:B------:R-:W-:Y:S02]  /*7e20*/  ISETP.GE.U32.AND P4, PT, R17, UR4, PT ;  /* 0x0000000411007c0c */ /* 0x000fe4000bf86070 */
[----:B------:R-:W-:Y:S01]  /*7e30*/  @!P1 IADD3 R16, PT, PT, R14, R19, RZ ;  /* 0x000000130e109210 */ /* 0x000fe20007ffe0ff */
[----:B------:R-:W-:Y:S01]  /*7e40*/  IMAD.IADD R19, R19, 0x1, R2 ;  /* 0x0000000113137824 */ /* 0x000fe200078e0202 */
[----:B------:R-:W-:Y:S02]  /*7e50*/  @!P1 LEA R13, R13, UR5, 0x2 ;  /* 0x000000050d0d9c11 */ /* 0x000fe4000f8e10ff */
[----:B------:R-:W-:Y:S01]  /*7e60*/  @!P1 LEA R16, R16, UR5, 0x2 ;  /* 0x0000000510109c11 */ /* 0x000fe2000f8e10ff */
[----:B------:R-:W-:Y:S01]  /*7e70*/  @!P2 IMAD.IADD R18, R14, 0x1, R19 ;  /* 0x000000010e12a824 */ /* 0x000fe200078e0213 */
[----:B------:R-:W-:-:S02]  /*7e80*/  IADD3 R25, PT, PT, R19, R2, RZ ;  /* 0x0000000213197210 */ /* 0x000fc40007ffe0ff */
[----:B------:R-:W-:Y:S01]  /*7e90*/  @!P2 IADD3 R17, PT, PT, R12, R19, RZ ;  /* 0x000000130c11a210 */ /* 0x000fe20007ffe0ff */
[----:B------:R-:W-:Y:S01]  /*7ea0*/  @!P1 LDS R13, [R13+0x8] ;  /* 0x000008000d0d9984 */ /* 0x000fe20000000800 */
[----:B------:R-:W-:Y:S01]  /*7eb0*/  @!P3 IADD3 R23, PT, PT, R14, R25, RZ ;  /* 0x000000190e17b210 */ /* 0x000fe20007ffe0ff */
[----:B------:R-:W-:Y:S01]  /*7ec0*/  @!P3 IMAD.IADD R22, R12, 0x1, R25 ;  /* 0x000000010c16b824 */ /* 0x000fe200078e0219 */
[----:B------:R-:W-:Y:S01]  /*7ed0*/  @!P2 LEA R17, R17, UR5, 0x2 ;  /* 0x000000051111ac11 */ /* 0x000fe2000f8e10ff */
[----:B------:R-:W-:Y:S01]  /*7ee0*/  @!P4 IMAD.IADD R25, R25, 0x1, R2 ;  /* 0x000000011919c824 */ /* 0x000fe200078e0202 */
[----:B------:R-:W-:Y:S02]  /*7ef0*/  @!P2 LEA R19, R18, UR5, 0x2 ;  /* 0x000000051213ac11 */ /* 0x000fe4000f8e10ff */
[----:B------:R0:W1:Y:S01]  /*7f00*/  @!P1 LDS R18, [R16+0x8] ;  /* 0x0000080010129984 */ /* 0x0000620000000800 */
[----:B------:R-:W-:Y:S02]  /*7f10*/  @!P3 LEA R22, R22, UR5, 0x2 ;  /* 0x000000051616bc11 */ /* 0x000fe4000f8e10ff */
[----:B------:R-:W-:Y:S01]  /*7f20*/  @!P4 IADD3 R24, PT, PT, R12, R25, RZ ;  /* 0x000000190c18c210 */ /* 0x000fe20007ffe0ff */
[----:B------:R-:W-:Y:S01]  /*7f30*/  @!P4 IMAD.IADD R25, R14, 0x1, R25 ;  /* 0x000000010e19c824 */ /* 0x000fe200078e0219 */
[----:B------:R-:W-:Y:S01]  /*7f40*/  @!P3 LEA R23, R23, UR5, 0x2 ;  /* 0x000000051717bc11 */ /* 0x000fe2000f8e10ff */
[----:B------:R-:W-:Y:S01]  /*7f50*/  @!P2 LDS R17, [R17+0x8] ;  /* 0x000008001111a984 */ /* 0x000fe20000000800 */
[----:B------:R-:W-:Y:S01]  /*7f60*/  @!P4 LEA R24, R24, UR5, 0x2 ;  /* 0x000000051818cc11 */ /* 0x000fe2000f8e10ff */
[----:B0-----:R-:W-:Y:S01]  /*7f70*/  HFMA2 R16, -RZ, RZ, 0, 0 ;  /* 0x00000000ff107431 */ /* 0x001fe200000001ff */
[----:B------:R-:W-:Y:S01]  /*7f80*/  @!P4 LEA R25, R25, UR5, 0x2 ;  /* 0x000000051919cc11 */ /* 0x000fe2000f8e10ff */
[----:B------:R-:W0:Y:S04]  /*7f90*/  @!P2 LDS R20, [R19+0x8] ;  /* 0x000008001314a984 */ /* 0x000e280000000800 */
[----:B------:R-:W-:Y:S04]  /*7fa0*/  @!P3 LDS R22, [R22+0x8] ;  /* 0x000008001616b984 */ /* 0x000fe80000000800 */
[----:B------:R-:W2:Y:S04]  /*7fb0*/  @!P3 LDS R23, [R23+0x8] ;  /* 0x000008001717b984 */ /* 0x000ea80000000800 */
[----:B------:R-:W-:Y:S04]  /*7fc0*/  @!P4 LDS R24, [R24+0x8] ;  /* 0x000008001818c984 */ /* 0x000fe80000000800 */
[----:B------:R-:W3:Y:S01]  /*7fd0*/  @!P4 LDS R25, [R25+0x8] ;  /* 0x000008001919c984 */ /* 0x000ee20000000800 */
[----:B-1----:R-:W-:Y:S01]  /*7fe0*/  @!P1 FMUL R16, R13, R18 ;  /* 0x000000120d109220 */ /* 0x002fe20000400000 */
[----:B------:R-:W-:-:S03]  /*7ff0*/  IMAD.MOV.U32 R13, RZ, RZ, RZ ;  /* 0x000000ffff0d7224 */ /* 0x000fc600078e00ff */
[----:B------:R-:W-:Y:S01]  /*8000*/  FADD R18, R21, R16 ;  /* 0x0000001015127221 */ /* 0x000fe20000000000 */
[----:B------:R-:W-:Y:S01]  /*8010*/  MOV R16, RZ ;  /* 0x000000ff00107202 */ /* 0x000fe20000000f00 */
[----:B------:R-:W-:Y:S02]  /*8020*/  IMAD.MOV.U32 R21, RZ, RZ, RZ ;  /* 0x000000ffff157224 */ /* 0x000fe400078e00ff */
[----:B0-----:R-:W-:-:S04]  /*8030*/  @!P2 FMUL R13, R17, R20 ;  /* 0x00000014110da220 */ /* 0x001fc80000400000 */
[----:B------:R-:W-:Y:S01]  /*8040*/  FADD R13, R18, R13 ;  /* 0x0000000d120d7221 */ /* 0x000fe20000000000 */
[----:B--2---:R-:W-:-:S04]  /*8050*/  @!P3 FMUL R16, R22, R23 ;  /* 0x000000171610b220 */ /* 0x004fc80000400000 */
[----:B------:R-:W-:Y:S01]  /*8060*/  FADD R16, R13, R16 ;  /* 0x000000100d107221 */ /* 0x000fe20000000000 */
[----:B---3--:R-:W-:-:S04]  /*8070*/  @!P4 FMUL R21, R24, R25 ;  /* 0x000000191815c220 */ /* 0x008fc80000400000 */
[----:B------:R-:W-:-:S07]  /*8080*/  FADD R21, R16, R21 ;  /* 0x0000001510157221 */ /* 0x000fce0000000000 */
.L_x_534:
[----:B------:R-:W-:Y:S05]  /*8090*/  @!P5 BRA `(.L_x_531) ;  /* 0x0000000000b0d947 */ /* 0x000fea0003800000 */
[----:B------:R-:W-:Y:S02]  /*80a0*/  ISETP.NE.AND P1, PT, R26, 0x1, PT ;  /* 0x000000011a00780c */ /* 0x000fe40003f25270 */
[----:B------:R-:W-:-:S04]  /*80b0*/  LOP3.LUT R13, R4, 0x1, RZ, 0xc0, !PT ;  /* 0x00000001040d7812 */ /* 0x000fc800078ec0ff */
[----:B------:R-:W-:-:S07]  /*80c0*/  ISETP.NE.U32.AND P3, PT, R13, 0x1, PT ;  /* 0x000000010d00780c */ /* 0x000fce0003f65070 */
[----:B------:R-:W-:Y:S06]  /*80d0*/  @!P1 BRA `(.L_x_535) ;  /* 0x0000000000689947 */ /* 0x000fec0003800000 */
[----:B------:R-:W0:Y:S01]  /*80e0*/  LDCU UR4, c[0x0][0x3bc] ;  /* 0x00007780ff0477ac */ /* 0x000e220008000800 */
[C---:B------:R-:W-:Y:S01]  /*80f0*/  IMAD R19, R15.reuse, R2, RZ ;  /* 0x000000020f137224 */ /* 0x040fe200078e02ff */
[----:B------:R-:W-:-:S03]  /*8100*/  IADD3 R15, PT, PT, R15, 0x2, RZ ;  /* 0x000000020f0f7810 */ /* 0x000fc60007ffe0ff */
[----:B------:R-:W-:-:S05]  /*8110*/  IMAD.IADD R13, R3, 0x1, R19 ;  /* 0x00000001030d7824 */ /* 0x000fca00078e0213 */
[C---:B------:R-:W-:Y:S02]  /*8120*/  IADD3 R16, PT, PT, R13.reuse, R2, RZ ;  /* 0x000000020d107210 */ /* 0x040fe40007ffe0ff */
[----:B0-----:R-:W-:Y:S02]  /*8130*/  ISETP.GE.U32.AND P1, PT, R13, UR4, PT ;  /* 0x000000040d007c0c */ /* 0x001fe4000bf26070 */
[----:B------:R-:W-:-:S11]  /*8140*/  ISETP.GE.U32.AND P2, PT, R16, UR4, PT ;  /* 0x0000000410007c0c */ /* 0x000fd6000bf46070 */
[----:B------:R-:W-:Y:S01]  /*8150*/  @!P1 IMAD.IADD R13, R12, 0x1, R19 ;  /* 0x000000010c0d9824 */ /* 0x000fe200078e0213 */
[----:B------:R-:W-:Y:S01]  /*8160*/  @!P1 IADD3 R16, PT, PT, R14, R19, RZ ;  /* 0x000000130e109210 */ /* 0x000fe20007ffe0ff */
[----:B------:R-:W-:-:S03]  /*8170*/  @!P2 IMAD.IADD R19, R19, 0x1, R2 ;  /* 0x000000011313a824 */ /* 0x000fc600078e0202 */
[----:B------:R-:W-:Y:S01]  /*8180*/  @!P1 LEA R17, R16, UR5, 0x2 ;  /* 0x0000000510119c11 */ /* 0x000fe2000f8e10ff */
[----:B------:R-:W-:Y:S01]  /*8190*/  @!P2 IMAD.IADD R20, R14, 0x1, R19 ;  /* 0x000000010e14a824 */ /* 0x000fe200078e0213 */
[----:B------:R-:W-:Y:S02]  /*81a0*/  @!P1 LEA R13, R13, UR5, 0x2 ;  /* 0x000000050d0d9c11 */ /* 0x000fe4000f8e10ff */
[----:B------:R-:W-:Y:S01]  /*81b0*/  @!P2 IADD3 R16, PT, PT, R12, R19, RZ ;  /* 0x000000130c10a210 */ /* 0x000fe20007ffe0ff */
[----:B------:R-:W-:Y:S01]  /*81c0*/  @!P1 LDS R18, [R17+0x8] ;  /* 0x0000080011129984 */ /* 0x000fe20000000800 */
[----:B------:R-:W-:Y:S02]  /*81d0*/  @!P2 LEA R20, R20, UR5, 0x2 ;  /* 0x000000051414ac11 */ /* 0x000fe4000f8e10ff */
[----:B------:R-:W-:Y:S01]  /*81e0*/  @!P2 LEA R19, R16, UR5, 0x2 ;  /* 0x000000051013ac11 */ /* 0x000fe2000f8e10ff */
[----:B------:R-:W0:Y:S01]  /*81f0*/  @!P1 LDS R13, [R13+0x8] ;  /* 0x000008000d0d9984 */ /* 0x000e220000000800 */
[----:B------:R-:W-:-:S03]  /*8200*/  HFMA2 R16, -RZ, RZ, 0, 0 ;  /* 0x00000000ff107431 */ /* 0x000fc600000001ff */
[----:B------:R-:W-:Y:S04]  /*8210*/  @!P2 LDS R20, [R20+0x8] ;  /* 0x000008001414a984 */ /* 0x000fe80000000800 */
[----:B------:R-:W1:Y:S01]  /*8220*/  @!P2 LDS R19, [R19+0x8] ;  /* 0x000008001313a984 */ /* 0x000e620000000800 */
[----:B0-----:R-:W-:Y:S01]  /*8230*/  @!P1 FMUL R16, R13, R18 ;  /* 0x000000120d109220 */ /* 0x001fe20000400000 */
[----:B------:R-:W-:-:S03]  /*8240*/  IMAD.MOV.U32 R18, RZ, RZ, RZ ;  /* 0x000000ffff127224 */ /* 0x000fc600078e00ff */
[----:B------:R-:W-:Y:S01]  /*8250*/  FADD R21, R21, R16 ;  /* 0x0000001015157221 */ /* 0x000fe20000000000 */
[----:B-1----:R-:W-:-:S04]  /*8260*/  @!P2 FMUL R18, R19, R20 ;  /* 0x000000141312a220 */ /* 0x002fc80000400000 */
[----:B------:R-:W-:-:S07]  /*8270*/  FADD R21, R21, R18 ;  /* 0x0000001215157221 */ /* 0x000fce0000000000 */
.L_x_535:
[----:B------:R-:W-:Y:S05]  /*8280*/  @P3 BRA `(.L_x_531) ;  /* 0x0000000000343947 */ /* 0x000fea0003800000 */
[----:B------:R-:W0:Y:S01]  /*8290*/  LDCU UR4, c[0x0][0x3bc] ;  /* 0x00007780ff0477ac */ /* 0x000e220008000800 */
[----:B------:R-:W-:-:S04]  /*82a0*/  IMAD R15, R2, R15, RZ ;  /* 0x0000000f020f7224 */ /* 0x000fc800078e02ff */
[----:B------:R-:W-:-:S05]  /*82b0*/  IMAD.IADD R13, R3, 0x1, R15 ;  /* 0x00000001030d7824 */ /* 0x000fca00078e020f */
[----:B0-----:R-:W-:-:S13]  /*82c0*/  ISETP.GE.U32.AND P1, PT, R13, UR4, PT ;  /* 0x000000040d007c0c */ /* 0x001fda000bf26070 */
[----:B------:R-:W-:Y:S01]  /*82d0*/  @!P1 IMAD.IADD R14, R14, 0x1, R15 ;  /* 0x000000010e0e9824 */ /* 0x000fe200078e020f */
[----:B------:R-:W-:-:S04]  /*82e0*/  @!P1 IADD3 R12, PT, PT, R12, R15, RZ ;  /* 0x0000000f0c0c9210 */ /* 0x000fc80007ffe0ff */
[----:B------:R-:W-:Y:S02]  /*82f0*/  @!P1 LEA R13, R12, UR5, 0x2 ;  /* 0x000000050c0d9c11 */ /* 0x000fe4000f8e10ff */
[----:B------:R-:W-:Y:S02]  /*8300*/  @!P1 LEA R14, R14, UR5, 0x2 ;  /* 0x000000050e0e9c11 */ /* 0x000fe4000f8e10ff */
[----:B------:R-:W-:Y:S02]  /*8310*/  MOV R12, RZ ;  /* 0x000000ff000c7202 */ /* 0x000fe40000000f00 */
[----:B------:R-:W-:Y:S04]  /*8320*/  @!P1 LDS R13, [R13+0x8] ;  /* 0x000008000d0d9984 */ /* 0x000fe80000000800 */
[----:B------:R-:W0:Y:S02]  /*8330*/  @!P1 LDS R14, [R14+0x8] ;  /* 0x000008000e0e9984 */ /* 0x000e240000000800 */
[----:B0-----:R-:W-:-:S04]  /*8340*/  @!P1 FMUL R12, R13, R14 ;  /* 0x0000000e0d0c9220 */ /* 0x001fc80000400000 */
[----:B------:R-:W-:-:S07]  /*8350*/  FADD R21, R21, R12 ;  /* 0x0000000c15157221 */ /* 0x000fce0000000000 */
.L_x_531:
[----:B------:R-:W0:Y:S01]  /*8360*/  S2R R12, SR_TID.X ;  /* 0x00000000000c7919 */ /* 0x000e220000002100 */
[----:B------:R-:W-:Y:S01]  /*8370*/  UMOV UR4, 0xffffffff ;  /* 0xffffffff00047882 */ /* 0x000fe20000000000 */
[----:B0-----:R-:W-:Y:S02]  /*8380*/  ISETP.NE.AND P1, PT, R12, RZ, PT ;  /* 0x000000ff0c00720c */ /* 0x001fe40003f25270 */
[----:B------:R-:W-:Y:S11]  /*8390*/  BRA.DIV UR4, `(.L_x_536) ;  /* 0x0000000604c87947 */ /* 0x000ff6000b800000 */
[----:B------:R-:W0:Y:S02]  /*83a0*/  SHFL.BFLY PT, R25, R21, 0x1, 0x1f ;  /* 0x0c201f0015197f89 */ /* 0x000e2400000e0000 */
        /* <DEDUP_REMOVED lines=8> */
.L_x_568:
[----:B------:R-:W-:Y:S01]  /*8430*/  BSSY.RECONVERGENT B1, `(.L_x_537) ;  /* 0x000000b000017945 */ /* 0x000fe20003800200 */
[----:B-1----:R-:W-:-:S03]  /*8440*/  FADD R25, R15, R25 ;  /* 0x000000190f197221 */ /* 0x002fc60000000000 */
[----:B------:R-:W-:Y:S05]  /*8450*/  @P1 BRA `(.L_x_538) ;  /* 0x0000000000201947 */ /* 0x000fea0003800000 */
[----:B------:R-:W-:-:S04]  /*8460*/  LEA.HI R10, R10, R10, RZ, 0x1 ;  /* 0x0000000a0a0a7211 */ /* 0x000fc800078f08ff */
[----:B------:R-:W-:Y:S02]  /*8470*/  SHF.R.S32.HI R13, RZ, 0x1, R10 ;  /* 0x00000001ff0d7819 */ /* 0x000fe4000001140a */
[----:B------:R-:W-:Y:S02]  /*8480*/  SHF.R.S32.HI R10, RZ, 0x1f, R6 ;  /* 0x0000001fff0a7819 */ /* 0x000fe40000011406 */
[----:B0-----:R-:W-:-:S04]  /*8490*/  IADD3 R15, P1, PT, R6, R13, RZ ;  /* 0x0000000d060f7210 */ /* 0x001fc80007f3e0ff */
[----:B------:R-:W-:Y:S02]  /*84a0*/  LEA.HI.X.SX32 R10, R13, R10, 0x1, P1 ;  /* 0x0000000a0d0a7211 */ /* 0x000fe400008f0eff */
[----:B------:R-:W-:-:S04]  /*84b0*/  LEA R12, P1, R15, R28, 0x2 ;  /* 0x0000001c0f0c7211 */ /* 0x000fc800078210ff */
[----:B------:R-:W-:-:S05]  /*84c0*/  LEA.HI.X R13, R15, R29, R10, 0x2, P1 ;  /* 0x0000001d0f0d7211 */ /* 0x000fca00008f140a */
[----:B------:R1:W-:Y:S04]  /*84d0*/  REDG.E.ADD.F32.FTZ.RN.STRONG.GPU desc[UR8][R12.64], R25 ;  /* 0x000000190c0079a6 */ /* 0x0003e8000c12f308 */
.L_x_538:
[----:B------:R-:W-:Y:S05]  /*84e0*/  BSYNC.RECONVERGENT B1 ;  /* 0x0000000000017941 */ /* 0x000fea0003800200 */
.L_x_537:
[----:B------:R-:W-:-:S03]  /*84f0*/  UMOV UR4, 0xffffffff ;  /* 0xffffffff00047882 */ /* 0x000fc60000000000 */
[----:B------:R-:W-:Y:S05]  /*8500*/  BRA.DIV UR4, `(.L_x_539) ;  /* 0x0000000604f87947 */ /* 0x000fea000b800000 */
[----:B------:R-:W-:Y:S01]  /*8510*/  NOP ;  /* 0x0000000000007918 */ /* 0x000fe20000000000 */
.L_x_571:
[----:B------:R-:W-:Y:S05]  /*8520*/  @P0 BRA `(.L_x_540) ;  /* 0xffffffec00b00947 */ /* 0x000fea000383ffff */
[----:B------:R-:W-:Y:S05]  /*8530*/  BSYNC B0 ;  /* 0x0000000000007941 */ /* 0x000fea0003800000 */
.L_x_530:
[----:B------:R-:W-:-:S05]  /*8540*/  VIADD R0, R0, UR10 ;  /* 0x0000000a00007c36 */ /* 0x000fca0008000000 */
[----:B------:R-:W-:-:S13]  /*8550*/  ISETP.GE.AND P0, PT, R0, R9, PT ;  /* 0x000000090000720c */ /* 0x000fda0003f06270 */
[----:B------:R-:W-:Y:S05]  /*8560*/  @!P0 BRA `(.L_x_541) ;  /* 0xffffffec00548947 */ /* 0x000fea000383ffff */
[----:B------:R-:W-:Y:S05]  /*8570*/  EXIT ;  /* 0x000000000000794d */ /* 0x000fea0003800000 */
.L_x_512:
[----:B------:R-:W-:Y:S01]  /*8580*/  HFMA2 R23, -RZ, RZ, 0, 1.847743988037109375e-06 ;  /* 0x0000001fff177431 */ /* 0x000fe200000001ff */
[----:B------:R-:W-:Y:S01]  /*8590*/  BSSY B1, `(.L_x_542) ;  /* 0x0000007000017945 */ /* 0x000fe20003800000 */
[----:B------:R-:W-:Y:S01]  /*85a0*/  MOV R13, R12 ;  /* 0x0000000c000d7202 */ /* 0x000fe20000000f00 */
[----:B------:R-:W-:Y:S02]  /*85b0*/  IMAD.MOV.U32 R24, RZ, RZ, 0x1 ;  /* 0x00000001ff187424 */ /* 0x000fe400078e00ff */
[----:B------:R-:W-:-:S07]  /*85c0*/  IMAD.MOV.U32 R22, RZ, RZ, -0x1 ;  /* 0xffffffffff167424 */ /* 0x000fce00078e00ff */
[----:B0-2---:R-:W-:Y:S05]  /*85d0*/  WARPSYNC.COLLECTIVE R22, `(.L_x_543) ;  /* 0x0000000016087348 */ /* 0x005fea0003c00000 */
[----:B0-----:R0:W1:Y:S02]  /*85e0*/  SHFL.BFLY P2, R25, R13, R24, R23 ;  /* 0x0c0000180d197389 */ /* 0x0010640000040017 */
[----:B012---:R-:W-:Y:S05]  /*85f0*/  ENDCOLLECTIVE ;  /* 0x000000000000791b */ /* 0x007fea0003800000 */
.L_x_543:
[----:B------:R-:W-:Y:S05]  /*8600*/  BSYNC B1 ;  /* 0x0000000000017941 */ /* 0x000fea0003800000 */
.L_x_542:
[----:B------:R-:W-:Y:S01]  /*8610*/  FADD R13, R25, R12 ;  /* 0x0000000c190d7221 */ /* 0x000fe20000000000 */
[----:B------:R-:W-:Y:S01]  /*8620*/  MOV R24, 0x2 ;  /* 0x0000000200187802 */ /* 0x000fe20000000f00 */
[----:B------:R-:W-:Y:S01]  /*8630*/  IMAD.MOV.U32 R23, RZ, RZ, 0x1f ;  /* 0x0000001fff177424 */ /* 0x000fe200078e00ff */
[----:B------:R-:W-:-:S07]  /*8640*/  MOV R22, 0xffffffff ;  /* 0xffffffff00167802 */ /* 0x000fce0000000f00 */
[----:B------:R-:W-:Y:S05]  /*8650*/  WARPSYNC.COLLECTIVE R22, `(.L_x_544) ;  /* 0x0000000016087348 */ /* 0x000fea0003c00000 */
[----:B------:R0:W1:Y:S02]  /*8660*/  SHFL.BFLY P2, R25, R13, R24, R23 ;  /* 0x0c0000180d197389 */ /* 0x0000640000040017 */
[----:B01----:R-:W-:Y:S05]  /*8670*/  ENDCOLLECTIVE ;  /* 0x000000000000791b */ /* 0x003fea0003800000 */
.L_x_544:
[----:B------:R-:W-:Y:S02]  /*8680*/  HFMA2 R24, -RZ, RZ, 0, 2.384185791015625e-07 ;  /* 0x00000004ff187431 */ /* 0x000fe400000001ff */
[----:B------:R-:W-:-:S04]  /*8690*/  FADD R20, R13, R25 ;  /* 0x000000190d147221 */ /* 0x000fc80000000000 */
[----:B------:R-:W-:-:S07]  /*86a0*/  IMAD.MOV.U32 R13, RZ, RZ, R20 ;  /* 0x000000ffff0d7224 */ /* 0x000fce00078e0014 */
[----:B------:R-:W-:Y:S05]  /*86b0*/  WARPSYNC.COLLECTIVE R22, `(.L_x_545) ;  /* 0x0000000016087348 */ /* 0x000fea0003c00000 */
[----:B------:R0:W1:Y:S02]  /*86c0*/  SHFL.BFLY P2, R25, R13, R24, R23 ;  /* 0x0c0000180d197389 */ /* 0x0000640000040017 */
[----:B01----:R-:W-:Y:S05]  /*86d0*/  ENDCOLLECTIVE ;  /* 0x000000000000791b */ /* 0x003fea0003800000 */
.L_x_545:
[----:B------:R-:W-:Y:S01]  /*86e0*/  MOV R24, 0x8 ;  /* 0x0000000800187802 */ /* 0x000fe20000000f00 */
[----:B------:R-:W-:-:S04]  /*86f0*/  FADD R21, R20, R25 ;  /* 0x0000001914157221 */ /* 0x000fc80000000000 */
[----:B------:R-:W-:-:S07]  /*8700*/  IMAD.MOV.U32 R13, RZ, RZ, R21 ;  /* 0x000000ffff0d7224 */ /* 0x000fce00078e0015 */
[----:B------:R-:W-:Y:S05]  /*8710*/  WARPSYNC.COLLECTIVE R22, `(.L_x_546) ;  /* 0x0000000016087348 */ /* 0x000fea0003c00000 */
[----:B------:R0:W1:Y:S02]  /*8720*/  SHFL.BFLY P2, R25, R13, R24, R23 ;  /* 0x0c0000180d197389 */ /* 0x0000640000040017 */
[----:B01----:R-:W-:Y:S05]  /*8730*/  ENDCOLLECTIVE ;  /* 0x000000000000791b */ /* 0x003fea0003800000 */
.L_x_546:
[----:B------:R-:W-:Y:S02]  /*8740*/  HFMA2 R24, -RZ, RZ, 0, 9.5367431640625e-07 ;  /* 0x00000010ff187431 */ /* 0x000fe400000001ff */
[----:B------:R-:W-:-:S04]  /*8750*/  FADD R26, R21, R25 ;  /* 0x00000019151a7221 */ /* 0x000fc80000000000 */
[----:B------:R-:W-:-:S07]  /*8760*/  IMAD.MOV.U32 R13, RZ, RZ, R26 ;  /* 0x000000ffff0d7224 */ /* 0x000fce00078e001a */
[----:B------:R-:W-:Y:S05]  /*8770*/  WARPSYNC.COLLECTIVE R22, `(.L_x_547) ;  /* 0x0000000016087348 */ /* 0x000fea0003c00000 */
[----:B------:R0:W1:Y:S02]  /*8780*/  SHFL.BFLY P2, R25, R13, R24, R23 ;  /* 0x0c0000180d197389 */ /* 0x0000640000040017 */
[----:B01----:R-:W-:Y:S05]  /*8790*/  ENDCOLLECTIVE ;  /* 0x000000000000791b */ /* 0x003fea0003800000 */
.L_x_547:
[----:B------:R-:W-:Y:S05]  /*87a0*/  BRA `(.L_x_548) ;  /* 0xffffffd800747947 */ /* 0x000fea000383ffff */
.L_x_515:
[----:B------:R-:W-:Y:S01]  /*87b0*/  BSSY B1, `(.L_x_549) ;  /* 0x0000005000017945 */ /* 0x000fe20003800000 */
[----:B------:R-:W-:-:S07]  /*87c0*/  IMAD.MOV.U32 R22, RZ, RZ, -0x1 ;  /* 0xffffffffff167424 */ /* 0x000fce00078e00ff */
[----:B012---:R-:W-:Y:S05]  /*87d0*/  WARPSYNC.COLLECTIVE R22, `(.L_x_550) ;  /* 0x0000000016087348 */ /* 0x007fea0003c00000 */
[----:B------:R-:W-:Y:S01]  /*87e0*/  NOP ;  /* 0x0000000000007918 */ /* 0x000fe20000000000 */
[----:B012---:R-:W-:Y:S05]  /*87f0*/  ENDCOLLECTIVE ;  /* 0x000000000000791b */ /* 0x007fea0003800000 */
.L_x_550:
[----:B------:R-:W-:Y:S05]  /*8800*/  BSYNC B1 ;  /* 0x0000000000017941 */ /* 0x000fea0003800000 */
.L_x_549:
[----:B------:R-:W-:Y:S05]  /*8810*/  BRA `(.L_x_551) ;  /* 0xffffffd800887947 */ /* 0x000fea000383ffff */
.L_x_524:
[----:B------:R-:W-:Y:S01]  /*8820*/  BSSY B2, `(.L_x_552) ;  /* 0x0000007000027945 */ /* 0x000fe20003800000 */
[----:B------:R-:W-:Y:S01]  /*8830*/  MOV R24, 0x1 ;  /* 0x0000000100187802 */ /* 0x000fe20000000f00 */
[----:B------:R-:W-:Y:S01]  /*8840*/  IMAD.MOV.U32 R23, RZ, RZ, 0x1f ;  /* 0x0000001fff177424 */ /* 0x000fe200078e00ff */
[----:B------:R-:W-:-:S07]  /*8850*/  MOV R22, 0xffffffff ;  /* 0xffffffff00167802 */ /* 0x000fce0000000f00 */
[----:B012---:R-:W-:Y:S05]  /*8860*/  WARPSYNC.COLLECTIVE R22, `(.L_x_553) ;  /* 0x0000000016087348 */ /* 0x007fea0003c00000 */
[----:B------:R3:W4:Y:S02]  /*8870*/  SHFL.BFLY P2, R25, R13, R24, R23 ;  /* 0x0c0000180d197389 */ /* 0x0007240000040017 */
[----:B01234-:R-:W-:Y:S05]  /*8880*/  ENDCOLLECTIVE ;  /* 0x000000000000791b */ /* 0x01ffea0003800000 */
.L_x_553:
[----:B------:R-:W-:Y:S05]  /*8890*/  BSYNC B2 ;  /* 0x0000000000027941 */ /* 0x000fea0003800000 */
.L_x_552:
[----:B------:R-:W-:Y:S01]  /*88a0*/  FADD R21, R25, R13 ;  /* 0x0000000d19157221 */ /* 0x000fe20000000000 */
[----:B------:R-:W-:Y:S02]  /*88b0*/  HFMA2 R24, -RZ, RZ, 0, 1.1920928955078125e-07 ;  /* 0x00000002ff187431 */ /* 0x000fe400000001ff */
[----:B------:R-:W-:Y:S01]  /*88c0*/  IMAD.MOV.U32 R23, RZ, RZ, 0x1f ;  /* 0x0000001fff177424 */ /* 0x000fe200078e00ff */
[----:B------:R-:W-:Y:S01]  /*88d0*/  MOV R22, 0xffffffff ;  /* 0xffffffff00167802 */ /* 0x000fe20000000f00 */
[----:B------:R-:W-:-:S07]  /*88e0*/  IMAD.MOV.U32 R13, RZ, RZ, R21 ;  /* 0x000000ffff0d7224 */ /* 0x000fce00078e0015 */
[----:B------:R-:W-:Y:S05]  /*88f0*/  WARPSYNC.COLLECTIVE R22, `(.L_x_554) ;  /* 0x0000000016087348 */ /* 0x000fea0003c00000 */
[----:B------:R0:W1:Y:S02]  /*8900*/  SHFL.BFLY P2, R25, R13, R24, R23 ;  /* 0x0c0000180d197389 */ /* 0x0000640000040017 */
[----:B01----:R-:W-:Y:S05]  /*8910*/  ENDCOLLECTIVE ;  /* 0x000000000000791b */ /* 0x003fea0003800000 */
.L_x_554:
[----:B------:R-:W-:Y:S02]  /*8920*/  HFMA2 R24, -RZ, RZ, 0, 2.384185791015625e-07 ;  /* 0x00000004ff187431 */ /* 0x000fe400000001ff */
[----:B------:R-:W-:-:S04]  /*8930*/  FADD R26, R21, R25 ;  /* 0x00000019151a7221 */ /* 0x000fc80000000000 */
[----:B------:R-:W-:-:S07]  /*8940*/  IMAD.MOV.U32 R13, RZ, RZ, R26 ;  /* 0x000000ffff0d7224 */ /* 0x000fce00078e001a */
[----:B------:R-:W-:Y:S05]  /*8950*/  WARPSYNC.COLLECTIVE R22, `(.L_x_555) ;  /* 0x0000000016087348 */ /* 0x000fea0003c00000 */
[----:B------:R0:W1:Y:S02]  /*8960*/  SHFL.BFLY P2, R25, R13, R24, R23 ;  /* 0x0c0000180d197389 */ /* 0x0000640000040017 */
[----:B01----:R-:W-:Y:S05]  /*8970*/  ENDCOLLECTIVE ;  /* 0x000000000000791b */ /* 0x003fea0003800000 */
.L_x_555:
[----:B------:R-:W-:Y:S01]  /*8980*/  MOV R24, 0x8 ;  /* 0x0000000800187802 */ /* 0x000fe20000000f00 */
[----:B------:R-:W-:-:S04]  /*8990*/  FADD R27, R26, R25 ;  /* 0x000000191a1b7221 */ /* 0x000fc80000000000 */
[----:B------:R-:W-:-:S07]  /*89a0*/  IMAD.MOV.U32 R13, RZ, RZ, R27 ;  /* 0x000000ffff0d7224 */ /* 0x000fce00078e001b */
[----:B------:R-:W-:Y:S05]  /*89b0*/  WARPSYNC.COLLECTIVE R22, `(.L_x_556) ;  /* 0x0000000016087348 */ /* 0x000fea0003c00000 */
[----:B------:R0:W1:Y:S02]  /*89c0*/  SHFL.BFLY P2, R25, R13, R24, R23 ;  /* 0x0c0000180d197389 */ /* 0x0000640000040017 */
[----:B01----:R-:W-:Y:S05]  /*89d0*/  ENDCOLLECTIVE ;  /* 0x000000000000791b */ /* 0x003fea0003800000 */
.L_x_556:
[----:B------:R-:W-:Y:S02]  /*89e0*/  HFMA2 R24, -RZ, RZ, 0, 9.5367431640625e-07 ;  /* 0x00000010ff187431 */ /* 0x000fe400000001ff */
[----:B------:R-:W-:-:S04]  /*89f0*/  FADD R31, R27, R25 ;  /* 0x000000191b1f7221 */ /* 0x000fc80000000000 */
[----:B------:R-:W-:-:S07]  /*8a00*/  IMAD.MOV.U32 R13, RZ, RZ, R31 ;  /* 0x000000ffff0d7224 */ /* 0x000fce00078e001f */
[----:B------:R-:W-:Y:S05]  /*8a10*/  WARPSYNC.COLLECTIVE R22, `(.L_x_557) ;  /* 0x0000000016087348 */ /* 0x000fea0003c00000 */
[----:B------:R0:W1:Y:S02]  /*8a20*/  SHFL.BFLY P2, R25, R13, R24, R23 ;  /* 0x0c0000180d197389 */ /* 0x0000640000040017 */
[----:B01----:R-:W-:Y:S05]  /*8a30*/  ENDCOLLECTIVE ;  /* 0x000000000000791b */ /* 0x003fea0003800000 */
.L_x_557:
[----:B------:R-:W-:Y:S05]  /*8a40*/  BRA `(.L_x_558) ;  /* 0xffffffe400c47947 */ /* 0x000fea000383ffff */
.L_x_527:
[----:B------:R-:W-:Y:S01]  /*8a50*/  BSSY B2, `(.L_x_559) ;  /* 0x0000005000027945 */ /* 0x000fe20003800000 */
[----:B------:R-:W-:-:S07]  /*8a60*/  IMAD.MOV.U32 R22, RZ, RZ, -0x1 ;  /* 0xffffffffff167424 */ /* 0x000fce00078e00ff */
[----:B0123--:R-:W-:Y:S05]  /*8a70*/  WARPSYNC.COLLECTIVE R22, `(.L_x_560) ;  /* 0x0000000016087348 */ /* 0x00ffea0003c00000 */
[----:B------:R-:W-:Y:S01]  /*8a80*/  NOP ;  /* 0x0000000000007918 */ /* 0x000fe20000000000 */
[----:B0123--:R-:W-:Y:S05]  /*8a90*/  ENDCOLLECTIVE ;  /* 0x000000000000791b */ /* 0x00ffea0003800000 */
.L_x_560:
[----:B------:R-:W-:Y:S05]  /*8aa0*/  BSYNC B2 ;  /* 0x0000000000027941 */ /* 0x000fea0003800000 */
.L_x_559:
[----:B------:R-:W-:Y:S05]  /*8ab0*/  BRA `(.L_x_561) ;  /* 0xffffffe400d87947 */ /* 0x000fea000383ffff */
.L_x_536:
[----:B------:R-:W-:Y:S01]  /*8ac0*/  HFMA2 R23, -RZ, RZ, 0, 1.847743988037109375e-06 ;  /* 0x0000001fff177431 */ /* 0x000fe200000001ff */
[----:B------:R-:W-:Y:S01]  /*8ad0*/  BSSY B1, `(.L_x_562) ;  /* 0x0000007000017945 */ /* 0x000fe20003800000 */
[----:B------:R-:W-:Y:S01]  /*8ae0*/  MOV R13, R21 ;  /* 0x00000015000d7202 */ /* 0x000fe20000000f00 */
[----:B------:R-:W-:Y:S02]  /*8af0*/  IMAD.MOV.U32 R24, RZ, RZ, 0x1 ;  /* 0x00000001ff187424 */ /* 0x000fe400078e00ff */
[----:B------:R-:W-:-:S07]  /*8b00*/  IMAD.MOV.U32 R22, RZ, RZ, -0x1 ;  /* 0xffffffffff167424 */ /* 0x000fce00078e00ff */
[----:B------:R-:W-:Y:S05]  /*8b10*/  WARPSYNC.COLLECTIVE R22, `(.L_x_563) ;  /* 0x0000000016087348 */ /* 0x000fea0003c00000 */
[----:B------:R0:W1:Y:S02]  /*8b20*/  SHFL.BFLY P2, R25, R13, R24, R23 ;  /* 0x0c0000180d197389 */ /* 0x0000640000040017 */
[----:B01----:R-:W-:Y:S05]  /*8b30*/  ENDCOLLECTIVE ;  /* 0x000000000000791b */ /* 0x003fea0003800000 */
.L_x_563:
[----:B------:R-:W-:Y:S05]  /*8b40*/  BSYNC B1 ;  /* 0x0000000000017941 */ /* 0x000fea0003800000 */
.L_x_562:
[----:B------:R-:W-:Y:S01]  /*8b50*/  FADD R12, R25, R21 ;  /* 0x00000015190c7221 */ /* 0x000fe20000000000 */
[----:B------:R-:W-:Y:S02]  /*8b60*/  HFMA2 R23, -RZ, RZ, 0, 1.847743988037109375e-06 ;  /* 0x0000001fff177431 */ /* 0x000fe400000001ff */
[----:B------:R-:W-:Y:S02]  /*8b70*/  IMAD.MOV.U32 R24, RZ, RZ, 0x2 ;  /* 0x00000002ff187424 */ /* 0x000fe400078e00ff */
[----:B------:R-:W-:Y:S01]  /*8b80*/  IMAD.MOV.U32 R22, RZ, RZ, -0x1 ;  /* 0xffffffffff167424 */ /* 0x000fe200078e00ff */
[----:B------:R-:W-:-:S07]  /*8b90*/  MOV R13, R12 ;  /* 0x0000000c000d7202 */ /* 0x000fce0000000f00 */
[----:B------:R-:W-:Y:S05]  /*8ba0*/  WARPSYNC.COLLECTIVE R22, `(.L_x_564) ;  /* 0x0000000016087348 */ /* 0x000fea0003c00000 */
[----:B------:R0:W1:Y:S02]  /*8bb0*/  SHFL.BFLY P2, R25, R13, R24, R23 ;  /* 0x0c0000180d197389 */ /* 0x0000640000040017 */
[----:B01----:R-:W-:Y:S05]  /*8bc0*/  ENDCOLLECTIVE ;  /* 0x000000000000791b */ /* 0x003fea0003800000 */
.L_x_564:
[----:B------:R-:W-:Y:S01]  /*8bd0*/  MOV R24, 0x4 ;  /* 0x0000000400187802 */ /* 0x000fe20000000f00 */
[----:B------:R-:W-:-:S07]  /*8be0*/  FADD R13, R12, R25 ;  /* 0x000000190c0d7221 */ /* 0x000fce0000000000 */
[----:B------:R-:W-:Y:S05]  /*8bf0*/  WARPSYNC.COLLECTIVE R22, `(.L_x_565) ;  /* 0x0000000016087348 */ /* 0x000fea0003c00000 */
[----:B------:R0:W1:Y:S02]  /*8c00*/  SHFL.BFLY P2, R25, R13, R24, R23 ;  /* 0x0c0000180d197389 */ /* 0x0000640000040017 */
[----:B01----:R-:W-:Y:S05]  /*8c10*/  ENDCOLLECTIVE ;  /* 0x000000000000791b */ /* 0x003fea0003800000 */
.L_x_565:
[----:B------:R-:W-:Y:S02]  /*8c20*/  HFMA2 R24, -RZ, RZ, 0, 4.76837158203125e-07 ;  /* 0x00000008ff187431 */ /* 0x000fe400000001ff */
[----:B------:R-:W-:-:S04]  /*8c30*/  FADD R14, R13, R25 ;  /* 0x000000190d0e7221 */ /* 0x000fc80000000000 */
[----:B------:R-:W-:-:S07]  /*8c40*/  IMAD.MOV.U32 R13, RZ, RZ, R14 ;  /* 0x000000ffff0d7224 */ /* 0x000fce00078e000e */
[----:B------:R-:W-:Y:S05]  /*8c50*/  WARPSYNC.COLLECTIVE R22, `(.L_x_566) ;  /* 0x0000000016087348 */ /* 0x000fea0003c00000 */
[----:B------:R0:W1:Y:S02]  /*8c60*/  SHFL.BFLY P2, R25, R13, R24, R23 ;  /* 0x0c0000180d197389 */ /* 0x0000640000040017 */
[----:B01----:R-:W-:Y:S05]  /*8c70*/  ENDCOLLECTIVE ;  /* 0x000000000000791b */ /* 0x003fea0003800000 */
.L_x_566:
[----:B------:R-:W-:Y:S01]  /*8c80*/  MOV R24, 0x10 ;  /* 0x0000001000187802 */ /* 0x000fe20000000f00 */
[----:B------:R-:W-:-:S04]  /*8c90*/  FADD R15, R14, R25 ;  /* 0x000000190e0f7221 */ /* 0x000fc80000000000 */
[----:B------:R-:W-:-:S07]  /*8ca0*/  IMAD.MOV.U32 R13, RZ, RZ, R15 ;  /* 0x000000ffff0d7224 */ /* 0x000fce00078e000f */
[----:B------:R-:W-:Y:S05]  /*8cb0*/  WARPSYNC.COLLECTIVE R22, `(.L_x_567) ;  /* 0x0000000016087348 */ /* 0x000fea0003c00000 */
[----:B------:R0:W1:Y:S02]  /*8cc0*/  SHFL.BFLY P2, R25, R13, R24, R23 ;  /* 0x0c0000180d197389 */ /* 0x0000640000040017 */
[----:B01----:R-:W-:Y:S05]  /*8cd0*/  ENDCOLLECTIVE ;  /* 0x000000000000791b */ /* 0x003fea0003800000 */
.L_x_567:
[----:B------:R-:W-:Y:S05]  /*8ce0*/  BRA `(.L_x_568) ;  /* 0xfffffff400d07947 */ /* 0x000fea000383ffff */
.L_x_539:
[----:B------:R-:W-:Y:S01]  /*8cf0*/  BSSY B1, `(.L_x_569) ;  /* 0x0000005000017945 */ /* 0x000fe20003800000 */
[----:B------:R-:W-:-:S07]  /*8d00*/  IMAD.MOV.U32 R22, RZ, RZ, -0x1 ;  /* 0xffffffffff167424 */ /* 0x000fce00078e00ff */
[----:B01----:R-:W-:Y:S05]  /*8d10*/  WARPSYNC.COLLECTIVE R22, `(.L_x_570) ;  /* 0x0000000016087348 */ /* 0x003fea0003c00000 */
[----:B------:R-:W-:Y:S01]  /*8d20*/  NOP ;  /* 0x0000000000007918 */ /* 0x000fe20000000000 */
[----:B01----:R-:W-:Y:S05]  /*8d30*/  ENDCOLLECTIVE ;  /* 0x000000000000791b */ /* 0x003fea0003800000 */
.L_x_570:
[----:B------:R-:W-:Y:S05]  /*8d40*/  BSYNC B1 ;  /* 0x0000000000017941 */ /* 0x000fea0003800000 */
.L_x_569:
[----:B------:R-:W-:Y:S05]  /*8d50*/  BRA `(.L_x_571) ;  /* 0xfffffff400f07947 */ /* 0x000fea000383ffff */
.L_x_572:
        /* <DEDUP_REMOVED lines=10> */
.L_x_785:


//--------------------- .text._ZN8nvinfer125sparse_fipnn_shared_multi23ComputeCommonPartOutputIfEEvPKT_PKiPvS6_S6_jjjjjijjj --------------------------
	.section	.text._ZN8nvinfer125sparse_fipnn_shared_multi23ComputeCommonPartOutputIfEEvPKT_PKiPvS6_S6_jjjjjijjj,"ax",@progbits
	.align	128
        .global         _ZN8nvinfer125sparse_fipnn_shared_multi23ComputeCommonPartOutputIfEEvPKT_PKiPvS6_S6_jjjjjijjj
        .type           _ZN8nvinfer125sparse_fipnn_shared_multi23ComputeCommonPartOutputIfEEvPKT_PKiPvS6_S6_jjjjjijjj,@function
        .size           _ZN8nvinfer125sparse_fipnn_shared_multi23ComputeCommonPartOutputIfEEvPKT_PKiPvS6_S6_jjjjjijjj,(.L_x_786 - _ZN8nvinfer125sparse_fipnn_shared_multi23ComputeCommonPartOutputIfEEvPKT_PKiPvS6_S6_jjjjjijjj)
        .other          _ZN8nvinfer125sparse_fipnn_shared_multi23ComputeCommonPartOutputIfEEvPKT_PKiPvS6_S6_jjjjjijjj,@"STO_CUDA_ENTRY STV_DEFAULT"
_ZN8nvinfer125sparse_fipnn_shared_multi23ComputeCommonPartOutputIfEEvPKT_PKiPvS6_S6_jjjjjijjj:
.text._ZN8nvinfer125sparse_fipnn_shared_multi23ComputeCommonPartOutputIfEEvPKT_PKiPvS6_S6_jjjjjijjj:
[----:B------:R-:W-:Y:S08]  /*0000*/  LDC R1, c[0x0][0x37c] ;  /* 0x0000df00ff017b82 */ /* 0x000ff00000000800 */
[----:B------:R-:W0:Y:S01]  /*0010*/  S2UR UR9, SR_CTAID.Y ;  /* 0x00000000000979c3 */ /* 0x000e220000002600 */
[----:B------:R-:W0:Y:S01]  /*0020*/  LDCU.64 UR4, c[0x0][0x3a0] ;  /* 0x00007400ff0477ac */ /* 0x000e220008000a00 */
[----:B------:R-:W1:Y:S01]  /*0030*/  LDCU.64 UR10, c[0x0][0x358] ;  /* 0x00006b00ff0a77ac */ /* 0x000e620008000a00 */
[----:B------:R-:W2:Y:S01]  /*0040*/  LDCU UR14, c[0x0][0x364] ;  /* 0x00006c80ff0e77ac */ /* 0x000ea20008000800 */
[----:B------:R-:W3:Y:S01]  /*0050*/  LDCU.64 UR12, c[0x0][0x390] ;  /* 0x00007200ff0c77ac */ /* 0x000ee20008000a00 */
[----:B------:R-:W4:Y:S01]  /*0060*/  LDCU.128 UR16, c[0x0][0x3b0] ;  /* 0x00007600ff1077ac */ /* 0x000f220008000c00 */
[----:B------:R-:W2:Y:S01]  /*0070*/  LDCU.64 UR20, c[0x0][0x3c0] ;  /* 0x00007800ff1477ac */ /* 0x000ea20008000a00 */
[----:B0-----:R-:W-:-:S06]  /*0080*/  UIMAD.WIDE.U32 UR4, UR9, 0x4, UR4 ;  /* 0x00000004090478a5 */ /* 0x001fcc000f8e0004 */
[----:B------:R-:W-:Y:S02]  /*0090*/  IMAD.U32 R2, RZ, RZ, UR4 ;  /* 0x00000004ff027e24 */ /* 0x000fe4000f8e00ff */
[----:B------:R-:W-:-:S03]  /*00a0*/  IMAD.U32 R3, RZ, RZ, UR5 ;  /* 0x00000005ff037e24 */ /* 0x000fc6000f8e00ff */
[----:B------:R-:W0:Y:S02]  /*00b0*/  LDCU.64 UR4, c[0x0][0x398] ;  /* 0x00007300ff0477ac */ /* 0x000e240008000a00 */
[----:B-1----:R-:W3:Y:S01]  /*00c0*/  LDG.E R2, desc[UR10][R2.64] ;  /* 0x0000000a02027981 */ /* 0x002ee2000c1e1900 */
[----:B0-----:R-:W-:-:S06]  /*00d0*/  UIMAD.WIDE.U32 UR4, UR9, 0x4, UR4 ;  /* 0x00000004090478a5 */ /* 0x001fcc000f8e0004 */
[----:B------:R-:W-:Y:S01]  /*00e0*/  MOV R16, UR4 ;  /* 0x0000000400107c02 */ /* 0x000fe20008000f00 */
[----:B------:R-:W-:-:S04]  /*00f0*/  IMAD.U32 R17, RZ, RZ, UR5 ;  /* 0x00000005ff117e24 */ /* 0x000fc8000f8e00ff */
[----:B------:R-:W0:Y:S01]  /*0100*/  LDCU UR4, c[0x0][0x3c8] ;  /* 0x00007900ff0477ac */ /* 0x000e220008000800 */
[----:B------:R-:W5:Y:S01]  /*0110*/  LDG.E R16, desc[UR10][R16.64] ;  /* 0x0000000a10107981 */ /* 0x000f62000c1e1900 */
[----:B------:R-:W-:Y:S01]  /*0120*/  BSSY.RECONVERGENT B0, `(.L_x_573) ;  /* 0x000008c000007945 */ /* 0x000fe20003800200 */
[----:B0-----:R-:W-:-:S04]  /*0130*/  UIADD3 UR4, UPT, UPT, UR4, 0x20, URZ ;  /* 0x0000002004047890 */ /* 0x001fc8000fffe0ff */
[----:B----4-:R-:W-:-:S04]  /*0140*/  UIMAD UR4, UR4, UR9, UR16 ;  /* 0x00000009040472a4 */ /* 0x010fc8000f8e0210 */
[----:B------:R-:W-:Y:S01]  /*0150*/  UIADD3 UR4, UPT, UPT, UR4, 0x1f, URZ ;  /* 0x0000001f04047890 */ /* 0x000fe2000fffe0ff */
[----:B------:R-:W-:Y:S03]  /*0160*/  S2UR UR16, SR_CTAID.X ;  /* 0x00000000001079c3 */ /* 0x000fe60000002500 */
[----:B------:R-:W-:Y:S01]  /*0170*/  ULOP3.LUT UR4, UR4, 0xffffffe0, URZ, 0xc0, !UPT ;  /* 0xffffffe004047892 */ /* 0x000fe2000f8ec0ff */
[----:B---3--:R-:W-:-:S04]  /*0180*/  R2UR UR6, R2 ;  /* 0x00000000020672ca */ /* 0x008fc800000e0000 */
[----:B------:R-:W0:Y:S09]  /*0190*/  LDC R2, c[0x0][0x360] ;  /* 0x0000d800ff027b82 */ /* 0x000e320000000800 */
[----:B------:R-:W-:-:S04]  /*01a0*/  ULEA UR6, UR9, UR6, 0x5 ;  /* 0x0000000609067291 */ /* 0x000fc8000f8e28ff */
[----:B------:R-:W-:-:S04]  /*01b0*/  UIADD3 UR6, UPT, UPT, UR6, 0x1f, URZ ;  /* 0x0000001f06067890 */ /* 0x000fc8000fffe0ff */
[----:B------:R-:W-:Y:S02]  /*01c0*/  USHF.L.U32 UR7, UR6, 0x2, URZ ;  /* 0x0000000206077899 */ /* 0x000fe400080006ff */
[----:B------:R-:W-:Y:S02]  /*01d0*/  USHF.R.U32.HI UR6, URZ, 0x1e, UR6 ;  /* 0x0000001eff067899 */ /* 0x000fe40008011606 */
[----:B------:R-:W-:Y:S01]  /*01e0*/  ULOP3.LUT UR7, UR7, 0xffffff80, URZ, 0xc0, !UPT ;  /* 0xffffff8007077892 */ /* 0x000fe2000f8ec0ff */
[----:B0-----:R-:W0:Y:S01]  /*01f0*/  I2F.U32.RP R8, R2 ;  /* 0x0000000200087306 */ /* 0x001e220000209000 */
[----:B------:R-:W-:Y:S02]  /*0200*/  ULOP3.LUT UR8, UR6, 0x3, URZ, 0xc0, !UPT ;  /* 0x0000000306087892 */ /* 0x000fe4000f8ec0ff */
[----:B------:R-:W-:Y:S01]  /*0210*/  UIADD3 UR6, UP0, UPT, UR7, UR12, URZ ;  /* 0x0000000c07067290 */ /* 0x000fe2000ff1e0ff */
[----:B------:R-:W1:Y:S03]  /*0220*/  LDCU UR12, c[0x0][0x3a8] ;  /* 0x00007500ff0c77ac */ /* 0x000e660008000800 */
[----:B------:R-:W-:-:S02]  /*0230*/  UIADD3.X UR7, UPT, UPT, UR8, UR13, URZ, UP0, !UPT ;  /* 0x0000000d08077290 */ /* 0x000fc400087fe4ff */
[----:B------:R-:W-:Y:S01]  /*0240*/  IMAD.U32 R4, RZ, RZ, UR6 ;  /* 0x00000006ff047e24 */ /* 0x000fe2000f8e00ff */
[----:B0-----:R-:W0:Y:S03]  /*0250*/  MUFU.RCP R8, R8 ;  /* 0x0000000800087308 */ /* 0x001e260000001000 */
[----:B------:R-:W-:-:S05]  /*0260*/  MOV R5, UR7 ;  /* 0x0000000700057c02 */ /* 0x000fca0008000f00 */
[----:B------:R3:W5:Y:S01]  /*0270*/  LDG.E R0, desc[UR10][R4.64] ;  /* 0x0000000a04007981 */ /* 0x000762000c1e1900 */
[----:B0-----:R-:W-:-:S04]  /*0280*/  VIADD R6, R8, 0xffffffe ;  /* 0x0ffffffe08067836 */ /* 0x001fc80000000000 */
[----:B------:R0:W4:Y:S01]  /*0290*/  F2I.FTZ.U32.TRUNC.NTZ R7, R6 ;  /* 0x0000000600077305 */ /* 0x000122000021f000 */
[----:B---3--:R-:W3:Y:S01]  /*02a0*/  S2R R5, SR_TID.Y ;  /* 0x0000000000057919 */ /* 0x008ee20000002200 */
[----:B0-----:R-:W-:Y:S02]  /*02b0*/  HFMA2 R6, -RZ, RZ, 0, 0 ;  /* 0x00000000ff067431 */ /* 0x001fe400000001ff */
[----:B----4-:R-:W-:Y:S01]  /*02c0*/  IMAD.MOV R3, RZ, RZ, -R7 ;  /* 0x000000ffff037224 */ /* 0x010fe200078e0a07 */
[----:B------:R-:W3:Y:S03]  /*02d0*/  S2R R4, SR_TID.X ;  /* 0x0000000000047919 */ /* 0x000ee60000002100 */
[----:B------:R-:W-:-:S04]  /*02e0*/  IMAD R3, R3, R2, RZ ;  /* 0x0000000203037224 */ /* 0x000fc800078e02ff */
[----:B------:R-:W-:Y:S01]  /*02f0*/  IMAD.HI.U32 R3, R7, R3, R6 ;  /* 0x0000000307037227 */ /* 0x000fe200078e0006 */
[----:B------:R-:W0:Y:S05]  /*0300*/  S2UR UR8, SR_CgaCtaId ;  /* 0x00000000000879c3 */ /* 0x000e2a0000008800 */
[----:B------:R-:W-:-:S04]  /*0310*/  IMAD.HI.U32 R3, R3, UR18, RZ ;  /* 0x0000001203037c27 */ /* 0x000fc8000f8e00ff */
[----:B------:R-:W-:Y:S02]  /*0320*/  IMAD.MOV R7, RZ, RZ, -R3 ;  /* 0x000000ffff077224 */ /* 0x000fe400078e0a03 */
[----:B--2---:R-:W-:Y:S02]  /*0330*/  IMAD.U32 R8, RZ, RZ, UR20 ;  /* 0x00000014ff087e24 */ /* 0x004fe4000f8e00ff */
[----:B------:R-:W-:Y:S02]  /*0340*/  IMAD R7, R2, R7, UR18 ;  /* 0x0000001202077e24 */ /* 0x000fe4000f8e0207 */
[----:B------:R-:W-:-:S03]  /*0350*/  IMAD R6, R8, UR19, R8 ;  /* 0x0000001308067c24 */ /* 0x000fc6000f8e0208 */
[-C--:B------:R-:W-:Y:S02]  /*0360*/  ISETP.GE.U32.AND P0, PT, R7, R2.reuse, PT ;  /* 0x000000020700720c */ /* 0x080fe40003f06070 */
[----:B------:R-:W-:Y:S02]  /*0370*/  R2UR UR15, R6 ;  /* 0x00000000060f72ca */ /* 0x000fe400000e0000 */
[----:B------:R-:W-:Y:S01]  /*0380*/  R2UR UR13, R8 ;  /* 0x00000000080d72ca */ /* 0x000fe200000e0000 */
[----:B---3--:R-:W-:Y:S01]  /*0390*/  IMAD R6, R5, R2, R4 ;  /* 0x0000000205067224 */ /* 0x008fe200078e0204 */
[----:B------:R-:W-:Y:S02]  /*03a0*/  UMOV UR6, 0x400 ;  /* 0x0000040000067882 */ /* 0x000fe40000000000 */
[----:B0-----:R-:W-:-:S05]  /*03b0*/  ULEA UR8, UR8, UR6, 0x18 ;  /* 0x0000000608087291 */ /* 0x001fca000f8ec0ff */
[-C--:B------:R-:W-:Y:S01]  /*03c0*/  @P0 IADD3 R7, PT, PT, R7, -R2.reuse, RZ ;  /* 0x8000000207070210 */ /* 0x080fe20007ffe0ff */
[----:B------:R-:W-:Y:S01]  /*03d0*/  @P0 VIADD R3, R3, 0x1 ;  /* 0x0000000103030836 */ /* 0x000fe20000000000 */
[----:B------:R-:W-:Y:S01]  /*03e0*/  UIMAD UR5, UR15, UR17, 0x20 ;  /* 0x000000200f0574a4 */ /* 0x000fe2000f8e0211 */
[----:B------:R-:W-:Y:S02]  /*03f0*/  ISETP.GE.U32.AND P0, PT, R6, UR21, PT ;  /* 0x0000001506007c0c */ /* 0x000fe4000bf06070 */
[----:B------:R-:W-:Y:S02]  /*0400*/  ISETP.GE.U32.AND P1, PT, R7, R2, PT ;  /* 0x000000020700720c */ /* 0x000fe40003f26070 */
[----:B------:R-:W-:Y:S01]  /*0410*/  ISETP.NE.U32.AND P2, PT, R2, RZ, PT ;  /* 0x000000ff0200720c */ /* 0x000fe20003f45070 */
[----:B------:R-:W-:Y:S02]  /*0420*/  ULEA UR17, UR13, UR8, 0x2 ;  /* 0x000000080d117291 */ /* 0x000fe4000f8e10ff */
[----:B-1----:R-:W-:-:S02]  /*0430*/  UIMAD UR6, UR5, UR9, UR12 ;  /* 0x00000009050672a4 */ /* 0x002fc4000f8e020c */
[----:B------:R-:W-:Y:S02]  /*0440*/  UIMAD UR7, UR19, UR18, URZ ;  /* 0x00000012130772a4 */ /* 0x000fe4000f8e02ff */
[----:B------:R-:W-:Y:S02]  /*0450*/  ULEA UR5, UR13, UR17, 0x2 ;  /* 0x000000110d057291 */ /* 0x000fe4000f8e10ff */
[----:B------:R-:W-:Y:S02]  /*0460*/  UIADD3 UR6, UPT, UPT, UR6, 0x1f, URZ ;  /* 0x0000001f06067890 */ /* 0x000fe4000fffe0ff */
[----:B------:R-:W-:Y:S02]  /*0470*/  UIMAD UR7, UR7, UR13, URZ ;  /* 0x0000000d070772a4 */ /* 0x000fe4000f8e02ff */
[----:B------:R-:W-:Y:S02]  /*0480*/  UIADD3 UR12, UPT, UPT, UR5, 0x4, URZ ;  /* 0x00000004050c7890 */ /* 0x000fe4000fffe0ff */
[----:B------:R-:W-:Y:S01]  /*0490*/  ULOP3.LUT UR6, UR6, 0xffffffe0, URZ, 0xc0, !UPT ;  /* 0xffffffe006067892 */ /* 0x000fe2000f8ec0ff */
[----:B------:R-:W-:Y:S01]  /*04a0*/  @P1 VIADD R3, R3, 0x1 ;  /* 0x0000000103031836 */ /* 0x000fe20000000000 */
[----:B------:R-:W-:Y:S01]  /*04b0*/  @!P2 LOP3.LUT R3, RZ, R2, RZ, 0x33, !PT ;  /* 0x00000002ff03a212 */ /* 0x000fe200078e33ff */
[----:B------:R-:W-:Y:S01]  /*04c0*/  IMAD R9, R2, UR14, RZ ;  /* 0x0000000e02097c24 */ /* 0x000fe2000f8e02ff */
[----:B------:R-:W-:Y:S08]  /*04d0*/  @P0 BRA `(.L_x_574) ;  /* 0x0000000400400947 */ /* 0x000ff00003800000 */
        /* <DEDUP_REMOVED lines=10> */
[----:B0-----:R-:W-:-:S06]  /*0580*/  IADD3 R10, PT, PT, R14, 0xffffffe, RZ ;  /* 0x0ffffffe0e0a7810 */ /* 0x001fcc0007ffe0ff */
[----:B------:R0:W1:Y:S02]  /*0590*/  F2I.FTZ.U32.TRUNC.NTZ R11, R10 ;  /* 0x0000000a000b7305 */ /* 0x000064000021f000 */
[----:B0-----:R-:W-:Y:S01]  /*05a0*/  MOV R10, RZ ;  /* 0x000000ff000a7202 */ /* 0x001fe20000000f00 */
        /* <DEDUP_REMOVED lines=14> */
[----:B------:R-:W-:Y:S02]  /*0690*/  ISETP.NE.AND P0, PT, R7, 0x3, PT ;  /* 0x000000030700780c */ /* 0x000fe40003f05270 */
[----:B------:R-:W-:-:S11]  /*06a0*/  MOV R7, R6 ;  /* 0x0000000600077202 */ /* 0x000fd60000000f00 */
[----:B------:R-:W-:Y:S05]  /*06b0*/  @!P0 BRA `(.L_x_576) ;  /* 0x0000000000408947 */ /* 0x000fea0003800000 */
[----:B------:R-:W0:Y:S01]  /*06c0*/  LDC R15, c[0x0][0x3c0] ;  /* 0x0000f000ff0f7b82 */ /* 0x000e220000000800 */
[----:B------:R-:W-:Y:S01]  /*06d0*/  VIADD R8, R10, 0x1 ;  /* 0x000000010a087836 */ /* 0x000fe20000000000 */
[----:B------:R-:W-:Y:S01]  /*06e0*/  MOV R7, R6 ;  /* 0x0000000600077202 */ /* 0x000fe20000000f00 */
[----:B------:R-:W-:-:S03]  /*06f0*/  IMAD.MOV.U32 R10, RZ, RZ, RZ ;  /* 0x000000ffff0a7224 */ /* 0x000fc600078e00ff */
[----:B------:R-:W-:-:S07]  /*0700*/  LOP3.LUT R13, R8, 0x3, RZ, 0xc0, !PT ;  /* 0x00000003080d7812 */ /* 0x000fce00078ec0ff */
.L_x_577:
[----:B0-----:R-:W-:Y:S01]  /*0710*/  IMAD.MOV.U32 R8, RZ, RZ, R15 ;  /* 0x000000ffff087224 */ /* 0x001fe200078e000f */
[C---:B------:R-:W-:Y:S02]  /*0720*/  LEA R12, R7.reuse, UR5, 0x2 ;  /* 0x00000005070c7c11 */ /* 0x040fe4000f8e10ff */
[----:B------:R-:W-:Y:S02]  /*0730*/  IADD3 R10, PT, PT, R10, 0x1, RZ ;  /* 0x000000010a0a7810 */ /* 0x000fe40007ffe0ff */
[----:B------:R-:W-:Y:S01]  /*0740*/  ISETP.GE.U32.AND P0, PT, R7, R8, PT ;  /* 0x000000080700720c */ /* 0x000fe20003f06070 */
[----:B------:R1:W-:-:S12]  /*0750*/  STS [R12+0x8], RZ ;  /* 0x000008ff0c007388 */ /* 0x0003d80000000800 */
[----:B------:R-:W-:Y:S01]  /*0760*/  @!P0 LEA R11, R7, UR8, 0x2 ;  /* 0x00000008070b8c11 */ /* 0x000fe2000f8e10ff */
[----:B------:R-:W-:Y:S02]  /*0770*/  @!P0 IMAD.MOV.U32 R14, RZ, RZ, -0x1 ;  /* 0xffffffffff0e8424 */ /* 0x000fe400078e00ff */
[----:B------:R-:W-:-:S03]  /*0780*/  IMAD.IADD R7, R9, 0x1, R7 ;  /* 0x0000000109077824 */ /* 0x000fc600078e0207 */
[----:B------:R1:W-:Y:S01]  /*0790*/  @!P0 STS [R11], R14 ;  /* 0x0000000e0b008388 */ /* 0x0003e20000000800 */
[----:B------:R-:W-:-:S13]  /*07a0*/  ISETP.NE.AND P0, PT, R10, R13, PT ;  /* 0x0000000d0a00720c */ /* 0x000fda0003f05270 */
[----:B-1----:R-:W-:Y:S05]  /*07b0*/  @P0 BRA `(.L_x_577) ;  /* 0xfffffffc00d40947 */ /* 0x002fea000383ffff */
.L_x_576:
[----:B------:R-:W-:Y:S05]  /*07c0*/  BSYNC.RECONVERGENT B1 ;  /* 0x0000000000017941 */ /* 0x000fea0003800200 */
.L_x_575:
[----:B------:R-:W-:Y:S05]  /*07d0*/  @!P1 BRA `(.L_x_574) ;  /* 0x0000000000809947 */ /* 0x000fea0003800000 */
[----:B------:R-:W0:Y:S08]  /*07e0*/  LDC R8, c[0x0][0x3c0] ;  /* 0x0000f000ff087b82 */ /* 0x000e300000000800 */
[----:B------:R-:W1:Y:S02]  /*07f0*/  LDC R26, c[0x0][0x3c4] ;  /* 0x0000f100ff1a7b82 */ /* 0x000e640000000800 */
.L_x_578:
[----:B--2---:R-:W-:Y:S01]  /*0800*/  IMAD.IADD R10, R9, 0x1, R7 ;  /* 0x00000001090a7824 */ /* 0x004fe200078e0207 */
[C---:B0-----:R-:W-:Y:S02]  /*0810*/  ISETP.GE.U32.AND P0, PT, R7.reuse, R8, PT ;  /* 0x000000080700720c */ /* 0x041fe40003f06070 */
[----:B------:R-:W-:Y:S02]  /*0820*/  LEA R14, R7, UR5, 0x2 ;  /* 0x00000005070e7c11 */ /* 0x000fe4000f8e10ff */
[----:B------:R-:W-:Y:S02]  /*0830*/  IADD3 R11, PT, PT, R9, R10, RZ ;  /* 0x0000000a090b7210 */ /* 0x000fe40007ffe0ff */
[-C--:B------:R-:W-:Y:S01]  /*0840*/  ISETP.GE.U32.AND P1, PT, R10, R8.reuse, PT ;  /* 0x000000080a00720c */ /* 0x080fe20003f26070 */
[----:B------:R-:W-:Y:S01]  /*0850*/  STS [R14+0x8], RZ ;  /* 0x000008ff0e007388 */ /* 0x000fe20000000800 */
[----:B------:R-:W-:Y:S01]  /*0860*/  ISETP.GE.U32.AND P2, PT, R11, R8, PT ;  /* 0x000000080b00720c */ /* 0x000fe20003f46070 */
[C---:B------:R-:W-:Y:S01]  /*0870*/  IMAD.IADD R15, R9.reuse, 0x1, R11 ;  /* 0x00000001090f7824 */ /* 0x040fe200078e020b */
[----:B------:R-:W-:-:S03]  /*0880*/  LEA R18, R9, R14, 0x2 ;  /* 0x0000000e09127211 */ /* 0x000fc600078e10ff */
[----:B------:R-:W-:Y:S01]  /*0890*/  @!P0 LEA R7, R7, UR8, 0x2 ;  /* 0x0000000807078c11 */ /* 0x000fe2000f8e10ff */
[----:B------:R-:W-:Y:S01]  /*08a0*/  @!P0 IMAD.MOV.U32 R22, RZ, RZ, -0x1 ;  /* 0xffffffffff168424 */ /* 0x000fe200078e00ff */
[----:B------:R-:W-:Y:S01]  /*08b0*/  ISETP.GE.U32.AND P3, PT, R15, R8, PT ;  /* 0x000000080f00720c */ /* 0x000fe20003f66070 */
[----:B------:R-:W-:-:S03]  /*08c0*/  IMAD R20, R9, 0x4, R18 ;  /* 0x0000000409147824 */ /* 0x000fc600078e0212 */
[----:B------:R-:W-:Y:S01]  /*08d0*/  @!P1 LEA R10, R10, UR8, 0x2 ;  /* 0x000000080a0a9c11 */ /* 0x000fe2000f8e10ff */
[----:B------:R-:W-:Y:S01]  /*08e0*/  @!P1 IMAD.MOV.U32 R17, RZ, RZ, -0x1 ;  /* 0xffffffffff119424 */ /* 0x000fe200078e00ff */
[----:B------:R-:W-:Y:S01]  /*08f0*/  @!P2 LEA R11, R11, UR8, 0x2 ;  /* 0x000000080b0bac11 */ /* 0x000fe2000f8e10ff */
[----:B------:R-:W-:Y:S01]  /*0900*/  @!P2 IMAD.MOV.U32 R24, RZ, RZ, -0x1 ;  /* 0xffffffffff18a424 */ /* 0x000fe200078e00ff */
[----:B------:R0:W-:Y:S01]  /*0910*/  @!P0 STS [R7], R22 ;  /* 0x0000001607008388 */ /* 0x0001e20000000800 */
[----:B------:R-:W-:-:S03]  /*0920*/  LEA R13, R9, R20, 0x2 ;  /* 0x00000014090d7211 */ /* 0x000fc600078e10ff */
[----:B------:R2:W-:Y:S01]  /*0930*/  STS [R18+0x8], RZ ;  /* 0x000008ff12007388 */ /* 0x0005e20000000800 */
[----:B------:R-:W-:Y:S01]  /*0940*/  @!P3 LEA R12, R15, UR8, 0x2 ;  /* 0x000000080f0cbc11 */ /* 0x000fe2000f8e10ff */
[----:B------:R-:W-:Y:S02]  /*0950*/  @!P3 IMAD.MOV.U32 R19, RZ, RZ, -0x1 ;  /* 0xffffffffff13b424 */ /* 0x000fe400078e00ff */
[----:B------:R2:W-:Y:S01]  /*0960*/  @!P1 STS [R10], R17 ;  /* 0x000000110a009388 */ /* 0x0005e20000000800 */
[----:B0-----:R-:W-:-:S03]  /*0970*/  IADD3 R7, PT, PT, R9, R15, RZ ;  /* 0x0000000f09077210 */ /* 0x001fc60007ffe0ff */
[----:B------:R2:W-:Y:S01]  /*0980*/  STS [R20+0x8], RZ ;  /* 0x000008ff14007388 */ /* 0x0005e20000000800 */
[----:B-1----:R-:W-:-:S03]  /*0990*/  ISETP.GE.U32.AND P0, PT, R7, R26, PT ;  /* 0x0000001a0700720c */ /* 0x002fc60003f06070 */
[----:B------:R2:W-:Y:S04]  /*09a0*/  @!P2 STS [R11], R24 ;  /* 0x000000180b00a388 */ /* 0x0005e80000000800 */
[----:B------:R2:W-:Y:S04]  /*09b0*/  STS [R13+0x8], RZ ;  /* 0x000008ff0d007388 */ /* 0x0005e80000000800 */
[----:B------:R2:W-:Y:S02]  /*09c0*/  @!P3 STS [R12], R19 ;  /* 0x000000130c00b388 */ /* 0x0005e40000000800 */
[----:B------:R-:W-:Y:S05]  /*09d0*/  @!P0 BRA `(.L_x_578) ;  /* 0xfffffffc00888947 */ /* 0x000fea000383ffff */
.L_x_574:
[----:B------:R-:W-:Y:S05]  /*09e0*/  BSYNC.RECONVERGENT B0 ;  /* 0x0000000000007941 */ /* 0x000fea0003800200 */
.L_x_573:
        /* <DEDUP_REMOVED lines=9> */
[C---:B------:R-:W-:Y:S01]  /*0a80*/  IADD3 R10, PT, PT, R9.reuse, R6, RZ ;  /* 0x00000006090a7210 */ /* 0x040fe20007ffe0ff */
[----:B------:R-:W-:Y:S01]  /*0a90*/  IMAD.MOV R17, RZ, RZ, -R9 ;  /* 0x000000ffff117224 */ /* 0x000fe200078e0a09 */
[----:B------:R-:W-:Y:S01]  /*0aa0*/  ISETP.NE.U32.AND P2, PT, R9, RZ, PT ;  /* 0x000000ff0900720c */ /* 0x000fe20003f45070 */
[----:B------:R-:W-:Y:S01]  /*0ab0*/  BSSY.RECONVERGENT B1, `(.L_x_581) ;  /* 0x0000024000017945 */ /* 0x000fe20003800200 */
        /* <DEDUP_REMOVED lines=14> */
[----:B------:R-:W-:Y:S01]  /*0ba0*/  @P0 IADD3 R8, PT, PT, -R9, R8, RZ ;  /* 0x0000000809080210 */ /* 0x000fe20007ffe1ff */
[----:B------:R-:W-:-:S03]  /*0bb0*/  @P0 VIADD R10, R10, 0x1 ;  /* 0x000000010a0a0836 */ /* 0x000fc60000000000 */
[----:B------:R-:W-:-:S13]  /*0bc0*/  ISETP.GE.U32.AND P1, PT, R8, R9, PT ;  /* 0x000000090800720c */ /* 0x000fda0003f26070 */
[----:B------:R-:W-:Y:S01]  /*0bd0*/  @P1 VIADD R10, R10, 0x1 ;  /* 0x000000010a0a1836 */ /* 0x000fe20000000000 */
[----:B------:R-:W-:-:S04]  /*0be0*/  @!P2 LOP3.LUT R10, RZ, R9, RZ, 0x33, !PT ;  /* 0x00000009ff0aa212 */ /* 0x000fc800078e33ff */
[----:B------:R-:W-:-:S04]  /*0bf0*/  IADD3 R10, PT, PT, R15, R10, RZ ;  /* 0x0000000a0f0a7210 */ /* 0x000fc80007ffe0ff */
[C---:B------:R-:W-:Y:S02]  /*0c00*/  LOP3.LUT R8, R10.reuse, 0x3, RZ, 0xc0, !PT ;  /* 0x000000030a087812 */ /* 0x040fe400078ec0ff */
[----:B------:R-:W-:Y:S02]  /*0c10*/  ISETP.GE.U32.AND P1, PT, R10, 0x3, PT ;  /* 0x000000030a00780c */ /* 0x000fe40003f26070 */
[----:B------:R-:W-:Y:S01]  /*0c20*/  ISETP.NE.AND P0, PT, R8, 0x3, PT ;  /* 0x000000030800780c */ /* 0x000fe20003f05270 */
[----:B------:R-:W-:-:S12]  /*0c30*/  IMAD.MOV.U32 R8, RZ, RZ, R6 ;  /* 0x000000ffff087224 */ /* 0x000fd800078e0006 */
[----:B------:R-:W-:Y:S05]  /*0c40*/  @!P0 BRA `(.L_x_582) ;  /* 0x0000000000288947 */ /* 0x000fea0003800000 */
[----:B------:R-:W-:Y:S02]  /*0c50*/  VIADD R10, R10, 0x1 ;  /* 0x000000010a0a7836 */ /* 0x000fe40000000000 */
[----:B------:R-:W-:Y:S02]  /*0c60*/  HFMA2 R12, -RZ, RZ, 0, 0 ;  /* 0x00000000ff0c7431 */ /* 0x000fe400000001ff */
[----:B------:R-:W-:Y:S01]  /*0c70*/  IMAD.MOV.U32 R8, RZ, RZ, R6 ;  /* 0x000000ffff087224 */ /* 0x000fe200078e0006 */
[----:B------:R-:W-:-:S07]  /*0c80*/  LOP3.LUT R13, R10, 0x3, RZ, 0xc0, !PT ;  /* 0x000000030a0d7812 */ /* 0x000fce00078ec0ff */
.L_x_583:
[----:B------:R-:W-:Y:S01]  /*0c90*/  IMAD R10, R8, 0x4, R7 ;  /* 0x00000004080a7824 */ /* 0x000fe200078e0207 */
[----:B------:R-:W-:Y:S01]  /*0ca0*/  IADD3 R12, PT, PT, R12, 0x1, RZ ;  /* 0x000000010c0c7810 */ /* 0x000fe20007ffe0ff */
[----:B------:R-:W-:-:S03]  /*0cb0*/  IMAD.IADD R8, R9, 0x1, R8 ;  /* 0x0000000109087824 */ /* 0x000fc600078e0208 */
[----:B------:R0:W-:Y:S01]  /*0cc0*/  STS [R10+0x4], RZ ;  /* 0x000004ff0a007388 */ /* 0x0001e20000000800 */
[----:B------:R-:W-:-:S13]  /*0cd0*/  ISETP.NE.AND P0, PT, R12, R13, PT ;  /* 0x0000000d0c00720c */ /* 0x000fda0003f05270 */
[----:B0-----:R-:W-:Y:S05]  /*0ce0*/  @P0 BRA `(.L_x_583) ;  /* 0xfffffffc00e80947 */ /* 0x001fea000383ffff */
.L_x_582:
[----:B------:R-:W-:Y:S05]  /*0cf0*/  BSYNC.RECONVERGENT B1 ;  /* 0x0000000000017941 */ /* 0x000fea0003800200 */
.L_x_581:
[----:B------:R-:W-:Y:S05]  /*0d00*/  @!P1 BRA `(.L_x_580) ;  /* 0x00000000002c9947 */ /* 0x000fea0003800000 */
.L_x_584:
[----:B0-----:R-:W-:Y:S01]  /*0d10*/  IMAD R14, R8, 0x4, R7 ;  /* 0x00000004080e7824 */ /* 0x001fe200078e0207 */
[----:B------:R-:W-:-:S04]  /*0d20*/  LEA R8, R9, R8, 0x2 ;  /* 0x0000000809087211 */ /* 0x000fc800078e10ff */
[----:B------:R-:W-:Y:S01]  /*0d30*/  LEA R10, R9, R14, 0x2 ;  /* 0x0000000e090a7211 */ /* 0x000fe200078e10ff */
[----:B------:R0:W-:Y:S01]  /*0d40*/  STS [R14+0x4], RZ ;  /* 0x000004ff0e007388 */ /* 0x0001e20000000800 */
[----:B------:R-:W-:-:S03]  /*0d50*/  ISETP.GE.U32.AND P0, PT, R8, UR8, PT ;  /* 0x0000000808007c0c */ /* 0x000fc6000bf06070 */
[C---:B------:R-:W-:Y:S01]  /*0d60*/  IMAD R12, R9.reuse, 0x4, R10 ;  /* 0x00000004090c7824 */ /* 0x040fe200078e020a */
[----:B------:R0:W-:Y:S03]  /*0d70*/  STS [R10+0x4], RZ ;  /* 0x000004ff0a007388 */ /* 0x0001e60000000800 */
[----:B------:R-:W-:Y:S01]  /*0d80*/  IMAD R13, R9, 0x4, R12 ;  /* 0x00000004090d7824 */ /* 0x000fe200078e020c */
[----:B------:R0:W-:Y:S04]  /*0d90*/  STS [R12+0x4], RZ ;  /* 0x000004ff0c007388 */ /* 0x0001e80000000800 */
[----:B------:R0:W-:Y:S01]  /*0da0*/  STS [R13+0x4], RZ ;  /* 0x000004ff0d007388 */ /* 0x0001e20000000800 */
[----:B------:R-:W-:Y:S05]  /*0db0*/  @!P0 BRA `(.L_x_584) ;  /* 0xfffffffc00d48947 */ /* 0x000fea000383ffff */
.L_x_580:
[----:B------:R-:W-:Y:S05]  /*0dc0*/  BSYNC.RECONVERGENT B0 ;  /* 0x0000000000007941 */ /* 0x000fea0003800200 */
.L_x_579:
[----:B------:R-:W-:Y:S01]  /*0dd0*/  ISETP.GE.U32.AND P0, PT, R6, UR8, PT ;  /* 0x0000000806007c0c */ /* 0x000fe2000bf06070 */
[----:B------:R-:W1:Y:S01]  /*0de0*/  LDCU.64 UR18, c[0x0][0x390] ;  /* 0x00007200ff1277ac */ /* 0x000e620008000a00 */
[----:B------:R-:W-:Y:S02]  /*0df0*/  BSSY.RECONVERGENT B0, `(.L_x_585) ;  /* 0x000004b000007945 */ /* 0x000fe40003800200 */
[----:B------:R-:W-:-:S13]  /*0e00*/  ISETP.NE.OR P0, PT, RZ, UR16, P0 ;  /* 0x00000010ff007c0c */ /* 0x000fda0008705670 */
[----:B------:R-:W-:Y:S05]  /*0e10*/  @P0 BRA `(.L_x_586) ;  /* 0x0000000400200947 */ /* 0x000fea0003800000 */
[----:B0-----:R-:W0:Y:S01]  /*0e20*/  I2F.U32.RP R14, R9 ;  /* 0x00000009000e7306 */ /* 0x001e220000209000 */
        /* <DEDUP_REMOVED lines=29> */
[----:B------:R-:W0:Y:S01]  /*1000*/  LDC.64 R12, c[0x0][0x390] ;  /* 0x0000e400ff0c7b82 */ /* 0x000e220000000a00 */
[----:B------:R-:W-:Y:S01]  /*1010*/  VIADD R10, R10, 0x1 ;  /* 0x000000010a0a7836 */ /* 0x000fe20000000000 */
[----:B------:R-:W-:Y:S01]  /*1020*/  MOV R17, RZ ;  /* 0x000000ff00117202 */ /* 0x000fe20000000f00 */
[----:B------:R-:W-:-:S03]  /*1030*/  IMAD.MOV.U32 R8, RZ, RZ, R6 ;  /* 0x000000ffff087224 */ /* 0x000fc600078e0006 */
[----:B------:R-:W-:-:S07]  /*1040*/  LOP3.LUT R18, R10, 0x3, RZ, 0xc0, !PT ;  /* 0x000000030a127812 */ /* 0x000fce00078ec0ff */
.L_x_589:
[----:B------:R-:W-:Y:S01]  /*1050*/  IADD3 R10, P0, PT, R8, UR4, RZ ;  /* 0x00000004080a7c10 */ /* 0x000fe2000ff1e0ff */
[----:B------:R-:W-:Y:S01]  /*1060*/  IMAD.IADD R8, R9, 0x1, R8 ;  /* 0x0000000109087824 */ /* 0x000fe200078e0208 */
[----:B------:R-:W-:-:S03]  /*1070*/  IADD3 R17, PT, PT, R17, 0x1, RZ ;  /* 0x0000000111117810 */ /* 0x000fc60007ffe0ff */
[----:B------:R-:W-:Y:S01]  /*1080*/  IMAD.X R15, RZ, RZ, RZ, P0 ;  /* 0x000000ffff0f7224 */ /* 0x000fe200000e06ff */
[----:B0-----:R-:W-:-:S04]  /*1090*/  LEA R14, P0, R10, R12, 0x2 ;  /* 0x0000000c0a0e7211 */ /* 0x001fc800078010ff */
[----:B------:R-:W-:Y:S02]  /*10a0*/  LEA.HI.X R15, R10, R13, R15, 0x2, P0 ;  /* 0x0000000d0a0f7211 */ /* 0x000fe400000f140f */
[----:B------:R-:W-:-:S03]  /*10b0*/  ISETP.NE.AND P0, PT, R17, R18, PT ;  /* 0x000000121100720c */ /* 0x000fc60003f05270 */
[----:B------:R2:W-:Y:S10]  /*10c0*/  STG.E desc[UR10][R14.64], RZ ;  /* 0x000000ff0e007986 */ /* 0x0005f4000c10190a */
[----:B--2---:R-:W-:Y:S05]  /*10d0*/  @P0 BRA `(.L_x_589) ;  /* 0xfffffffc00dc0947 */ /* 0x004fea000383ffff */
.L_x_588:
[----:B-1----:R-:W-:Y:S05]  /*10e0*/  BSYNC.RECONVERGENT B1 ;  /* 0x0000000000017941 */ /* 0x002fea0003800200 */
.L_x_587:
[----:B------:R-:W-:Y:S05]  /*10f0*/  @!P1 BRA `(.L_x_586) ;  /* 0x0000000000689947 */ /* 0x000fea0003800000 */
.L_x_590:
[----:B------:R-:W-:Y:S01]  /*1100*/  IADD3 R10, P0, PT, R8, UR4, RZ ;  /* 0x00000004080a7c10 */ /* 0x000fe2000ff1e0ff */
[----:B------:R-:W-:-:S03]  /*1110*/  IMAD.IADD R14, R9, 0x1, R8 ;  /* 0x00000001090e7824 */ /* 0x000fc600078e0208 */
[----:B------:R-:W-:Y:S01]  /*1120*/  IADD3.X R13, PT, PT, RZ, RZ, RZ, P0, !PT ;  /* 0x000000ffff0d7210 */ /* 0x000fe200007fe4ff */
[C---:B------:R-:W-:Y:S01]  /*1130*/  IMAD.IADD R8, R9.reuse, 0x1, R14 ;  /* 0x0000000109087824 */ /* 0x040fe200078e020e */
[----:B------:R-:W-:Y:S02]  /*1140*/  LEA R12, P1, R10, UR18, 0x2 ;  /* 0x000000120a0c7c11 */ /* 0x000fe4000f8210ff */
[----:B------:R-:W-:Y:S02]  /*1150*/  IADD3 R15, P0, PT, R14, UR4, RZ ;  /* 0x000000040e0f7c10 */ /* 0x000fe4000ff1e0ff */
[----:B------:R-:W-:Y:S01]  /*1160*/  LEA.HI.X R13, R10, UR19, R13, 0x2, P1 ;  /* 0x000000130a0d7c11 */ /* 0x000fe200088f140d */
[----:B------:R-:W-:Y:S01]  /*1170*/  IMAD.IADD R10, R9, 0x1, R8 ;  /* 0x00000001090a7824 */ /* 0x000fe200078e0208 */
[----:B------:R-:W-:Y:S02]  /*1180*/  IADD3 R19, P1, PT, R8, UR4, RZ ;  /* 0x0000000408137c10 */ /* 0x000fe4000ff3e0ff */
[----:B------:R-:W-:Y:S01]  /*1190*/  IADD3.X R20, PT, PT, RZ, RZ, RZ, P0, !PT ;  /* 0x000000ffff147210 */ /* 0x000fe200007fe4ff */
[----:B------:R2:W-:Y:S01]  /*11a0*/  STG.E desc[UR10][R12.64], RZ ;  /* 0x000000ff0c007986 */ /* 0x0005e2000c10190a */
[----:B------:R-:W-:Y:S01]  /*11b0*/  IADD3 R8, P2, PT, R10, UR4, RZ ;  /* 0x000000040a087c10 */ /* 0x000fe2000ff5e0ff */
[----:B------:R-:W-:Y:S01]  /*11c0*/  IMAD.X R22, RZ, RZ, RZ, P1 ;  /* 0x000000ffff167224 */ /* 0x000fe200008e06ff */
[----:B------:R-:W-:-:S02]  /*11d0*/  LEA R14, P0, R15, UR18, 0x2 ;  /* 0x000000120f0e7c11 */ /* 0x000fc4000f8010ff */
[----:B------:R-:W-:Y:S01]  /*11e0*/  LEA R18, P1, R19, UR18, 0x2 ;  /* 0x0000001213127c11 */ /* 0x000fe2000f8210ff */
[----:B------:R-:W-:Y:S01]  /*11f0*/  IMAD.X R17, RZ, RZ, RZ, P2 ;  /* 0x000000ffff117224 */ /* 0x000fe200010e06ff */
[----:B------:R-:W-:Y:S02]  /*1200*/  LEA.HI.X R15, R15, UR19, R20, 0x2, P0 ;  /* 0x000000130f0f7c11 */ /* 0x000fe400080f1414 */
[C---:B------:R-:W-:Y:S02]  /*1210*/  LEA R20, P0, R8.reuse, UR18, 0x2 ;  /* 0x0000001208147c11 */ /* 0x040fe4000f8010ff */
[----:B------:R-:W-:Y:S01]  /*1220*/  LEA.HI.X R19, R19, UR19, R22, 0x2, P1 ;  /* 0x0000001313137c11 */ /* 0x000fe200088f1416 */
[----:B------:R2:W-:Y:S01]  /*1230*/  STG.E desc[UR10][R14.64], RZ ;  /* 0x000000ff0e007986 */ /* 0x0005e2000c10190a */
[----:B------:R-:W-:Y:S02]  /*1240*/  LEA.HI.X R21, R8, UR19, R17, 0x2, P0 ;  /* 0x0000001308157c11 */ /* 0x000fe400080f1411 */
[----:B------:R-:W-:Y:S01]  /*1250*/  IADD3 R8, PT, PT, R9, R10, RZ ;  /* 0x0000000a09087210 */ /* 0x000fe20007ffe0ff */
[----:B------:R2:W-:Y:S03]  /*1260*/  STG.E desc[UR10][R18.64], RZ ;  /* 0x000000ff12007986 */ /* 0x0005e6000c10190a */
[----:B------:R-:W-:Y:S01]  /*1270*/  ISETP.GE.U32.AND P0, PT, R8, UR8, PT ;  /* 0x0000000808007c0c */ /* 0x000fe2000bf06070 */
[----:B------:R2:W-:-:S12]  /*1280*/  STG.E desc[UR10][R20.64], RZ ;  /* 0x000000ff14007986 */ /* 0x0005d8000c10190a */
[----:B--2---:R-:W-:Y:S05]  /*1290*/  @!P0 BRA `(.L_x_590) ;  /* 0xfffffffc00988947 */ /* 0x004fea000383ffff */
.L_x_586:
[----:B-1----:R-:W-:Y:S05]  /*12a0*/  BSYNC.RECONVERGENT B0 ;  /* 0x0000000000007941 */ /* 0x002fea0003800200 */
.L_x_585:
[----:B------:R-:W-:Y:S01]  /*12b0*/  BAR.SYNC.DEFER_BLOCKING 0x0 ;  /* 0x0000000000007b1d */ /* 0x000fe20000010000 */
[----:B-----5:R-:W-:-:S05]  /*12c0*/  ISETP.GE.AND P0, PT, R5, R0, PT ;  /* 0x000000000500720c */ /* 0x020fca0003f06270 */
[----:B------:R-:W-:Y:S08]  /*12d0*/  BSSY.RECONVERGENT B1, `(.L_x_591) ;  /* 0x0000217000017945 */ /* 0x000ff00003800200 */
[----:B------:R-:W-:Y:S05]  /*12e0*/  @P0 BRA `(.L_x_592) ;  /* 0x0000002000540947 */ /* 0x000fea0003800000 */
[----:B------:R-:W1:Y:S01]  /*12f0*/  LDCU UR8, c[0x0][0x3bc] ;  /* 0x00007780ff0877ac */ /* 0x000e620008000800 */
[----:B------:R-:W2:Y:S01]  /*1300*/  LDC.64 R20, c[0x0][0x380] ;  /* 0x0000e000ff147b82 */ /* 0x000ea20000000a00 */
[----:B------:R-:W-:Y:S01]  /*1310*/  IMAD R9, R11, UR16, R4 ;  /* 0x000000100b097c24 */ /* 0x000fe2000f8e0204 */
[----:B------:R-:W-:Y:S01]  /*1320*/  LOP3.LUT R8, R3, 0x7ffffff8, RZ, 0xc0, !PT ;  /* 0x7ffffff803087812 */ /* 0x000fe200078ec0ff */
[----:B------:R-:W1:Y:S01]  /*1330*/  LDCU UR9, c[0x0][0x3b4] ;  /* 0x00007680ff0977ac */ /* 0x000e620008000800 */
[----:B------:R-:W-:Y:S01]  /*1340*/  IMAD.MOV.U32 R11, RZ, RZ, R5 ;  /* 0x000000ffff0b7224 */ /* 0x000fe200078e0005 */
[----:B-1----:R-:W-:-:S06]  /*1350*/  UIMAD UR8, UR8, UR9, URZ ;  /* 0x00000009080872a4 */ /* 0x002fcc000f8e02ff */
[----:B0-----:R-:W-:-:S04]  /*1360*/  IMAD R13, R16, UR8, RZ ;  /* 0x00000008100d7c24 */ /* 0x001fc8000f8e02ff */
[----:B--2---:R-:W-:-:S07]  /*1370*/  IMAD.WIDE.U32 R20, R13, 0x4, R20 ;  /* 0x000000040d147825 */ /* 0x004fce00078e0014 */
.L_x_693:
[----:B------:R-:W0:Y:S01]  /*1380*/  LDCU UR18, c[0x0][0x3bc] ;  /* 0x00007780ff1277ac */ /* 0x000e220008000800 */
[----:B------:R-:W1:Y:S01]  /*1390*/  LDCU.64 UR8, c[0x0][0x388] ;  /* 0x00007100ff0877ac */ /* 0x000e620008000a00 */
[----:B0-----:R-:W-:-:S04]  /*13a0*/  IMAD.U32 R17, RZ, RZ, UR18 ;  /* 0x00000012ff117e24 */ /* 0x001fc8000f8e00ff */
[----:B------:R-:W-:-:S05]  /*13b0*/  IMAD R10, R16, R17, RZ ;  /* 0x00000011100a7224 */ /* 0x000fca00078e02ff */
[----:B------:R-:W-:-:S04]  /*13c0*/  LEA R12, P0, R11, R10, 0x1 ;  /* 0x0000000a0b0c7211 */ /* 0x000fc800078008ff */
[----:B------:R-:W-:Y:S02]  /*13d0*/  LEA.HI.X.SX32 R13, R10, RZ, 0x1, P0 ;  /* 0x000000ff0a0d7211 */ /* 0x000fe400000f0eff */
[C---:B-1----:R-:W-:Y:S01]  /*13e0*/  LEA R14, P0, R12.reuse, UR8, 0x2 ;  /* 0x000000080c0e7c11 */ /* 0x042fe2000f8010ff */
[----:B------:R-:W0:Y:S03]  /*13f0*/  LDCU UR8, c[0x0][0x3c0] ;  /* 0x00007800ff0877ac */ /* 0x000e260008000800 */
[----:B------:R-:W-:-:S05]  /*1400*/  LEA.HI.X R15, R12, UR9, R13, 0x2, P0 ;  /* 0x000000090c0f7c11 */ /* 0x000fca00080f140d */
[----:B------:R-:W2:Y:S04]  /*1410*/  LDG.E R12, desc[UR10][R14.64+0x4] ;  /* 0x0000040a0e0c7981 */ /* 0x000ea8000c1e1900 */
[----:B------:R-:W3:Y:S01]  /*1420*/  LDG.E R10, desc[UR10][R14.64] ;  /* 0x0000000a0e0a7981 */ /* 0x000ee2000c1e1900 */
[----:B------:R-:W-:Y:S01]  /*1430*/  BSSY.RECONVERGENT B0, `(.L_x_593) ;  /* 0x00001fd000007945 */ /* 0x000fe20003800200 */
[----:B--2---:R-:W-:Y:S02]  /*1440*/  IADD3 R13, PT, PT, R12, -0x1, RZ ;  /* 0xffffffff0c0d7810 */ /* 0x004fe40007ffe0ff */
[----:B---3--:R-:W-:Y:S02]  /*1450*/  ISETP.GT.AND P1, PT, R10, R17, PT ;  /* 0x000000110a00720c */ /* 0x008fe40003f24270 */
[----:B0-----:R-:W-:-:S02]  /*1460*/  ISETP.GE.U32.AND P0, PT, R13, UR8, PT ;  /* 0x000000080d007c0c */ /* 0x001fc4000bf06070 */
[----:B------:R-:W-:Y:S02]  /*1470*/  ISETP.LT.OR P1, PT, R10, 0x1, P1 ;  /* 0x000000010a00780c */ /* 0x000fe40000f21670 */
[----:B------:R-:W-:-:S04]  /*1480*/  ISETP.LT.OR P0, PT, R12, 0x1, P0 ;  /* 0x000000010c00780c */ /* 0x000fc80000701670 */
[----:B------:R-:W-:-:S13]  /*1490*/  PLOP3.LUT P0, PT, P0, P1, PT, 0xf8, 0x8f ;  /* 0x00000000008f781c */ /* 0x000fda0000703f70 */
[----:B------:R-:W-:Y:S05]  /*14a0*/  @P0 BRA `(.L_x_594) ;  /* 0x0000001c00d40947 */ /* 0x000fea0003800000 */
[----:B------:R-:W-:Y:S01]  /*14b0*/  ISETP.NE.AND P0, PT, R4, RZ, PT ;  /* 0x000000ff0400720c */ /* 0x000fe20003f05270 */
[----:B------:R-:W-:-:S12]  /*14c0*/  VIADD R10, R10, 0xffffffff ;  /* 0xffffffff0a0a7836 */ /* 0x000fd80000000000 */
[----:B------:R-:W0:Y:S01]  /*14d0*/  @!P0 S2R R15, SR_CgaCtaId ;  /* 0x00000000000f8919 */ /* 0x000e220000008800 */
[----:B------:R-:W-:-:S04]  /*14e0*/  @!P0 MOV R14, 0x400 ;  /* 0x00000400000e8802 */ /* 0x000fc80000000f00 */
[----:B0-----:R-:W-:-:S05]  /*14f0*/  @!P0 LEA R15, R15, R14, 0x18 ;  /* 0x0000000e0f0f8211 */ /* 0x001fca00078ec0ff */
[----:B------:R-:W-:-:S05]  /*1500*/  @!P0 IMAD R15, R12, 0x4, R15 ;  /* 0x000000040c0f8824 */ /* 0x000fca00078e020f */
[----:B------:R0:W-:Y:S01]  /*1510*/  @!P0 STS [R15+-0x4], R10 ;  /* 0xfffffc0a0f008388 */ /* 0x0001e20000000800 */
[----:B------:R-:W-:-:S13]  /*1520*/  ISETP.GE.AND P0, PT, R17, 0x1, PT ;  /* 0x000000011100780c */ /* 0x000fda0003f06270 */
[----:B0-----:R-:W-:Y:S05]  /*1530*/  @!P0 BRA `(.L_x_595) ;  /* 0x0000000c00c48947 */ /* 0x001fea0003800000 */
[----:B------:R-:W-:-:S07]  /*1540*/  HFMA2 R12, -RZ, RZ, 0, 0 ;  /* 0x00000000ff0c7431 */ /* 0x000fce00000001ff */
.L_x_645:
[----:B------:R-:W-:-:S13]  /*1550*/  ISETP.GE.AND P0, PT, R3, 0x1, PT ;  /* 0x000000010300780c */ /* 0x000fda0003f06270 */
[----:B------:R-:W-:Y:S05]  /*1560*/  @!P0 BRA `(.L_x_596) ;  /* 0x0000000c00a48947 */ /* 0x000fea0003800000 */
[----:B------:R-:W0:Y:S01]  /*1570*/  LDCU UR8, c[0x0][0x3c0] ;  /* 0x00007800ff0877ac */ /* 0x000e220008000800 */
[----:B------:R-:W-:Y:S01]  /*1580*/  ISETP.GE.U32.AND P0, PT, R3, 0x8, PT ;  /* 0x000000080300780c */ /* 0x000fe20003f06070 */
[----:B------:R-:W-:Y:S01]  /*1590*/  IMAD.MOV.U32 R22, RZ, RZ, RZ ;  /* 0x000000ffff167224 */ /* 0x000fe200078e00ff */
[----:B------:R-:W1:Y:S01]  /*15a0*/  LDCU UR9, c[0x0][0x3b4] ;  /* 0x00007680ff0977ac */ /* 0x000e620008000800 */
[----:B------:R-:W2:Y:S01]  /*15b0*/  LDCU.64 UR18, c[0x0][0x3b8] ;  /* 0x00007700ff1277ac */ /* 0x000ea20008000a00 */
[----:B0-----:R-:W-:Y:S02]  /*15c0*/  IMAD R17, R12, UR8, R13 ;  /* 0x000000080c117c24 */ /* 0x001fe4000f8e020d */
[----:B-1----:R-:W-:Y:S02]  /*15d0*/  IMAD.U32 R18, RZ, RZ, UR9 ;  /* 0x00000009ff127e24 */ /* 0x002fe4000f8e00ff */
[----:B--2---:R-:W-:Y:S02]  /*15e0*/  IMAD R19, R11, UR19, R12 ;  /* 0x000000130b137c24 */ /* 0x004fe4000f8e020c */
[----:B------:R-:W-:-:S02]  /*15f0*/  IMAD R17, R17, UR18, R4 ;  /* 0x0000001211117c24 */ /* 0x000fc4000f8e0204 */
[----:B------:R-:W-:Y:S01]  /*1600*/  IMAD R19, R19, R18, R9 ;  /* 0x0000001213137224 */ /* 0x000fe200078e0209 */
[----:B------:R-:W-:Y:S06]  /*1610*/  @!P0 BRA `(.L_x_597) ;  /* 0x0000000400c08947 */ /* 0x000fec0003800000 */
[----:B------:R-:W-:-:S07]  /*1620*/  MOV R23, RZ ;  /* 0x000000ff00177202 */ /* 0x000fce0000000f00 */
.L_x_622:
[----:B------:R-:W0:Y:S01]  /*1630*/  LDCU UR8, c[0x0][0x3b4] ;  /* 0x00007680ff0877ac */ /* 0x000e220008000800 */
[----:B------:R-:W-:Y:S01]  /*1640*/  IMAD R15, R2, R23, R9 ;  /* 0x00000017020f7224 */ /* 0x000fe200078e0209 */
[----:B------:R-:W-:Y:S03]  /*1650*/  BSSY.RECONVERGENT B2, `(.L_x_598) ;  /* 0x000001a000027945 */ /* 0x000fe60003800200 */
[----:B------:R-:W-:-:S04]  /*1660*/  IMAD.IADD R25, R15, 0x1, R2 ;  /* 0x000000010f197824 */ /* 0x000fc800078e0202 */
[----:B------:R-:W-:-:S05]  /*1670*/  IMAD.IADD R27, R25, 0x1, R2 ;  /* 0x00000001191b7824 */ /* 0x000fca00078e0202 */
[----:B------:R-:W-:Y:S01]  /*1680*/  IADD3 R29, PT, PT, R27, R2, RZ ;  /* 0x000000021b1d7210 */ /* 0x000fe20007ffe0ff */
[----:B0-----:R-:W-:-:S04]  /*1690*/  IMAD.U32 R18, RZ, RZ, UR8 ;  /* 0x00000008ff127e24 */ /* 0x001fc8000f8e00ff */
[----:B------:R-:W-:Y:S01]  /*16a0*/  IMAD.IADD R14, R29, 0x1, R2 ;  /* 0x000000011d0e7824 */ /* 0x000fe200078e0202 */
[----:B------:R-:W-:-:S04]  /*16b0*/  ISETP.GE.U32.AND P0, PT, R15, R18, PT ;  /* 0x000000120f00720c */ /* 0x000fc80003f06070 */
[C---:B------:R-:W-:Y:S02]  /*16c0*/  IADD3 R15, PT, PT, R14.reuse, R2, RZ ;  /* 0x000000020e0f7210 */ /* 0x040fe40007ffe0ff */
[-C--:B------:R-:W-:Y:S02]  /*16d0*/  ISETP.GE.U32.AND P5, PT, R27, R18.reuse, PT ;  /* 0x000000121b00720c */ /* 0x080fe40003fa6070 */
[-C--:B------:R-:W-:Y:S01]  /*16e0*/  ISETP.GE.U32.AND P3, PT, R14, R18.reuse, PT ;  /* 0x000000120e00720c */ /* 0x080fe20003f66070 */
[--C-:B------:R-:W-:Y:S01]  /*16f0*/  IMAD.IADD R27, R15, 0x1, R2.reuse ;  /* 0x000000010f1b7824 */ /* 0x100fe200078e0202 */
[-C--:B------:R-:W-:Y:S01]  /*1700*/  ISETP.GE.U32.AND P6, PT, R25, R18.reuse, PT ;  /* 0x000000121900720c */ /* 0x080fe20003fc6070 */
[CC--:B------:R-:W-:Y:S01]  /*1710*/  IMAD R14, R2.reuse, R23.reuse, R17 ;  /* 0x00000017020e7224 */ /* 0x0c0fe200078e0211 */
[-C--:B------:R-:W-:Y:S01]  /*1720*/  ISETP.GE.U32.AND P4, PT, R29, R18.reuse, PT ;  /* 0x000000121d00720c */ /* 0x080fe20003f86070 */
[----:B------:R-:W-:Y:S01]  /*1730*/  IMAD R25, R2, R23, R19 ;  /* 0x0000001702197224 */ /* 0x000fe200078e0213 */
[CC--:B------:R-:W-:Y:S01]  /*1740*/  ISETP.GE.U32.AND P1, PT, R27.reuse, R18.reuse, PT ;  /* 0x000000121b00720c */ /* 0x0c0fe20003f26070 */
[----:B------:R-:W-:Y:S01]  /*1750*/  IMAD.IADD R27, R27, 0x1, R2 ;  /* 0x000000011b1b7824 */ /* 0x000fe200078e0202 */
[----:B------:R-:W-:-:S02]  /*1760*/  ISETP.GE.U32.AND P2, PT, R15, R18, PT ;  /* 0x000000120f00720c */ /* 0x000fc40003f46070 */
[----:B------:R-:W-:Y:S01]  /*1770*/  LEA R29, R14, UR12, 0x2 ;  /* 0x0000000c0e1d7c11 */ /* 0x000fe2000f8e10ff */
[----:B------:R-:W-:Y:S10]  /*1780*/  @P0 BRA `(.L_x_599) ;  /* 0x0000000000180947 */ /* 0x000ff40003800000 */
[----:B------:R-:W-:-:S05]  /*1790*/  IMAD.WIDE R14, R25, 0x4, R20 ;  /* 0x00000004190e7825 */ /* 0x000fca00078e0214 */
[----:B------:R0:W5:Y:S02]  /*17a0*/  LDG.E R22, desc[UR10][R14.64] ;  /* 0x0000000a0e167981 */ /* 0x000164000c1e1900 */
.L_x_600:
[----:B0-----:R-:W0:Y:S02]  /*17b0*/  LDS R14, [R29+0x4] ;  /* 0x000004001d0e7984 */ /* 0x001e240000000800 */
[----:B0----5:R-:W-:-:S05]  /*17c0*/  FADD R15, R22, R14 ;  /* 0x0000000e160f7221 */ /* 0x021fca0000000000 */
[----:B------:R-:W0:Y:S02]  /*17d0*/  ATOMS.CAST.SPIN P0, [R29+0x4], R14, R15 ;  /* 0x0000040e1d00758d */ /* 0x000e24000180000f */
[----:B0-----:R-:W-:Y:S05]  /*17e0*/  @!P0 BRA `(.L_x_600) ;  /* 0xfffffffc00f08947 */ /* 0x001fea000383ffff */
.L_x_599:
[----:B------:R-:W-:Y:S05]  /*17f0*/  BSYNC.RECONVERGENT B2 ;  /* 0x0000000000027941 */ /* 0x000fea0003800200 */
.L_x_598:
[----:B------:R-:W-:Y:S01]  /*1800*/  BSSY.RECONVERGENT B2, `(.L_x_601) ;  /* 0x000000c000027945 */ /* 0x000fe20003800200 */
[----:B------:R-:W-:Y:S01]  /*1810*/  ISETP.GE.U32.AND P0, PT, R27, R18, PT ;  /* 0x000000121b00720c */ /* 0x000fe20003f06070 */
[----:B------:R-:W-:Y:S01]  /*1820*/  IMAD.IADD R25, R25, 0x1, R2 ;  /* 0x0000000119197824 */ /* 0x000fe200078e0202 */
[----:B------:R-:W-:Y:S01]  /*1830*/  IADD3 R23, PT, PT, R23, 0x8, RZ ;  /* 0x0000000817177810 */ /* 0x000fe20007ffe0ff */
[----:B------:R-:W-:Y:S01]  /*1840*/  IMAD R29, R2, 0x4, R29 ;  /* 0x00000004021d7824 */ /* 0x000fe200078e021d */
[----:B------:R-:W-:Y:S09]  /*1850*/  @P6 BRA `(.L_x_602) ;  /* 0x0000000000186947 */ /* 0x000ff20003800000 */
[----:B------:R-:W-:-:S05]  /*1860*/  IMAD.WIDE R14, R25, 0x4, R20 ;  /* 0x00000004190e7825 */ /* 0x000fca00078e0214 */
[----:B------:R0:W5:Y:S02]  /*1870*/  LDG.E R27, desc[UR10][R14.64] ;  /* 0x0000000a0e1b7981 */ /* 0x000164000c1e1900 */
.L_x_603:
[----:B0-----:R-:W0:Y:S02]  /*1880*/  LDS R14, [R29+0x4] ;  /* 0x000004001d0e7984 */ /* 0x001e240000000800 */
[----:B0----5:R-:W-:-:S05]  /*1890*/  FADD R15, R27, R14 ;  /* 0x0000000e1b0f7221 */ /* 0x021fca0000000000 */
[----:B------:R-:W0:Y:S02]  /*18a0*/  ATOMS.CAST.SPIN P6, [R29+0x4], R14, R15 ;  /* 0x0000040e1d00758d */ /* 0x000e2400018c000f */
[----:B0-----:R-:W-:Y:S05]  /*18b0*/  @!P6 BRA `(.L_x_603) ;  /* 0xfffffffc00f0e947 */ /* 0x001fea000383ffff */
.L_x_602:
[----:B------:R-:W-:Y:S05]  /*18c0*/  BSYNC.RECONVERGENT B2 ;  /* 0x0000000000027941 */ /* 0x000fea0003800200 */
.L_x_601:
[----:B------:R-:W-:Y:S01]  /*18d0*/  BSSY.RECONVERGENT B2, `(.L_x_604) ;  /* 0x000000b000027945 */ /* 0x000fe20003800200 */
[----:B------:R-:W-:Y:S01]  /*18e0*/  ISETP.NE.AND P6, PT, R23, R8, PT ;  /* 0x000000081700720c */ /* 0x000fe20003fc5270 */
[----:B------:R-:W-:Y:S01]  /*18f0*/  IMAD R29, R2, 0x4, R29 ;  /* 0x00000004021d7824 */ /* 0x000fe200078e021d */
[----:B------:R-:W-:Y:S01]  /*1900*/  IADD3 R25, PT, PT, R25, R2, RZ ;  /* 0x0000000219197210 */ /* 0x000fe20007ffe0ff */
[----:B------:R-:W-:Y:S10]  /*1910*/  @P5 BRA `(.L_x_605) ;  /* 0x0000000000185947 */ /* 0x000ff40003800000 */
[----:B------:R-:W-:-:S05]  /*1920*/  IMAD.WIDE R14, R25, 0x4, R20 ;  /* 0x00000004190e7825 */ /* 0x000fca00078e0214 */
[----:B------:R0:W5:Y:S02]  /*1930*/  LDG.E R27, desc[UR10][R14.64] ;  /* 0x0000000a0e1b7981 */ /* 0x000164000c1e1900 */
.L_x_606:
[----:B0-----:R-:W0:Y:S02]  /*1940*/  LDS R14, [R29+0x4] ;  /* 0x000004001d0e7984 */ /* 0x001e240000000800 */
[----:B0----5:R-:W-:-:S05]  /*1950*/  FADD R15, R27, R14 ;  /* 0x0000000e1b0f7221 */ /* 0x021fca0000000000 */
[----:B------:R-:W0:Y:S02]  /*1960*/  ATOMS.CAST.SPIN P5, [R29+0x4], R14, R15 ;  /* 0x0000040e1d00758d */ /* 0x000e2400018a000f */
[----:B0-----:R-:W-:Y:S05]  /*1970*/  @!P5 BRA `(.L_x_606) ;  /* 0xfffffffc00f0d947 */ /* 0x001fea000383ffff */
.L_x_605:
[----:B------:R-:W-:Y:S05]  /*1980*/  BSYNC.RECONVERGENT B2 ;  /* 0x0000000000027941 */ /* 0x000fea0003800200 */
.L_x_604:
[----:B------:R-:W-:Y:S01]  /*1990*/  BSSY.RECONVERGENT B2, `(.L_x_607) ;  /* 0x000000a000027945 */ /* 0x000fe20003800200 */
[----:B------:R-:W-:Y:S01]  /*19a0*/  IMAD.IADD R25, R25, 0x1, R2 ;  /* 0x0000000119197824 */ /* 0x000fe200078e0202 */
[----:B------:R-:W-:Y:S02]  /*19b0*/  LEA R29, R2, R29, 0x2 ;  /* 0x0000001d021d7211 */ /* 0x000fe400078e10ff */
[----:B------:R-:W-:Y:S05]  /*19c0*/  @P4 BRA `(.L_x_608) ;  /* 0x0000000000184947 */ /* 0x000fea0003800000 */
[----:B------:R-:W-:-:S05]  /*19d0*/  IMAD.WIDE R14, R25, 0x4, R20 ;  /* 0x00000004190e7825 */ /* 0x000fca00078e0214 */
[----:B------:R0:W5:Y:S02]  /*19e0*/  LDG.E R27, desc[UR10][R14.64] ;  /* 0x0000000a0e1b7981 */ /* 0x000164000c1e1900 */
.L_x_609:
[----:B0-----:R-:W0:Y:S02]  /*19f0*/  LDS R14, [R29+0x4] ;  /* 0x000004001d0e7984 */ /* 0x001e240000000800 */
[----:B0----5:R-:W-:-:S05]  /*1a00*/  FADD R15, R27, R14 ;  /* 0x0000000e1b0f7221 */ /* 0x021fca0000000000 */
[----:B------:R-:W0:Y:S02]  /*1a10*/  ATOMS.CAST.SPIN P4, [R29+0x4], R14, R15 ;  /* 0x0000040e1d00758d */ /* 0x000e24000188000f */
[----:B0-----:R-:W-:Y:S05]  /*1a20*/  @!P4 BRA `(.L_x_609) ;  /* 0xfffffffc00f0c947 */ /* 0x001fea000383ffff */
.L_x_608:
[----:B------:R-:W-:Y:S05]  /*1a30*/  BSYNC.RECONVERGENT B2 ;  /* 0x0000000000027941 */ /* 0x000fea0003800200 */
.L_x_607:
[----:B------:R-:W-:Y:S01]  /*1a40*/  BSSY.RECONVERGENT B2, `(.L_x_610) ;  /* 0x000000a000027945 */ /* 0x000fe20003800200 */
[----:B------:R-:W-:Y:S02]  /*1a50*/  IMAD.IADD R25, R25, 0x1, R2 ;  /* 0x0000000119197824 */ /* 0x000fe400078e0202 */
[----:B------:R-:W-:Y:S01]  /*1a60*/  IMAD R29, R2, 0x4, R29 ;  /* 0x00000004021d7824 */ /* 0x000fe200078e021d */
[----:B------:R-:W-:Y:S06]  /*1a70*/  @P3 BRA `(.L_x_611) ;  /* 0x0000000000183947 */ /* 0x000fec0003800000 */
[----:B------:R-:W-:-:S05]  /*1a80*/  IMAD.WIDE R14, R25, 0x4, R20 ;  /* 0x00000004190e7825 */ /* 0x000fca00078e0214 */
[----:B------:R0:W5:Y:S02]  /*1a90*/  LDG.E R27, desc[UR10][R14.64] ;  /* 0x0000000a0e1b7981 */ /* 0x000164000c1e1900 */
.L_x_612:
[----:B0-----:R-:W0:Y:S02]  /*1aa0*/  LDS R14, [R29+0x4] ;  /* 0x000004001d0e7984 */ /* 0x001e240000000800 */
[----:B0----5:R-:W-:-:S05]  /*1ab0*/  FADD R15, R27, R14 ;  /* 0x0000000e1b0f7221 */ /* 0x021fca0000000000 */
[----:B------:R-:W0:Y:S02]  /*1ac0*/  ATOMS.CAST.SPIN P3, [R29+0x4], R14, R15 ;  /* 0x0000040e1d00758d */ /* 0x000e24000186000f */
[----:B0-----:R-:W-:Y:S05]  /*1ad0*/  @!P3 BRA `(.L_x_612) ;  /* 0xfffffffc00f0b947 */ /* 0x001fea000383ffff */
.L_x_611:
[----:B------:R-:W-:Y:S05]  /*1ae0*/  BSYNC.RECONVERGENT B2 ;  /* 0x0000000000027941 */ /* 0x000fea0003800200 */
.L_x_610:
[----:B------:R-:W-:Y:S01]  /*1af0*/  BSSY.RECONVERGENT B2, `(.L_x_613) ;  /* 0x000000a000027945 */ /* 0x000fe20003800200 */
[----:B------:R-:W-:Y:S01]  /*1b00*/  IADD3 R25, PT, PT, R25, R2, RZ ;  /* 0x0000000219197210 */ /* 0x000fe20007ffe0ff */
[----:B------:R-:W-:Y:S02]  /*1b10*/  IMAD R29, R2, 0x4, R29 ;  /* 0x00000004021d7824 */ /* 0x000fe400078e021d */
[----:B------:R-:W-:Y:S05]  /*1b20*/  @P2 BRA `(.L_x_614) ;  /* 0x0000000000182947 */ /* 0x000fea0003800000 */
[----:B------:R-:W-:-:S05]  /*1b30*/  IMAD.WIDE R14, R25, 0x4, R20 ;  /* 0x00000004190e7825 */ /* 0x000fca00078e0214 */
[----:B------:R0:W5:Y:S02]  /*1b40*/  LDG.E R27, desc[UR10][R14.64] ;  /* 0x0000000a0e1b7981 */ /* 0x000164000c1e1900 */
.L_x_615:
[----:B0-----:R-:W0:Y:S02]  /*1b50*/  LDS R14, [R29+0x4] ;  /* 0x000004001d0e7984 */ /* 0x001e240000000800 */
[----:B0----5:R-:W-:-:S05]  /*1b60*/  FADD R15, R27, R14 ;  /* 0x0000000e1b0f7221 */ /* 0x021fca0000000000 */
[----:B------:R-:W0:Y:S02]  /*1b70*/  ATOMS.CAST.SPIN P2, [R29+0x4], R14, R15 ;  /* 0x0000040e1d00758d */ /* 0x000e24000184000f */
[----:B0-----:R-:W-:Y:S05]  /*1b80*/  @!P2 BRA `(.L_x_615) ;  /* 0xfffffffc00f0a947 */ /* 0x001fea000383ffff */
.L_x_614:
[----:B------:R-:W-:Y:S05]  /*1b90*/  BSYNC.RECONVERGENT B2 ;  /* 0x0000000000027941 */ /* 0x000fea0003800200 */
.L_x_613:
[----:B------:R-:W-:Y:S01]  /*1ba0*/  BSSY.RECONVERGENT B2, `(.L_x_616) ;  /* 0x000000a000027945 */ /* 0x000fe20003800200 */
[----:B------:R-:W-:Y:S01]  /*1bb0*/  IMAD.IADD R25, R25, 0x1, R2 ;  /* 0x0000000119197824 */ /* 0x000fe200078e0202 */
[----:B------:R-:W-:Y:S02]  /*1bc0*/  LEA R29, R2, R29, 0x2 ;  /* 0x0000001d021d7211 */ /* 0x000fe400078e10ff */
[----:B------:R-:W-:Y:S05]  /*1bd0*/  @P1 BRA `(.L_x_617) ;  /* 0x0000000000181947 */ /* 0x000fea0003800000 */
[----:B------:R-:W-:-:S05]  /*1be0*/  IMAD.WIDE R14, R25, 0x4, R20 ;  /* 0x00000004190e7825 */ /* 0x000fca00078e0214 */
[----:B------:R0:W5:Y:S02]  /*1bf0*/  LDG.E R27, desc[UR10][R14.64] ;  /* 0x0000000a0e1b7981 */ /* 0x000164000c1e1900 */
.L_x_618:
[----:B0-----:R-:W0:Y:S02]  /*1c00*/  LDS R14, [R29+0x4] ;  /* 0x000004001d0e7984 */ /* 0x001e240000000800 */
[----:B0----5:R-:W-:-:S05]  /*1c10*/  FADD R15, R27, R14 ;  /* 0x0000000e1b0f7221 */ /* 0x021fca0000000000 */
[----:B------:R-:W0:Y:S02]  /*1c20*/  ATOMS.CAST.SPIN P1, [R29+0x4], R14, R15 ;  /* 0x0000040e1d00758d */ /* 0x000e24000182000f */
[----:B0-----:R-:W-:Y:S05]  /*1c30*/  @!P1 BRA `(.L_x_618) ;  /* 0xfffffffc00f09947 */ /* 0x001fea000383ffff */
.L_x_617:
[----:B------:R-:W-:Y:S05]  /*1c40*/  BSYNC.RECONVERGENT B2 ;  /* 0x0000000000027941 */ /* 0x000fea0003800200 */
.L_x_616:
[----:B------:R-:W-:Y:S01]  /*1c50*/  BSSY.RECONVERGENT B2, `(.L_x_619) ;  /* 0x000000a000027945 */ /* 0x000fe20003800200 */
[----:B------:R-:W-:-:S03]  /*1c60*/  IMAD R29, R2, 0x4, R29 ;  /* 0x00000004021d7824 */ /* 0x000fc600078e021d */
[----:B------:R-:W-:Y:S05]  /*1c70*/  @P0 BRA `(.L_x_620) ;  /* 0x00000000001c0947 */ /* 0x000fea0003800000 */
[----:B------:R-:W-:-:S04]  /*1c80*/  IMAD.IADD R15, R25, 0x1, R2 ;  /* 0x00000001190f7824 */ /* 0x000fc800078e0202 */
[----:B------:R-:W-:-:S05]  /*1c90*/  IMAD.WIDE R14, R15, 0x4, R20 ;  /* 0x000000040f0e7825 */ /* 0x000fca00078e0214 */
[----:B------:R0:W5:Y:S02]  /*1ca0*/  LDG.E R25, desc[UR10][R14.64] ;  /* 0x0000000a0e197981 */ /* 0x000164000c1e1900 */
.L_x_621:
[----:B0-----:R-:W0:Y:S02]  /*1cb0*/  LDS R14, [R29+0x4] ;  /* 0x000004001d0e7984 */ /* 0x001e240000000800 */
[----:B0----5:R-:W-:-:S05]  /*1cc0*/  FADD R15, R25, R14 ;  /* 0x0000000e190f7221 */ /* 0x021fca0000000000 */
[----:B------:R-:W0:Y:S02]  /*1cd0*/  ATOMS.CAST.SPIN P0, [R29+0x4], R14, R15 ;  /* 0x0000040e1d00758d */ /* 0x000e24000180000f */
[----:B0-----:R-:W-:Y:S05]  /*1ce0*/  @!P0 BRA `(.L_x_621) ;  /* 0xfffffffc00f08947 */ /* 0x001fea000383ffff */
.L_x_620:
[----:B------:R-:W-:Y:S05]  /*1cf0*/  BSYNC.RECONVERGENT B2 ;  /* 0x0000000000027941 */ /* 0x000fea0003800200 */
.L_x_619:
[----:B------:R-:W-:Y:S05]  /*1d00*/  @P6 BRA `(.L_x_622) ;  /* 0xfffffff800486947 */ /* 0x000fea000383ffff */
[----:B------:R-:W-:-:S07]  /*1d10*/  MOV R22, R8 ;  /* 0x0000000800167202 */ /* 0x000fce0000000f00 */
.L_x_597:
[----:B------:R-:W-:Y:S01]  /*1d20*/  LOP3.LUT P0, R14, R3, 0x7, RZ, 0xc0, !PT ;  /* 0x00000007030e7812 */ /* 0x000fe2000780c0ff */
[----:B------:R-:W-:-:S12]  /*1d30*/  BSSY.RECONVERGENT B2, `(.L_x_596) ;  /* 0x000006c000027945 */ /* 0x000fd80003800200 */
[----:B------:R-:W-:Y:S05]  /*1d40*/  @!P0 BRA `(.L_x_623) ;  /* 0x0000000400a88947 */ /* 0x000fea0003800000 */
[----:B------:R-:W-:-:S13]  /*1d50*/  ISETP.GE.U32.AND P0, PT, R14, 0x4, PT ;  /* 0x000000040e00780c */ /* 0x000fda0003f06070 */
[----:B------:R-:W-:Y:S05]  /*1d60*/  @!P0 BRA `(.L_x_624) ;  /* 0x0000000000e08947 */ /* 0x000fea0003800000 */
[CC--:B------:R-:W-:Y:S01]  /*1d70*/  IMAD R15, R22.reuse, R2.reuse, R9 ;  /* 0x00000002160f7224 */ /* 0x0c0fe200078e0209 */
[----:B------:R-:W-:Y:S01]  /*1d80*/  BSSY.RECONVERGENT B3, `(.L_x_625) ;  /* 0x0000013000037945 */ /* 0x000fe20003800200 */
[----:B------:R-:W-:Y:S02]  /*1d90*/  IMAD R14, R22, R2, R17 ;  /* 0x00000002160e7224 */ /* 0x000fe400078e0211 */
[C---:B------:R-:W-:Y:S01]  /*1da0*/  IMAD.IADD R23, R15.reuse, 0x1, R2 ;  /* 0x000000010f177824 */ /* 0x040fe200078e0202 */
[----:B------:R-:W-:-:S03]  /*1db0*/  ISETP.GE.U32.AND P0, PT, R15, R18, PT ;  /* 0x000000120f00720c */ /* 0x000fc60003f06070 */
[C---:B------:R-:W-:Y:S01]  /*1dc0*/  IMAD.IADD R25, R23.reuse, 0x1, R2 ;  /* 0x0000000117197824 */ /* 0x040fe200078e0202 */
[----:B------:R-:W-:-:S04]  /*1dd0*/  ISETP.GE.U32.AND P1, PT, R23, R18, PT ;  /* 0x000000121700720c */ /* 0x000fc80003f26070 */
[C---:B------:R-:W-:Y:S02]  /*1de0*/  IADD3 R15, PT, PT, R25.reuse, R2, RZ ;  /* 0x00000002190f7210 */ /* 0x040fe40007ffe0ff */
[-C--:B------:R-:W-:Y:S02]  /*1df0*/  ISETP.GE.U32.AND P2, PT, R25, R18.reuse, PT ;  /* 0x000000121900720c */ /* 0x080fe40003f46070 */
[----:B------:R-:W-:Y:S02]  /*1e00*/  LEA R25, R14, UR12, 0x2 ;  /* 0x0000000c0e197c11 */ /* 0x000fe4000f8e10ff */
[----:B------:R-:W-:-:S03]  /*1e10*/  ISETP.GE.U32.AND P3, PT, R15, R18, PT ;  /* 0x000000120f00720c */ /* 0x000fc60003f66070 */
[----:B------:R-:W-:Y:S01]  /*1e20*/  IMAD R23, R2, 0x4, R25 ;  /* 0x0000000402177824 */ /* 0x000fe200078e0219 */
[----:B------:R-:W-:Y:S09]  /*1e30*/  @P0 BRA `(.L_x_626) ;  /* 0x00000000001c0947 */ /* 0x000ff20003800000 */
[----:B------:R-:W-:-:S04]  /*1e40*/  IMAD R15, R22, R2, R19 ;  /* 0x00000002160f7224 */ /* 0x000fc800078e0213 */
[----:B------:R-:W-:-:S05]  /*1e50*/  IMAD.WIDE R14, R15, 0x4, R20 ;  /* 0x000000040f0e7825 */ /* 0x000fca00078e0214 */
[----:B------:R0:W5:Y:S02]  /*1e60*/  LDG.E R27, desc[UR10][R14.64] ;  /* 0x0000000a0e1b7981 */ /* 0x000164000c1e1900 */
.L_x_627:
[----:B0-----:R-:W0:Y:S02]  /*1e70*/  LDS R14, [R25+0x4] ;  /* 0x00000400190e7984 */ /* 0x001e240000000800 */
[----:B0----5:R-:W-:-:S05]  /*1e80*/  FADD R15, R27, R14 ;  /* 0x0000000e1b0f7221 */ /* 0x021fca0000000000 */
[----:B------:R-:W0:Y:S02]  /*1e90*/  ATOMS.CAST.SPIN P0, [R25+0x4], R14, R15 ;  /* 0x0000040e1900758d */ /* 0x000e24000180000f */
[----:B0-----:R-:W-:Y:S05]  /*1ea0*/  @!P0 BRA `(.L_x_627) ;  /* 0xfffffffc00f08947 */ /* 0x001fea000383ffff */
.L_x_626:
[----:B------:R-:W-:Y:S05]  /*1eb0*/  BSYNC.RECONVERGENT B3 ;  /* 0x0000000000037941 */ /* 0x000fea0003800200 */
.L_x_625:
[----:B------:R-:W-:Y:S01]  /*1ec0*/  BSSY.RECONVERGENT B3, `(.L_x_628) ;  /* 0x000000c000037945 */ /* 0x000fe20003800200 */
[----:B------:R-:W-:Y:S02]  /*1ed0*/  IMAD R27, R22, R2, R19 ;  /* 0x00000002161b7224 */ /* 0x000fe400078e0213 */
[----:B------:R-:W-:Y:S01]  /*1ee0*/  IMAD R25, R2, 0x4, R23 ;  /* 0x0000000402197824 */ /* 0x000fe200078e0217 */
[----:B------:R-:W-:Y:S06]  /*1ef0*/  @P1 BRA `(.L_x_629) ;  /* 0x0000000000201947 */ /* 0x000fec0003800000 */
[----:B------:R-:W-:-:S05]  /*1f00*/  IMAD R15, R22, R2, R19 ;  /* 0x00000002160f7224 */ /* 0x000fca00078e0213 */
[----:B------:R-:W-:-:S05]  /*1f10*/  IADD3 R15, PT, PT, R15, R2, RZ ;  /* 0x000000020f0f7210 */ /* 0x000fca0007ffe0ff */
[----:B------:R-:W-:-:S05]  /*1f20*/  IMAD.WIDE R14, R15, 0x4, R20 ;  /* 0x000000040f0e7825 */ /* 0x000fca00078e0214 */
[----:B------:R0:W5:Y:S02]  /*1f30*/  LDG.E R29, desc[UR10][R14.64] ;  /* 0x0000000a0e1d7981 */ /* 0x000164000c1e1900 */
.L_x_630:
[----:B0-----:R-:W0:Y:S02]  /*1f40*/  LDS R14, [R23+0x4] ;  /* 0x00000400170e7984 */ /* 0x001e240000000800 */
[----:B0----5:R-:W-:-:S05]  /*1f50*/  FADD R15, R29, R14 ;  /* 0x0000000e1d0f7221 */ /* 0x021fca0000000000 */
[----:B------:R-:W0:Y:S02]  /*1f60*/  ATOMS.CAST.SPIN P0, [R23+0x4], R14, R15 ;  /* 0x0000040e1700758d */ /* 0x000e24000180000f */
[----:B0-----:R-:W-:Y:S05]  /*1f70*/  @!P0 BRA `(.L_x_630) ;  /* 0xfffffffc00f08947 */ /* 0x001fea000383ffff */
.L_x_629:
[----:B------:R-:W-:Y:S05]  /*1f80*/  BSYNC.RECONVERGENT B3 ;  /* 0x0000000000037941 */ /* 0x000fea0003800200 */
.L_x_628:
[----:B------:R-:W-:Y:S01]  /*1f90*/  BSSY.RECONVERGENT B3, `(.L_x_631) ;  /* 0x000000a000037945 */ /* 0x000fe20003800200 */
[C---:B------:R-:W-:Y:S01]  /*1fa0*/  IMAD R23, R2.reuse, 0x4, R25 ;  /* 0x0000000402177824 */ /* 0x040fe200078e0219 */
[----:B------:R-:W-:Y:S02]  /*1fb0*/  IADD3 R27, PT, PT, R2, R27, R2 ;  /* 0x0000001b021b7210 */ /* 0x000fe40007ffe002 */
[----:B------:R-:W-:Y:S05]  /*1fc0*/  @P2 BRA `(.L_x_632) ;  /* 0x0000000000182947 */ /* 0x000fea0003800000 */
[----:B------:R-:W-:-:S05]  /*1fd0*/  IMAD.WIDE R14, R27, 0x4, R20 ;  /* 0x000000041b0e7825 */ /* 0x000fca00078e0214 */
[----:B------:R0:W5:Y:S02]  /*1fe0*/  LDG.E R29, desc[UR10][R14.64] ;  /* 0x0000000a0e1d7981 */ /* 0x000164000c1e1900 */
.L_x_633:
[----:B0-----:R-:W0:Y:S02]  /*1ff0*/  LDS R14, [R25+0x4] ;  /* 0x00000400190e7984 */ /* 0x001e240000000800 */
[----:B0----5:R-:W-:-:S05]  /*2000*/  FADD R15, R29, R14 ;  /* 0x0000000e1d0f7221 */ /* 0x021fca0000000000 */
[----:B------:R-:W0:Y:S02]  /*2010*/  ATOMS.CAST.SPIN P0, [R25+0x4], R14, R15 ;  /* 0x0000040e1900758d */ /* 0x000e24000180000f */
[----:B0-----:R-:W-:Y:S05]  /*2020*/  @!P0 BRA `(.L_x_633) ;  /* 0xfffffffc00f08947 */ /* 0x001fea000383ffff */
.L_x_632:
[----:B------:R-:W-:Y:S05]  /*2030*/  BSYNC.RECONVERGENT B3 ;  /* 0x0000000000037941 */ /* 0x000fea0003800200 */
.L_x_631:
[----:B------:R-:W-:Y:S04]  /*2040*/  BSSY.RECONVERGENT B3, `(.L_x_634) ;  /* 0x0000009000037945 */ /* 0x000fe80003800200 */
[----:B------:R-:W-:Y:S05]  /*2050*/  @P3 BRA `(.L_x_635) ;  /* 0x00000000001c3947 */ /* 0x000fea0003800000 */
[----:B------:R-:W-:-:S04]  /*2060*/  IMAD.IADD R15, R27, 0x1, R2 ;  /* 0x000000011b0f7824 */ /* 0x000fc800078e0202 */
[----:B------:R-:W-:-:S05]  /*2070*/  IMAD.WIDE R14, R15, 0x4, R20 ;  /* 0x000000040f0e7825 */ /* 0x000fca00078e0214 */
[----:B------:R0:W5:Y:S02]  /*2080*/  LDG.E R25, desc[UR10][R14.64] ;  /* 0x0000000a0e197981 */ /* 0x000164000c1e1900 */
.L_x_636:
[----:B0-----:R-:W0:Y:S02]  /*2090*/  LDS R14, [R23+0x4] ;  /* 0x00000400170e7984 */ /* 0x001e240000000800 */
[----:B0----5:R-:W-:-:S05]  /*20a0*/  FADD R15, R25, R14 ;  /* 0x0000000e190f7221 */ /* 0x021fca0000000000 */
[----:B------:R-:W0:Y:S02]  /*20b0*/  ATOMS.CAST.SPIN P0, [R23+0x4], R14, R15 ;  /* 0x0000040e1700758d */ /* 0x000e24000180000f */
[----:B0-----:R-:W-:Y:S05]  /*20c0*/  @!P0 BRA `(.L_x_636) ;  /* 0xfffffffc00f08947 */ /* 0x001fea000383ffff */
.L_x_635:
[----:B------:R-:W-:Y:S05]  /*20d0*/  BSYNC.RECONVERGENT B3 ;  /* 0x0000000000037941 */ /* 0x000fea0003800200 */
.L_x_634:
[----:B------:R-:W-:-:S07]  /*20e0*/  IADD3 R22, PT, PT, R22, 0x4, RZ ;  /* 0x0000000416167810 */ /* 0x000fce0007ffe0ff */
.L_x_624:
[----:B------:R-:W-:-:S13]  /*20f0*/  LOP3.LUT P0, R14, R3, 0x3, RZ, 0xc0, !PT ;  /* 0x00000003030e7812 */ /* 0x000fda000780c0ff */
[----:B------:R-:W-:Y:S05]  /*2100*/  @!P0 BRA `(.L_x_623) ;  /* 0x0000000000b88947 */ /* 0x000fea0003800000 */
[----:B------:R-:W-:-:S13]  /*2110*/  ISETP.NE.AND P0, PT, R14, 0x1, PT ;  /* 0x000000010e00780c */ /* 0x000fda0003f05270 */
[----:B------:R-:W-:Y:S05]  /*2120*/  @!P0 BRA `(.L_x_637) ;  /* 0x0000000000748947 */ /* 0x000fea0003800000 */
[C---:B------:R-:W-:Y:S01]  /*2130*/  IMAD R23, R22.reuse, R2, R9 ;  /* 0x0000000216177224 */ /* 0x040fe200078e0209 */
[----:B------:R-:W-:Y:S03]  /*2140*/  BSSY.RECONVERGENT B3, `(.L_x_638) ;  /* 0x000000e000037945 */ /* 0x000fe60003800200 */
[C---:B------:R-:W-:Y:S01]  /*2150*/  IMAD.IADD R15, R23.reuse, 0x1, R2 ;  /* 0x00000001170f7824 */ /* 0x040fe200078e0202 */
[----:B------:R-:W-:Y:S01]  /*2160*/  ISETP.GE.U32.AND P0, PT, R23, R18, PT ;  /* 0x000000121700720c */ /* 0x000fe20003f06070 */
[----:B------:R-:W-:-:S03]  /*2170*/  IMAD R23, R22, R2, R17 ;  /* 0x0000000216177224 */ /* 0x000fc600078e0211 */
[----:B------:R-:W-:Y:S02]  /*2180*/  ISETP.GE.U32.AND P1, PT, R15, R18, PT ;  /* 0x000000120f00720c */ /* 0x000fe40003f26070 */
[----:B------:R-:W-:-:S07]  /*2190*/  LEA R23, R23, UR12, 0x2 ;  /* 0x0000000c17177c11 */ /* 0x000fce000f8e10ff */
[----:B------:R-:W-:Y:S05]  /*21a0*/  @P0 BRA `(.L_x_639) ;  /* 0x00000000001c0947 */ /* 0x000fea0003800000 */
[----:B------:R-:W-:-:S04]  /*21b0*/  IMAD R15, R22, R2, R19 ;  /* 0x00000002160f7224 */ /* 0x000fc800078e0213 */
[----:B------:R-:W-:-:S05]  /*21c0*/  IMAD.WIDE R14, R15, 0x4, R20 ;  /* 0x000000040f0e7825 */ /* 0x000fca00078e0214 */
[----:B------:R0:W5:Y:S02]  /*21d0*/  LDG.E R25, desc[UR10][R14.64] ;  /* 0x0000000a0e197981 */ /* 0x000164000c1e1900 */
.L_x_640:
[----:B0-----:R-:W0:Y:S02]  /*21e0*/  LDS R14, [R23+0x4] ;  /* 0x00000400170e7984 */ /* 0x001e240000000800 */
[----:B0----5:R-:W-:-:S05]  /*21f0*/  FADD R15, R25, R14 ;  /* 0x0000000e190f7221 */ /* 0x021fca0000000000 */
[----:B------:R-:W0:Y:S02]  /*2200*/  ATOMS.CAST.SPIN P0, [R23+0x4], R14, R15 ;  /* 0x0000040e1700758d */ /* 0x000e24000180000f */
[----:B0-----:R-:W-:Y:S05]  /*2210*/  @!P0 BRA `(.L_x_640) ;  /* 0xfffffffc00f08947 */ /* 0x001fea000383ffff */
.L_x_639:
[----:B------:R-:W-:Y:S05]  /*2220*/  BSYNC.RECONVERGENT B3 ;  /* 0x0000000000037941 */ /* 0x000fea0003800200 */
.L_x_638:
[----:B------:R-:W-:Y:S04]  /*2230*/  BSSY.RECONVERGENT B3, `(.L_x_641) ;  /* 0x000000b000037945 */ /* 0x000fe80003800200 */
[----:B------:R-:W-:Y:S05]  /*2240*/  @P1 BRA `(.L_x_642) ;  /* 0x0000000000241947 */ /* 0x000fea0003800000 */
[----:B------:R-:W-:-:S04]  /*2250*/  IMAD R15, R22, R2, R19 ;  /* 0x00000002160f7224 */ /* 0x000fc800078e0213 */
[----:B------:R-:W-:-:S04]  /*2260*/  IMAD.IADD R15, R15, 0x1, R2 ;  /* 0x000000010f0f7824 */ /* 0x000fc800078e0202 */
[----:B------:R-:W-:-:S05]  /*2270*/  IMAD.WIDE R14, R15, 0x4, R20 ;  /* 0x000000040f0e7825 */ /* 0x000fca00078e0214 */
[----:B------:R0:W5:Y:S01]  /*2280*/  LDG.E R25, desc[UR10][R14.64] ;  /* 0x0000000a0e197981 */ /* 0x000162000c1e1900 */
[----:B------:R-:W-:-:S07]  /*2290*/  LEA R23, R2, R23, 0x2 ;  /* 0x0000001702177211 */ /* 0x000fce00078e10ff */
.L_x_643:
[----:B0-----:R-:W0:Y:S02]  /*22a0*/  LDS R14, [R23+0x4] ;  /* 0x00000400170e7984 */ /* 0x001e240000000800 */
[----:B0----5:R-:W-:-:S05]  /*22b0*/  FADD R15, R25, R14 ;  /* 0x0000000e190f7221 */ /* 0x021fca0000000000 */
[----:B------:R-:W0:Y:S02]  /*22c0*/  ATOMS.CAST.SPIN P0, [R23+0x4], R14, R15 ;  /* 0x0000040e1700758d */ /* 0x000e24000180000f */
[----:B0-----:R-:W-:Y:S05]  /*22d0*/  @!P0 BRA `(.L_x_643) ;  /* 0xfffffffc00f08947 */ /* 0x001fea000383ffff */
.L_x_642:
[----:B------:R-:W-:Y:S05]  /*22e0*/  BSYNC.RECONVERGENT B3 ;  /* 0x0000000000037941 */ /* 0x000fea0003800200 */
.L_x_641:
[----:B------:R-:W-:-:S07]  /*22f0*/  VIADD R22, R22, 0x2 ;  /* 0x0000000216167836 */ /* 0x000fce0000000000 */
.L_x_637:
[----:B------:R-:W-:-:S04]  /*2300*/  LOP3.LUT R14, R3, 0x1, RZ, 0xc0, !PT ;  /* 0x00000001030e7812 */ /* 0x000fc800078ec0ff */
[----:B------:R-:W-:-:S13]  /*2310*/  ISETP.NE.U32.AND P0, PT, R14, 0x1, PT ;  /* 0x000000010e00780c */ /* 0x000fda0003f05070 */
[----:B------:R-:W-:Y:S05]  /*2320*/  @P0 BRA `(.L_x_623) ;  /* 0x0000000000300947 */ /* 0x000fea0003800000 */
[CC--:B------:R-:W-:Y:S02]  /*2330*/  IMAD R15, R2.reuse, R22.reuse, R9 ;  /* 0x00000016020f7224 */ /* 0x0c0fe400078e0209 */
[----:B------:R-:W-:-:S03]  /*2340*/  IMAD R17, R2, R22, R17 ;  /* 0x0000001602117224 */ /* 0x000fc600078e0211 */
[----:B------:R-:W-:Y:S01]  /*2350*/  ISETP.GE.U32.AND P0, PT, R15, R18, PT ;  /* 0x000000120f00720c */ /* 0x000fe20003f06070 */
[----:B------:R-:W-:-:S12]  /*2360*/  IMAD R15, R2, R22, R19 ;  /* 0x00000016020f7224 */ /* 0x000fd800078e0213 */
[----:B------:R-:W-:Y:S05]  /*2370*/  @P0 BRA `(.L_x_623) ;  /* 0x00000000001c0947 */ /* 0x000fea0003800000 */
[----:B------:R-:W-:-:S05]  /*2380*/  IMAD.WIDE R14, R15, 0x4, R20 ;  /* 0x000000040f0e7825 */ /* 0x000fca00078e0214 */
[----:B------:R0:W5:Y:S01]  /*2390*/  LDG.E R19, desc[UR10][R14.64] ;  /* 0x0000000a0e137981 */ /* 0x000162000c1e1900 */
[----:B------:R-:W-:-:S07]  /*23a0*/  LEA R17, R17, UR12, 0x2 ;  /* 0x0000000c11117c11 */ /* 0x000fce000f8e10ff */
.L_x_644:
[----:B0-----:R-:W0:Y:S02]  /*23b0*/  LDS R14, [R17+0x4] ;  /* 0x00000400110e7984 */ /* 0x001e240000000800 */
[----:B0----5:R-:W-:-:S05]  /*23c0*/  FADD R15, R19, R14 ;  /* 0x0000000e130f7221 */ /* 0x021fca0000000000 */
[----:B------:R-:W0:Y:S02]  /*23d0*/  ATOMS.CAST.SPIN P0, [R17+0x4], R14, R15 ;  /* 0x0000040e1100758d */ /* 0x000e24000180000f */
[----:B0-----:R-:W-:Y:S05]  /*23e0*/  @!P0 BRA `(.L_x_644) ;  /* 0xfffffffc00f08947 */ /* 0x001fea000383ffff */
.L_x_623:
[----:B------:R-:W-:Y:S05]  /*23f0*/  BSYNC.RECONVERGENT B2 ;  /* 0x0000000000027941 */ /* 0x000fea0003800200 */
.L_x_596:
[----:B------:R-:W0:Y:S01]  /*2400*/  LDCU UR8, c[0x0][0x3bc] ;  /* 0x00007780ff0877ac */ /* 0x000e220008000800 */
[----:B------:R-:W-:Y:S01]  /*2410*/  VIADD R12, R12, 0x1 ;  /* 0x000000010c0c7836 */ /* 0x000fe20000000000 */
[----:B0-----:R-:W-:-:S04]  /*2420*/  MOV R17, UR8 ;  /* 0x0000000800117c02 */ /* 0x001fc80008000f00 */
[----:B------:R-:W-:-:S13]  /*2430*/  ISETP.NE.AND P0, PT, R12, R17, PT ;  /* 0x000000110c00720c */ /* 0x000fda0003f05270 */
[----:B------:R-:W-:Y:S05]  /*2440*/  @P0 BRA `(.L_x_645) ;  /* 0xfffffff000400947 */ /* 0x000fea000383ffff */
.L_x_595:
[----:B------:R-:W-:-:S13]  /*2450*/  ISETP.GE.AND P0, PT, R3, 0x1, PT ;  /* 0x000000010300780c */ /* 0x000fda0003f06270 */
[----:B------:R-:W-:Y:S05]  /*2460*/  @!P0 BRA `(.L_x_594) ;  /* 0x0000000c00e48947 */ /* 0x000fea0003800000 */
[----:B------:R-:W0:Y:S01]  /*2470*/  LDCU UR9, c[0x0][0x3b4] ;  /* 0x00007680ff0977ac */ /* 0x000e220008000800 */
[----:B------:R-:W-:Y:S01]  /*2480*/  ISETP.GE.U32.AND P0, PT, R3, 0x8, PT ;  /* 0x000000080300780c */ /* 0x000fe20003f06070 */
[----:B------:R-:W-:Y:S01]  /*2490*/  IMAD R17, R11, R17, R10 ;  /* 0x000000110b117224 */ /* 0x000fe200078e020a */
[----:B------:R-:W1:Y:S01]  /*24a0*/  LDCU UR8, c[0x0][0x3b8] ;  /* 0x00007700ff0877ac */ /* 0x000e620008000800 */
[----:B------:R-:W-:Y:S02]  /*24b0*/  IMAD.MOV.U32 R10, RZ, RZ, RZ ;  /* 0x000000ffff0a7224 */ /* 0x000fe400078e00ff */
[----:B0-----:R-:W-:Y:S02]  /*24c0*/  IMAD.U32 R12, RZ, RZ, UR9 ;  /* 0x00000009ff0c7e24 */ /* 0x001fe4000f8e00ff */
[----:B-1----:R-:W-:Y:S02]  /*24d0*/  IMAD R13, R13, UR8, R4 ;  /* 0x000000080d0d7c24 */ /* 0x002fe4000f8e0204 */
[----:B------:R-:W-:-:S04]  /*24e0*/  IMAD R17, R17, R12, R9 ;  /* 0x0000000c11117224 */ /* 0x000fc800078e0209 */
[----:B------:R-:W-:Y:S05]  /*24f0*/  @!P0 BRA `(.L_x_646) ;  /* 0x0000000400ec8947 */ /* 0x000fea0003800000 */
[----:B------:R-:W-:Y:S02]  /*2500*/  HFMA2 R23, -RZ, RZ, 0, 0 ;  /* 0x00000000ff177431 */ /* 0x000fe400000001ff */
[----:B------:R-:W-:-:S07]  /*2510*/  VIADD R19, R13, UR7 ;  /* 0x000000070d137c36 */ /* 0x000fce0008000000 */
.L_x_671:
[----:B------:R-:W0:Y:S01]  /*2520*/  LDCU UR8, c[0x0][0x3b4] ;  /* 0x00007680ff0877ac */ /* 0x000e220008000800 */
[----:B------:R-:W-:Y:S01]  /*2530*/  IMAD R15, R2, R23, R9 ;  /* 0x00000017020f7224 */ /* 0x000fe200078e0209 */
[----:B------:R-:W-:Y:S03]  /*2540*/  BSSY.RECONVERGENT B2, `(.L_x_647) ;  /* 0x000001b000027945 */ /* 0x000fe60003800200 */
[----:B------:R-:W-:-:S05]  /*2550*/  IMAD.IADD R25, R15, 0x1, R2 ;  /* 0x000000010f197824 */ /* 0x000fca00078e0202 */
[----:B------:R-:W-:-:S05]  /*2560*/  IADD3 R27, PT, PT, R25, R2, RZ ;  /* 0x00000002191b7210 */ /* 0x000fca0007ffe0ff */
[----:B------:R-:W-:Y:S01]  /*2570*/  IMAD.IADD R29, R27, 0x1, R2 ;  /* 0x000000011b1d7824 */ /* 0x000fe200078e0202 */
[----:B0-----:R-:W-:-:S03]  /*2580*/  MOV R12, UR8 ;  /* 0x00000008000c7c02 */ /* 0x001fc60008000f00 */
[----:B------:R-:W-:Y:S01]  /*2590*/  IMAD.IADD R10, R29, 0x1, R2 ;  /* 0x000000011d0a7824 */ /* 0x000fe200078e0202 */
[----:B------:R-:W-:-:S03]  /*25a0*/  ISETP.GE.U32.AND P6, PT, R15, R12, PT ;  /* 0x0000000c0f00720c */ /* 0x000fc60003fc6070 */
[C-C-:B------:R-:W-:Y:S01]  /*25b0*/  IMAD.IADD R14, R10.reuse, 0x1, R2.reuse ;  /* 0x000000010a0e7824 */ /* 0x140fe200078e0202 */
[-C--:B------:R-:W-:Y:S02]  /*25c0*/  ISETP.GE.U32.AND P5, PT, R25, R12.reuse, PT ;  /* 0x0000000c1900720c */ /* 0x080fe40003fa6070 */
[-C--:B------:R-:W-:Y:S01]  /*25d0*/  ISETP.GE.U32.AND P2, PT, R10, R12.reuse, PT ;  /* 0x0000000c0a00720c */ /* 0x080fe20003f46070 */
[----:B------:R-:W-:Y:S01]  /*25e0*/  IMAD.IADD R25, R14, 0x1, R2 ;  /* 0x000000010e197824 */ /* 0x000fe200078e0202 */
[-C--:B------:R-:W-:Y:S01]  /*25f0*/  ISETP.GE.U32.AND P4, PT, R27, R12.reuse, PT ;  /* 0x0000000c1b00720c */ /* 0x080fe20003f86070 */
[----:B------:R-:W-:Y:S01]  /*2600*/  IMAD R10, R2, R23, R19 ;  /* 0x00000017020a7224 */ /* 0x000fe200078e0213 */
[-C--:B------:R-:W-:Y:S02]  /*2610*/  ISETP.GE.U32.AND P3, PT, R29, R12.reuse, PT ;  /* 0x0000000c1d00720c */ /* 0x080fe40003f66070 */
[-C--:B------:R-:W-:Y:S02]  /*2620*/  ISETP.GE.U32.AND P0, PT, R25, R12.reuse, PT ;  /* 0x0000000c1900720c */ /* 0x080fe40003f06070 */
[----:B------:R-:W-:-:S02]  /*2630*/  ISETP.GE.U32.AND P1, PT, R14, R12, PT ;  /* 0x0000000c0e00720c */ /* 0x000fc40003f26070 */
[----:B------:R-:W-:Y:S02]  /*2640*/  IADD3 R25, PT, PT, R25, R2, RZ ;  /* 0x0000000219197210 */ /* 0x000fe40007ffe0ff */
[----:B------:R-:W-:Y:S01]  /*2650*/  LEA R27, R10, UR12, 0x2 ;  /* 0x0000000c0a1b7c11 */ /* 0x000fe2000f8e10ff */
[----:B------:R-:W-:Y:S08]  /*2660*/  @P6 BRA `(.L_x_648) ;  /* 0x0000000000206947 */ /* 0x000ff00003800000 */
[----:B------:R-:W-:-:S04]  /*2670*/  IMAD R15, R2, R23, R17 ;  /* 0x00000017020f7224 */ /* 0x000fc800078e0211 */
[----:B------:R-:W-:-:S06]  /*2680*/  IMAD.WIDE R14, R15, 0x4, R20 ;  /* 0x000000040f0e7825 */ /* 0x000fcc00078e0214 */
[----:B------:R-:W2:Y:S02]  /*2690*/  LDG.E R14, desc[UR10][R14.64] ;  /* 0x0000000a0e0e7981 */ /* 0x000ea4000c1e1900 */
[----:B--2---:R-:W-:-:S07]  /*26a0*/  FMUL R29, R14, R14 ;  /* 0x0000000e0e1d7220 */ /* 0x004fce0000400000 */
.L_x_649:
[----:B------:R-:W0:Y:S02]  /*26b0*/  LDS R14, [R27+0x4] ;  /* 0x000004001b0e7984 */ /* 0x000e240000000800 */
[----:B0-----:R-:W-:-:S05]  /*26c0*/  FADD R15, R29, R14 ;  /* 0x0000000e1d0f7221 */ /* 0x001fca0000000000 */
[----:B------:R-:W0:Y:S02]  /*26d0*/  ATOMS.CAST.SPIN P6, [R27+0x4], R14, R15 ;  /* 0x0000040e1b00758d */ /* 0x000e2400018c000f */
[----:B0-----:R-:W-:Y:S05]  /*26e0*/  @!P6 BRA `(.L_x_649) ;  /* 0xfffffffc00f0e947 */ /* 0x001fea000383ffff */
.L_x_648:
[----:B------:R-:W-:Y:S05]  /*26f0*/  BSYNC.RECONVERGENT B2 ;  /* 0x0000000000027941 */ /* 0x000fea0003800200 */
.L_x_647:
[----:B------:R-:W-:Y:S01]  /*2700*/  ISETP.GE.U32.AND P6, PT, R25, R12, PT ;  /* 0x0000000c1900720c */ /* 0x000fe20003fc6070 */
[C---:B------:R-:W-:Y:S01]  /*2710*/  IMAD R25, R2.reuse, R23, R17 ;  /* 0x0000001702197224 */ /* 0x040fe200078e0211 */
[----:B------:R-:W-:Y:S01]  /*2720*/  BSSY.RECONVERGENT B2, `(.L_x_650) ;  /* 0x000000d000027945 */ /* 0x000fe20003800200 */
[----:B------:R-:W-:-:S03]  /*2730*/  IMAD R27, R2, 0x4, R27 ;  /* 0x00000004021b7824 */ /* 0x000fc600078e021b */
[----:B------:R-:W-:Y:S01]  /*2740*/  IADD3 R25, PT, PT, R2, R25, R2 ;  /* 0x0000001902197210 */ /* 0x000fe20007ffe002 */
[----:B------:R-:W-:Y:S06]  /*2750*/  @P5 BRA `(.L_x_651) ;  /* 0x0000000000245947 */ /* 0x000fec0003800000 */
[----:B------:R-:W-:-:S04]  /*2760*/  IMAD R15, R2, R23, R17 ;  /* 0x00000017020f7224 */ /* 0x000fc800078e0211 */
[----:B------:R-:W-:-:S04]  /*2770*/  IMAD.IADD R15, R15, 0x1, R2 ;  /* 0x000000010f0f7824 */ /* 0x000fc800078e0202 */
[----:B------:R-:W-:-:S06]  /*2780*/  IMAD.WIDE R14, R15, 0x4, R20 ;  /* 0x000000040f0e7825 */ /* 0x000fcc00078e0214 */
[----:B------:R-:W2:Y:S02]  /*2790*/  LDG.E R14, desc[UR10][R14.64] ;  /* 0x0000000a0e0e7981 */ /* 0x000ea4000c1e1900 */
[----:B--2---:R-:W-:-:S07]  /*27a0*/  FMUL R29, R14, R14 ;  /* 0x0000000e0e1d7220 */ /* 0x004fce0000400000 */
.L_x_652:
[----:B------:R-:W0:Y:S02]  /*27b0*/  LDS R14, [R27+0x4] ;  /* 0x000004001b0e7984 */ /* 0x000e240000000800 */
[----:B0-----:R-:W-:-:S05]  /*27c0*/  FADD R15, R29, R14 ;  /* 0x0000000e1d0f7221 */ /* 0x001fca0000000000 */
[----:B------:R-:W0:Y:S02]  /*27d0*/  ATOMS.CAST.SPIN P5, [R27+0x4], R14, R15 ;  /* 0x0000040e1b00758d */ /* 0x000e2400018a000f */
[----:B0-----:R-:W-:Y:S05]  /*27e0*/  @!P5 BRA `(.L_x_652) ;  /* 0xfffffffc00f0d947 */ /* 0x001fea000383ffff */
.L_x_651:
[----:B------:R-:W-:Y:S05]  /*27f0*/  BSYNC.RECONVERGENT B2 ;  /* 0x0000000000027941 */ /* 0x000fea0003800200 */
.L_x_650:
[----:B------:R-:W-:Y:S01]  /*2800*/  BSSY.RECONVERGENT B2, `(.L_x_653) ;  /* 0x000000a000027945 */ /* 0x000fe20003800200 */
[----:B------:R-:W-:-:S03]  /*2810*/  LEA R27, R2, R27, 0x2 ;  /* 0x0000001b021b7211 */ /* 0x000fc600078e10ff */
[----:B------:R-:W-:Y:S05]  /*2820*/  @P4 BRA `(.L_x_654) ;  /* 0x00000000001c4947 */ /* 0x000fea0003800000 */
[----:B------:R-:W-:-:S06]  /*2830*/  IMAD.WIDE R14, R25, 0x4, R20 ;  /* 0x00000004190e7825 */ /* 0x000fcc00078e0214 */
[----:B------:R-:W2:Y:S02]  /*2840*/  LDG.E R14, desc[UR10][R14.64] ;  /* 0x0000000a0e0e7981 */ /* 0x000ea4000c1e1900 */
[----:B--2---:R-:W-:-:S07]  /*2850*/  FMUL R29, R14, R14 ;  /* 0x0000000e0e1d7220 */ /* 0x004fce0000400000 */
.L_x_655:
[----:B------:R-:W0:Y:S02]  /*2860*/  LDS R14, [R27+0x4] ;  /* 0x000004001b0e7984 */ /* 0x000e240000000800 */
[----:B0-----:R-:W-:-:S05]  /*2870*/  FADD R15, R29, R14 ;  /* 0x0000000e1d0f7221 */ /* 0x001fca0000000000 */
[----:B------:R-:W0:Y:S02]  /*2880*/  ATOMS.CAST.SPIN P4, [R27+0x4], R14, R15 ;  /* 0x0000040e1b00758d */ /* 0x000e24000188000f */
[----:B0-----:R-:W-:Y:S05]  /*2890*/  @!P4 BRA `(.L_x_655) ;  /* 0xfffffffc00f0c947 */ /* 0x001fea000383ffff */
.L_x_654:
[----:B------:R-:W-:Y:S05]  /*28a0*/  BSYNC.RECONVERGENT B2 ;  /* 0x0000000000027941 */ /* 0x000fea0003800200 */
.L_x_653:
[----:B------:R-:W-:Y:S01]  /*28b0*/  BSSY.RECONVERGENT B2, `(.L_x_656) ;  /* 0x000000b000027945 */ /* 0x000fe20003800200 */
[----:B------:R-:W-:Y:S02]  /*28c0*/  IMAD.IADD R25, R25, 0x1, R2 ;  /* 0x0000000119197824 */ /* 0x000fe400078e0202 */
[----:B------:R-:W-:Y:S01]  /*28d0*/  IMAD R27, R2, 0x4, R27 ;  /* 0x00000004021b7824 */ /* 0x000fe200078e021b */
[----:B------:R-:W-:Y:S06]  /*28e0*/  @P3 BRA `(.L_x_657) ;  /* 0x00000000001c3947 */ /* 0x000fec0003800000 */
[----:B------:R-:W-:-:S06]  /*28f0*/  IMAD.WIDE R14, R25, 0x4, R20 ;  /* 0x00000004190e7825 */ /* 0x000fcc00078e0214 */
[----:B------:R-:W2:Y:S02]  /*2900*/  LDG.E R14, desc[UR10][R14.64] ;  /* 0x0000000a0e0e7981 */ /* 0x000ea4000c1e1900 */
[----:B--2---:R-:W-:-:S07]  /*2910*/  FMUL R29, R14, R14 ;  /* 0x0000000e0e1d7220 */ /* 0x004fce0000400000 */
.L_x_658:
[----:B------:R-:W0:Y:S02]  /*2920*/  LDS R14, [R27+0x4] ;  /* 0x000004001b0e7984 */ /* 0x000e240000000800 */
[----:B0-----:R-:W-:-:S05]  /*2930*/  FADD R15, R29, R14 ;  /* 0x0000000e1d0f7221 */ /* 0x001fca0000000000 */
[----:B------:R-:W0:Y:S02]  /*2940*/  ATOMS.CAST.SPIN P3, [R27+0x4], R14, R15 ;  /* 0x0000040e1b00758d */ /* 0x000e24000186000f */
[----:B0-----:R-:W-:Y:S05]  /*2950*/  @!P3 BRA `(.L_x_658) ;  /* 0xfffffffc00f0b947 */ /* 0x001fea000383ffff */
.L_x_657:
[----:B------:R-:W-:Y:S05]  /*2960*/  BSYNC.RECONVERGENT B2 ;  /* 0x0000000000027941 */ /* 0x000fea0003800200 */
.L_x_656:
[----:B------:R-:W-:Y:S01]  /*2970*/  BSSY.RECONVERGENT B2, `(.L_x_659) ;  /* 0x000000b000027945 */ /* 0x000fe20003800200 */
[----:B------:R-:W-:Y:S01]  /*2980*/  IADD3 R25, PT, PT, R25, R2, RZ ;  /* 0x0000000219197210 */ /* 0x000fe20007ffe0ff */
[----:B------:R-:W-:Y:S02]  /*2990*/  IMAD R27, R2, 0x4, R27 ;  /* 0x00000004021b7824 */ /* 0x000fe400078e021b */
[----:B------:R-:W-:Y:S05]  /*29a0*/  @P2 BRA `(.L_x_660) ;  /* 0x00000000001c2947 */ /* 0x000fea0003800000 */
[----:B------:R-:W-:-:S06]  /*29b0*/  IMAD.WIDE R14, R25, 0x4, R20 ;  /* 0x00000004190e7825 */ /* 0x000fcc00078e0214 */
[----:B------:R-:W2:Y:S02]  /*29c0*/  LDG.E R14, desc[UR10][R14.64] ;  /* 0x0000000a0e0e7981 */ /* 0x000ea4000c1e1900 */
[----:B--2---:R-:W-:-:S07]  /*29d0*/  FMUL R29, R14, R14 ;  /* 0x0000000e0e1d7220 */ /* 0x004fce0000400000 */
.L_x_661:
[----:B------:R-:W0:Y:S02]  /*29e0*/  LDS R14, [R27+0x4] ;  /* 0x000004001b0e7984 */ /* 0x000e240000000800 */
[----:B0-----:R-:W-:-:S05]  /*29f0*/  FADD R15, R29, R14 ;  /* 0x0000000e1d0f7221 */ /* 0x001fca0000000000 */
[----:B------:R-:W0:Y:S02]  /*2a00*/  ATOMS.CAST.SPIN P2, [R27+0x4], R14, R15 ;  /* 0x0000040e1b00758d */ /* 0x000e24000184000f */
[----:B0-----:R-:W-:Y:S05]  /*2a10*/  @!P2 BRA `(.L_x_661) ;  /* 0xfffffffc00f0a947 */ /* 0x001fea000383ffff */
.L_x_660:
[----:B------:R-:W-:Y:S05]  /*2a20*/  BSYNC.RECONVERGENT B2 ;  /* 0x0000000000027941 */ /* 0x000fea0003800200 */
.L_x_659:
[----:B------:R-:W-:Y:S01]  /*2a30*/  BSSY.RECONVERGENT B2, `(.L_x_662) ;  /* 0x000000b000027945 */ /* 0x000fe20003800200 */
[----:B------:R-:W-:Y:S01]  /*2a40*/  IMAD.IADD R25, R25, 0x1, R2 ;  /* 0x0000000119197824 */ /* 0x000fe200078e0202 */
[----:B------:R-:W-:Y:S02]  /*2a50*/  LEA R27, R2, R27, 0x2 ;  /* 0x0000001b021b7211 */ /* 0x000fe400078e10ff */
[----:B------:R-:W-:Y:S05]  /*2a60*/  @P1 BRA `(.L_x_663) ;  /* 0x00000000001c1947 */ /* 0x000fea0003800000 */
[----:B------:R-:W-:-:S06]  /*2a70*/  IMAD.WIDE R14, R25, 0x4, R20 ;  /* 0x00000004190e7825 */ /* 0x000fcc00078e0214 */
[----:B------:R-:W2:Y:S02]  /*2a80*/  LDG.E R14, desc[UR10][R14.64] ;  /* 0x0000000a0e0e7981 */ /* 0x000ea4000c1e1900 */
[----:B--2---:R-:W-:-:S07]  /*2a90*/  FMUL R29, R14, R14 ;  /* 0x0000000e0e1d7220 */ /* 0x004fce0000400000 */
.L_x_664:
[----:B------:R-:W0:Y:S02]  /*2aa0*/  LDS R14, [R27+0x4] ;  /* 0x000004001b0e7984 */ /* 0x000e240000000800 */
[----:B0-----:R-:W-:-:S05]  /*2ab0*/  FADD R15, R29, R14 ;  /* 0x0000000e1d0f7221 */ /* 0x001fca0000000000 */
[----:B------:R-:W0:Y:S02]  /*2ac0*/  ATOMS.CAST.SPIN P1, [R27+0x4], R14, R15 ;  /* 0x0000040e1b00758d */ /* 0x000e24000182000f */
[----:B0-----:R-:W-:Y:S05]  /*2ad0*/  @!P1 BRA `(.L_x_664) ;  /* 0xfffffffc00f09947 */ /* 0x001fea000383ffff */
.L_x_663:
[----:B------:R-:W-:Y:S05]  /*2ae0*/  BSYNC.RECONVERGENT B2 ;  /* 0x0000000000027941 */ /* 0x000fea0003800200 */
.L_x_662:
[----:B------:R-:W-:Y:S01]  /*2af0*/  BSSY.RECONVERGENT B2, `(.L_x_665) ;  /* 0x000000b000027945 */ /* 0x000fe20003800200 */
[----:B------:R-:W-:Y:S02]  /*2b00*/  IMAD.IADD R25, R25, 0x1, R2 ;  /* 0x0000000119197824 */ /* 0x000fe400078e0202 */
[----:B------:R-:W-:Y:S01]  /*2b10*/  IMAD R27, R2, 0x4, R27 ;  /* 0x00000004021b7824 */ /* 0x000fe200078e021b */
[----:B------:R-:W-:Y:S06]  /*2b20*/  @P0 BRA `(.L_x_666) ;  /* 0x00000000001c0947 */ /* 0x000fec0003800000 */
[----:B------:R-:W-:-:S06]  /*2b30*/  IMAD.WIDE R14, R25, 0x4, R20 ;  /* 0x00000004190e7825 */ /* 0x000fcc00078e0214 */
[----:B------:R-:W2:Y:S02]  /*2b40*/  LDG.E R14, desc[UR10][R14.64] ;  /* 0x0000000a0e0e7981 */ /* 0x000ea4000c1e1900 */
[----:B--2---:R-:W-:-:S07]  /*2b50*/  FMUL R29, R14, R14 ;  /* 0x0000000e0e1d7220 */ /* 0x004fce0000400000 */
.L_x_667:
[----:B------:R-:W0:Y:S02]  /*2b60*/  LDS R14, [R27+0x4] ;  /* 0x000004001b0e7984 */ /* 0x000e240000000800 */
[----:B0-----:R-:W-:-:S05]  /*2b70*/  FADD R15, R29, R14 ;  /* 0x0000000e1d0f7221 */ /* 0x001fca0000000000 */
[----:B------:R-:W0:Y:S02]  /*2b80*/  ATOMS.CAST.SPIN P0, [R27+0x4], R14, R15 ;  /* 0x0000040e1b00758d */ /* 0x000e24000180000f */
[----:B0-----:R-:W-:Y:S05]  /*2b90*/  @!P0 BRA `(.L_x_667) ;  /* 0xfffffffc00f08947 */ /* 0x001fea000383ffff */
.L_x_666:
[----:B------:R-:W-:Y:S05]  /*2ba0*/  BSYNC.RECONVERGENT B2 ;  /* 0x0000000000027941 */ /* 0x000fea0003800200 */
.L_x_665:
[----:B------:R-:W-:Y:S01]  /*2bb0*/  BSSY.RECONVERGENT B2, `(.L_x_668) ;  /* 0x000000b000027945 */ /* 0x000fe20003800200 */
[----:B------:R-:W-:-:S03]  /*2bc0*/  LEA R27, R2, R27, 0x2 ;  /* 0x0000001b021b7211 */ /* 0x000fc600078e10ff */
[----:B------:R-:W-:Y:S05]  /*2bd0*/  @P6 BRA `(.L_x_669) ;  /* 0x0000000000206947 */ /* 0x000fea0003800000 */
[----:B------:R-:W-:-:S04]  /*2be0*/  IMAD.IADD R15, R25, 0x1, R2 ;  /* 0x00000001190f7824 */ /* 0x000fc800078e0202 */
[----:B------:R-:W-:-:S06]  /*2bf0*/  IMAD.WIDE R14, R15, 0x4, R20 ;  /* 0x000000040f0e7825 */ /* 0x000fcc00078e0214 */
[----:B------:R-:W2:Y:S02]  /*2c00*/  LDG.E R14, desc[UR10][R14.64] ;  /* 0x0000000a0e0e7981 */ /* 0x000ea4000c1e1900 */
[----:B--2---:R-:W-:-:S07]  /*2c10*/  FMUL R25, R14, R14 ;  /* 0x0000000e0e197220 */ /* 0x004fce0000400000 */
.L_x_670:
[----:B------:R-:W0:Y:S02]  /*2c20*/  LDS R14, [R27+0x4] ;  /* 0x000004001b0e7984 */ /* 0x000e240000000800 */
[----:B0-----:R-:W-:-:S05]  /*2c30*/  FADD R15, R25, R14 ;  /* 0x0000000e190f7221 */ /* 0x001fca0000000000 */
[----:B------:R-:W0:Y:S02]  /*2c40*/  ATOMS.CAST.SPIN P0, [R27+0x4], R14, R15 ;  /* 0x0000040e1b00758d */ /* 0x000e24000180000f */
[----:B0-----:R-:W-:Y:S05]  /*2c50*/  @!P0 BRA `(.L_x_670) ;  /* 0xfffffffc00f08947 */ /* 0x001fea000383ffff */
.L_x_669:
[----:B------:R-:W-:Y:S05]  /*2c60*/  BSYNC.RECONVERGENT B2 ;  /* 0x0000000000027941 */ /* 0x000fea0003800200 */
.L_x_668:
[----:B------:R-:W-:-:S05]  /*2c70*/  VIADD R23, R23, 0x8 ;  /* 0x0000000817177836 */ /* 0x000fca0000000000 */
[----:B------:R-:W-:-:S13]  /*2c80*/  ISETP.NE.AND P0, PT, R23, R8, PT ;  /* 0x000000081700720c */ /* 0x000fda0003f05270 */
[----:B------:R-:W-:Y:S05]  /*2c90*/  @P0 BRA `(.L_x_671) ;  /* 0xfffffff800200947 */ /* 0x000fea000383ffff */
[----:B------:R-:W-:-:S07]  /*2ca0*/  MOV R10, R8 ;  /* 0x00000008000a7202 */ /* 0x000fce0000000f00 */
.L_x_646:
[----:B------:R-:W-:-:S13]  /*2cb0*/  LOP3.LUT P0, R14, R3, 0x7, RZ, 0xc0, !PT ;  /* 0x00000007030e7812 */ /* 0x000fda000780c0ff */
[----:B------:R-:W-:Y:S05]  /*2cc0*/  @!P0 BRA `(.L_x_594) ;  /* 0x0000000400cc8947 */ /* 0x000fea0003800000 */
[----:B------:R-:W-:-:S13]  /*2cd0*/  ISETP.GE.U32.AND P0, PT, R14, 0x4, PT ;  /* 0x000000040e00780c */ /* 0x000fda0003f06070 */
[----:B------:R-:W-:Y:S05]  /*2ce0*/  @!P0 BRA `(.L_x_672) ;  /* 0x0000000000f88947 */ /* 0x000fea0003800000 */
[CC--:B------:R-:W-:Y:S01]  /*2cf0*/  IMAD R15, R10.reuse, R2.reuse, R9 ;  /* 0x000000020a0f7224 */ /* 0x0c0fe200078e0209 */
[----:B------:R-:W-:Y:S01]  /*2d00*/  BSSY.RECONVERGENT B2, `(.L_x_673) ;  /* 0x0000016000027945 */ /* 0x000fe20003800200 */
[----:B------:R-:W-:Y:S02]  /*2d10*/  IMAD R25, R10, R2, R13 ;  /* 0x000000020a197224 */ /* 0x000fe400078e020d */
[C-C-:B------:R-:W-:Y:S01]  /*2d20*/  IMAD.IADD R19, R15.reuse, 0x1, R2.reuse ;  /* 0x000000010f137824 */ /* 0x140fe200078e0202 */
[-C--:B------:R-:W-:Y:S02]  /*2d30*/  ISETP.GE.U32.AND P0, PT, R15, R12.reuse, PT ;  /* 0x0000000c0f00720c */ /* 0x080fe40003f06070 */
[----:B------:R-:W-:Y:S01]  /*2d40*/  LEA R25, R25, UR13, 0x2 ;  /* 0x0000000d19197c11 */ /* 0x000fe2000f8e10ff */
[C---:B------:R-:W-:Y:S01]  /*2d50*/  IMAD.IADD R27, R19.reuse, 0x1, R2 ;  /* 0x00000001131b7824 */ /* 0x040fe200078e0202 */
[----:B------:R-:W-:-:S03]  /*2d60*/  ISETP.GE.U32.AND P1, PT, R19, R12, PT ;  /* 0x0000000c1300720c */ /* 0x000fc60003f26070 */
[C---:B------:R-:W-:Y:S01]  /*2d70*/  IMAD R23, R2.reuse, 0x4, R25 ;  /* 0x0000000402177824 */ /* 0x040fe200078e0219 */
[C---:B------:R-:W-:Y:S02]  /*2d80*/  IADD3 R15, PT, PT, R27.reuse, R2, RZ ;  /* 0x000000021b0f7210 */ /* 0x040fe40007ffe0ff */
[-C--:B------:R-:W-:Y:S01]  /*2d90*/  ISETP.GE.U32.AND P2, PT, R27, R12.reuse, PT ;  /* 0x0000000c1b00720c */ /* 0x080fe20003f46070 */
[----:B------:R-:W-:Y:S01]  /*2da0*/  IMAD R19, R2, 0x4, R23 ;  /* 0x0000000402137824 */ /* 0x000fe200078e0217 */
[----:B------:R-:W-:-:S04]  /*2db0*/  ISETP.GE.U32.AND P3, PT, R15, R12, PT ;  /* 0x0000000c0f00720c */ /* 0x000fc80003f66070 */
[----:B------:R-:W-:Y:S01]  /*2dc0*/  LEA R18, R2, R19, 0x2 ;  /* 0x0000001302127211 */ /* 0x000fe200078e10ff */
[----:B------:R-:W-:Y:S08]  /*2dd0*/  @P0 BRA `(.L_x_674) ;  /* 0x0000000000200947 */ /* 0x000ff00003800000 */
[----:B------:R-:W-:-:S04]  /*2de0*/  IMAD R15, R10, R2, R17 ;  /* 0x000000020a0f7224 */ /* 0x000fc800078e0211 */
[----:B------:R-:W-:-:S06]  /*2df0*/  IMAD.WIDE R14, R15, 0x4, R20 ;  /* 0x000000040f0e7825 */ /* 0x000fcc00078e0214 */
[----:B------:R-:W2:Y:S02]  /*2e00*/  LDG.E R14, desc[UR10][R14.64] ;  /* 0x0000000a0e0e7981 */ /* 0x000ea4000c1e1900 */
[----:B--2---:R-:W-:-:S07]  /*2e10*/  FMUL R27, R14, R14 ;  /* 0x0000000e0e1b7220 */ /* 0x004fce0000400000 */
.L_x_675:
[----:B------:R-:W0:Y:S02]  /*2e20*/  LDS R14, [R25+0x4] ;  /* 0x00000400190e7984 */ /* 0x000e240000000800 */
[----:B0-----:R-:W-:-:S05]  /*2e30*/  FADD R15, R27, R14 ;  /* 0x0000000e1b0f7221 */ /* 0x001fca0000000000 */
[----:B------:R-:W0:Y:S02]  /*2e40*/  ATOMS.CAST.SPIN P0, [R25+0x4], R14, R15 ;  /* 0x0000040e1900758d */ /* 0x000e24000180000f */
[----:B0-----:R-:W-:Y:S05]  /*2e50*/  @!P0 BRA `(.L_x_675) ;  /* 0xfffffffc00f08947 */ /* 0x001fea000383ffff */
.L_x_674:
[----:B------:R-:W-:Y:S05]  /*2e60*/  BSYNC.RECONVERGENT B2 ;  /* 0x0000000000027941 */ /* 0x000fea0003800200 */
.L_x_673:
[----:B------:R-:W-:Y:S04]  /*2e70*/  BSSY.RECONVERGENT B2, `(.L_x_676) ;  /* 0x000000b000027945 */ /* 0x000fe80003800200 */
[----:B------:R-:W-:Y:S05]  /*2e80*/  @P1 BRA `(.L_x_677) ;  /* 0x0000000000241947 */ /* 0x000fea0003800000 */
[----:B------:R-:W-:-:S04]  /*2e90*/  IMAD R15, R10, R2, R17 ;  /* 0x000000020a0f7224 */ /* 0x000fc800078e0211 */
[----:B------:R-:W-:-:S04]  /*2ea0*/  IMAD.IADD R15, R15, 0x1, R2 ;  /* 0x000000010f0f7824 */ /* 0x000fc800078e0202 */
[----:B------:R-:W-:-:S06]  /*2eb0*/  IMAD.WIDE R14, R15, 0x4, R20 ;  /* 0x000000040f0e7825 */ /* 0x000fcc00078e0214 */
[----:B------:R-:W2:Y:S02]  /*2ec0*/  LDG.E R14, desc[UR10][R14.64] ;  /* 0x0000000a0e0e7981 */ /* 0x000ea4000c1e1900 */
[----:B--2---:R-:W-:-:S07]  /*2ed0*/  FMUL R25, R14, R14 ;  /* 0x0000000e0e197220 */ /* 0x004fce0000400000 */
.L_x_678:
[----:B------:R-:W0:Y:S02]  /*2ee0*/  LDS R14, [R23+0x4] ;  /* 0x00000400170e7984 */ /* 0x000e240000000800 */
[----:B0-----:R-:W-:-:S05]  /*2ef0*/  FADD R15, R25, R14 ;  /* 0x0000000e190f7221 */ /* 0x001fca0000000000 */
[----:B------:R-:W0:Y:S02]  /*2f00*/  ATOMS.CAST.SPIN P0, [R23+0x4], R14, R15 ;  /* 0x0000040e1700758d */ /* 0x000e24000180000f */
[----:B0-----:R-:W-:Y:S05]  /*2f10*/  @!P0 BRA `(.L_x_678) ;  /* 0xfffffffc00f08947 */ /* 0x001fea000383ffff */
.L_x_677:
[----:B------:R-:W-:Y:S05]  /*2f20*/  BSYNC.RECONVERGENT B2 ;  /* 0x0000000000027941 */ /* 0x000fea0003800200 */
.L_x_676:
[----:B------:R-:W-:Y:S04]  /*2f30*/  BSSY.RECONVERGENT B2, `(.L_x_679) ;  /* 0x000000b000027945 */ /* 0x000fe80003800200 */
[----:B------:R-:W-:Y:S05]  /*2f40*/  @P2 BRA `(.L_x_680) ;  /* 0x0000000000242947 */ /* 0x000fea0003800000 */
[----:B------:R-:W-:-:S05]  /*2f50*/  IMAD R15, R10, R2, R17 ;  /* 0x000000020a0f7224 */ /* 0x000fca00078e0211 */
[----:B------:R-:W-:-:S05]  /*2f60*/  IADD3 R15, PT, PT, R2, R15, R2 ;  /* 0x0000000f020f7210 */ /* 0x000fca0007ffe002 */
[----:B------:R-:W-:-:S06]  /*2f70*/  IMAD.WIDE R14, R15, 0x4, R20 ;  /* 0x000000040f0e7825 */ /* 0x000fcc00078e0214 */
[----:B------:R-:W2:Y:S02]  /*2f80*/  LDG.E R14, desc[UR10][R14.64] ;  /* 0x0000000a0e0e7981 */ /* 0x000ea4000c1e1900 */
[----:B--2---:R-:W-:-:S07]  /*2f90*/  FMUL R23, R14, R14 ;  /* 0x0000000e0e177220 */ /* 0x004fce0000400000 */
.L_x_681:
[----:B------:R-:W0:Y:S02]  /*2fa0*/  LDS R14, [R19+0x4] ;  /* 0x00000400130e7984 */ /* 0x000e240000000800 */
[----:B0-----:R-:W-:-:S05]  /*2fb0*/  FADD R15, R23, R14 ;  /* 0x0000000e170f7221 */ /* 0x001fca0000000000 */
[----:B------:R-:W0:Y:S02]  /*2fc0*/  ATOMS.CAST.SPIN P0, [R19+0x4], R14, R15 ;  /* 0x0000040e1300758d */ /* 0x000e24000180000f */
[----:B0-----:R-:W-:Y:S05]  /*2fd0*/  @!P0 BRA `(.L_x_681) ;  /* 0xfffffffc00f08947 */ /* 0x001fea000383ffff */
.L_x_680:
[----:B------:R-:W-:Y:S05]  /*2fe0*/  BSYNC.RECONVERGENT B2 ;  /* 0x0000000000027941 */ /* 0x000fea0003800200 */
.L_x_679:
[----:B------:R-:W-:Y:S04]  /*2ff0*/  BSSY.RECONVERGENT B2, `(.L_x_682) ;  /* 0x000000c000027945 */ /* 0x000fe80003800200 */
[----:B------:R-:W-:Y:S05]  /*3000*/  @P3 BRA `(.L_x_683) ;  /* 0x0000000000283947 */ /* 0x000fea0003800000 */
[----:B------:R-:W-:-:S05]  /*3010*/  IMAD R15, R10, R2, R17 ;  /* 0x000000020a0f7224 */ /* 0x000fca00078e0211 */
[----:B------:R-:W-:-:S05]  /*3020*/  IADD3 R15, PT, PT, R2, R15, R2 ;  /* 0x0000000f020f7210 */ /* 0x000fca0007ffe002 */
[----:B------:R-:W-:-:S04]  /*3030*/  IMAD.IADD R15, R15, 0x1, R2 ;  /* 0x000000010f0f7824 */ /* 0x000fc800078e0202 */
[----:B------:R-:W-:-:S06]  /*3040*/  IMAD.WIDE R14, R15, 0x4, R20 ;  /* 0x000000040f0e7825 */ /* 0x000fcc00078e0214 */
[----:B------:R-:W2:Y:S02]  /*3050*/  LDG.E R14, desc[UR10][R14.64] ;  /* 0x0000000a0e0e7981 */ /* 0x000ea4000c1e1900 */
[----:B--2---:R-:W-:-:S07]  /*3060*/  FMUL R19, R14, R14 ;  /* 0x0000000e0e137220 */ /* 0x004fce0000400000 */
.L_x_684:
[----:B------:R-:W0:Y:S02]  /*3070*/  LDS R14, [R18+0x4] ;  /* 0x00000400120e7984 */ /* 0x000e240000000800 */
[----:B0-----:R-:W-:-:S05]  /*3080*/  FADD R15, R19, R14 ;  /* 0x0000000e130f7221 */ /* 0x001fca0000000000 */
[----:B------:R-:W0:Y:S02]  /*3090*/  ATOMS.CAST.SPIN P0, [R18+0x4], R14, R15 ;  /* 0x0000040e1200758d */ /* 0x000e24000180000f */
[----:B0-----:R-:W-:Y:S05]  /*30a0*/  @!P0 BRA `(.L_x_684) ;  /* 0xfffffffc00f08947 */ /* 0x001fea000383ffff */
.L_x_683:
[----:B------:R-:W-:Y:S05]  /*30b0*/  BSYNC.RECONVERGENT B2 ;  /* 0x0000000000027941 */ /* 0x000fea0003800200 */
.L_x_682:
[----:B------:R-:W-:-:S07]  /*30c0*/  IADD3 R10, PT, PT, R10, 0x4, RZ ;  /* 0x000000040a0a7810 */ /* 0x000fce0007ffe0ff */
.L_x_672:
        /* <DEDUP_REMOVED lines=13> */
[----:B------:R-:W-:-:S06]  /*31a0*/  IMAD.WIDE R14, R15, 0x4, R20 ;  /* 0x000000040f0e7825 */ /* 0x000fcc00078e0214 */
[----:B------:R-:W2:Y:S02]  /*31b0*/  LDG.E R14, desc[UR10][R14.64] ;  /* 0x0000000a0e0e7981 */ /* 0x000ea4000c1e1900 */
[----:B--2---:R-:W-:-:S07]  /*31c0*/  FMUL R23, R14, R14 ;  /* 0x0000000e0e177220 */ /* 0x004fce0000400000 */
.L_x_688:
[----:B------:R-:W0:Y:S02]  /*31d0*/  LDS R14, [R19+0x4] ;  /* 0x00000400130e7984 */ /* 0x000e240000000800 */
[----:B0-----:R-:W-:-:S05]  /*31e0*/  FADD R15, R23, R14 ;  /* 0x0000000e170f7221 */ /* 0x001fca0000000000 */
[----:B------:R-:W0:Y:S02]  /*31f0*/  ATOMS.CAST.SPIN P0, [R19+0x4], R14, R15 ;  /* 0x0000040e1300758d */ /* 0x000e24000180000f */
[----:B0-----:R-:W-:Y:S05]  /*3200*/  @!P0 BRA `(.L_x_688) ;  /* 0xfffffffc00f08947 */ /* 0x001fea000383ffff */
.L_x_687:
[----:B------:R-:W-:Y:S05]  /*3210*/  BSYNC.RECONVERGENT B2 ;  /* 0x0000000000027941 */ /* 0x000fea0003800200 */
.L_x_686:
[----:B------:R-:W-:Y:S04]  /*3220*/  BSSY.RECONVERGENT B2, `(.L_x_689) ;  /* 0x000000c000027945 */ /* 0x000fe80003800200 */
[----:B------:R-:W-:Y:S05]  /*3230*/  @P1 BRA `(.L_x_690) ;  /* 0x0000000000281947 */ /* 0x000fea0003800000 */
[----:B------:R-:W-:-:S04]  /*3240*/  IMAD R15, R10, R2, R17 ;  /* 0x000000020a0f7224 */ /* 0x000fc800078e0211 */
[----:B------:R-:W-:-:S04]  /*3250*/  IMAD.IADD R15, R15, 0x1, R2 ;  /* 0x000000010f0f7824 */ /* 0x000fc800078e0202 */
[----:B------:R-:W-:-:S06]  /*3260*/  IMAD.WIDE R14, R15, 0x4, R20 ;  /* 0x000000040f0e7825 */ /* 0x000fcc00078e0214 */
[----:B------:R-:W2:Y:S01]  /*3270*/  LDG.E R14, desc[UR10][R14.64] ;  /* 0x0000000a0e0e7981 */ /* 0x000ea2000c1e1900 */
[----:B------:R-:W-:Y:S01]  /*3280*/  LEA R19, R2, R19, 0x2 ;  /* 0x0000001302137211 */ /* 0x000fe200078e10ff */
[----:B--2---:R-:W-:-:S07]  /*3290*/  FMUL R23, R14, R14 ;  /* 0x0000000e0e177220 */ /* 0x004fce0000400000 */
.L_x_691:
[----:B------:R-:W0:Y:S02]  /*32a0*/  LDS R14, [R19+0x4] ;  /* 0x00000400130e7984 */ /* 0x000e240000000800 */
[----:B0-----:R-:W-:-:S05]  /*32b0*/  FADD R15, R23, R14 ;  /* 0x0000000e170f7221 */ /* 0x001fca0000000000 */
[----:B------:R-:W0:Y:S02]  /*32c0*/  ATOMS.CAST.SPIN P0, [R19+0x4], R14, R15 ;  /* 0x0000040e1300758d */ /* 0x000e24000180000f */
[----:B0-----:R-:W-:Y:S05]  /*32d0*/  @!P0 BRA `(.L_x_691) ;  /* 0xfffffffc00f08947 */ /* 0x001fea000383ffff */
.L_x_690:
[----:B------:R-:W-:Y:S05]  /*32e0*/  BSYNC.RECONVERGENT B2 ;  /* 0x0000000000027941 */ /* 0x000fea0003800200 */
.L_x_689:
[----:B------:R-:W-:-:S07]  /*32f0*/  VIADD R10, R10, 0x2 ;  /* 0x000000020a0a7836 */ /* 0x000fce0000000000 */
.L_x_685:
[----:B------:R-:W-:-:S04]  /*3300*/  LOP3.LUT R14, R3, 0x1, RZ, 0xc0, !PT ;  /* 0x00000001030e7812 */ /* 0x000fc800078ec0ff */
[----:B------:R-:W-:-:S13]  /*3310*/  ISETP.NE.U32.AND P0, PT, R14, 0x1, PT ;  /* 0x000000010e00780c */ /* 0x000fda0003f05070 */
[----:B------:R-:W-:Y:S05]  /*3320*/  @P0 BRA `(.L_x_594) ;  /* 0x0000000000340947 */ /* 0x000fea0003800000 */
[CC--:B------:R-:W-:Y:S02]  /*3330*/  IMAD R15, R2.reuse, R10.reuse, R9 ;  /* 0x0000000a020f7224 */ /* 0x0c0fe400078e0209 */
[CC--:B------:R-:W-:Y:S02]  /*3340*/  IMAD R17, R2.reuse, R10.reuse, R17 ;  /* 0x0000000a02117224 */ /* 0x0c0fe400078e0211 */
[----:B------:R-:W-:Y:S01]  /*3350*/  IMAD R10, R2, R10, R13 ;  /* 0x0000000a020a7224 */ /* 0x000fe200078e020d */
[----:B------:R-:W-:-:S13]  /*3360*/  ISETP.GE.U32.AND P0, PT, R15, R12, PT ;  /* 0x0000000c0f00720c */ /* 0x000fda0003f06070 */
[----:B------:R-:W-:Y:S05]  /*3370*/  @P0 BRA `(.L_x_594) ;  /* 0x0000000000200947 */ /* 0x000fea0003800000 */
[----:B------:R-:W-:-:S06]  /*3380*/  IMAD.WIDE R12, R17, 0x4, R20 ;  /* 0x00000004110c7825 */ /* 0x000fcc00078e0214 */
[----:B------:R-:W2:Y:S01]  /*3390*/  LDG.E R12, desc[UR10][R12.64] ;  /* 0x0000000a0c0c7981 */ /* 0x000ea2000c1e1900 */
[----:B------:R-:W-:Y:S01]  /*33a0*/  LEA R10, R10, UR13, 0x2 ;  /* 0x0000000d0a0a7c11 */ /* 0x000fe2000f8e10ff */
[----:B--2---:R-:W-:-:S07]  /*33b0*/  FMUL R15, R12, R12 ;  /* 0x0000000c0c0f7220 */ /* 0x004fce0000400000 */
.L_x_692:
[----:B------:R-:W0:Y:S02]  /*33c0*/  LDS R12, [R10+0x4] ;  /* 0x000004000a0c7984 */ /* 0x000e240000000800 */
[----:B0-----:R-:W-:-:S05]  /*33d0*/  FADD R13, R15, R12 ;  /* 0x0000000c0f0d7221 */ /* 0x001fca0000000000 */
[----:B------:R-:W0:Y:S02]  /*33e0*/  ATOMS.CAST.SPIN P0, [R10+0x4], R12, R13 ;  /* 0x0000040c0a00758d */ /* 0x000e24000180000d */
[----:B0-----:R-:W-:Y:S05]  /*33f0*/  @!P0 BRA `(.L_x_692) ;  /* 0xfffffffc00f08947 */ /* 0x001fea000383ffff */
.L_x_594:
[----:B------:R-:W-:Y:S05]  /*3400*/  BSYNC.RECONVERGENT B0 ;  /* 0x0000000000007941 */ /* 0x000fea0003800200 */
.L_x_593:
[----:B------:R-:W-:-:S05]  /*3410*/  VIADD R11, R11, UR14 ;  /* 0x0000000e0b0b7c36 */ /* 0x000fca0008000000 */
[----:B------:R-:W-:-:S13]  /*3420*/  ISETP.GE.AND P0, PT, R11, R0, PT ;  /* 0x000000000b00720c */ /* 0x000fda0003f06270 */
[----:B------:R-:W-:Y:S05]  /*3430*/  @!P0 BRA `(.L_x_693) ;  /* 0xffffffdc00d08947 */ /* 0x000fea000383ffff */
.L_x_592:
[----:B------:R-:W-:Y:S05]  /*3440*/  BSYNC.RECONVERGENT B1 ;  /* 0x0000000000017941 */ /* 0x000fea0003800200 */
.L_x_591:
[----:B------:R-:W-:Y:S01]  /*3450*/  BAR.SYNC.DEFER_BLOCKING 0x0 ;  /* 0x0000000000007b1d */ /* 0x000fe20000010000 */
[----:B------:R-:W-:-:S05]  /*3460*/  LOP3.LUT P0, RZ, R5, R4, RZ, 0xfc, !PT ;  /* 0x0000000405ff7212 */ /* 0x000fca000780fcff */
[----:B------:R-:W-:Y:S08]  /*3470*/  BSSY.RECONVERGENT B0, `(.L_x_694) ;  /* 0x0000097000007945 */ /* 0x000ff00003800200 */
[----:B------:R-:W-:Y:S05]  /*3480*/  @P0 BRA `(.L_x_695) ;  /* 0x0000000800540947 */ /* 0x000fea0003800000 */
[----:B------:R-:W1:Y:S01]  /*3490*/  LDCU UR8, c[0x0][0x3c0] ;  /* 0x00007800ff0877ac */ /* 0x000e620008000800 */
[----:B------:R-:W-:Y:S01]  /*34a0*/  HFMA2 R0, -RZ, RZ, 0, 0 ;  /* 0x00000000ff007431 */ /* 0x000fe200000001ff */
        /* <DEDUP_REMOVED lines=8> */
[----:B------:R-:W1:Y:S01]  /*3530*/  S2R R11, SR_CgaCtaId ;  /* 0x00000000000b7919 */ /* 0x000e620000008800 */
[----:B------:R-:W-:Y:S01]  /*3540*/  ULOP3.LUT UR8, UR8, 0xfffffff8, URZ, 0xc0, !UPT ;  /* 0xfffffff808087892 */ /* 0x000fe2000f8ec0ff */
[----:B0-----:R-:W-:Y:S01]  /*3550*/  MOV R10, 0x400 ;  /* 0x00000400000a7802 */ /* 0x001fe20000000f00 */
[----:B------:R-:W-:Y:S01]  /*3560*/  IMAD.MOV.U32 R0, RZ, RZ, RZ ;  /* 0x000000ffff007224 */ /* 0x000fe200078e00ff */
[----:B------:R-:W-:-:S03]  /*3570*/  MOV R9, RZ ;  /* 0x000000ff00097202 */ /* 0x000fc60000000f00 */
[----:B------:R-:W-:Y:S01]  /*3580*/  IMAD.U32 R8, RZ, RZ, UR8 ;  /* 0x00000008ff087e24 */ /* 0x000fe2000f8e00ff */
[----:B-1----:R-:W-:-:S07]  /*3590*/  LEA R10, R11, R10, 0x18 ;  /* 0x0000000a0b0a7211 */ /* 0x002fce00078ec0ff */
.L_x_698:
[----:B------:R-:W-:-:S05]  /*35a0*/  LEA R11, R9, R10, 0x2 ;  /* 0x0000000a090b7211 */ /* 0x000fca00078e10ff */
        /* <DEDUP_REMOVED lines=56> */
[----:B------:R-:W-:-:S11]  /*3930*/  @P1 MOV R0, R14 ;  /* 0x0000000e00001202 */ /* 0x000fd60000000f00 */
[----:B-1----:R-:W-:Y:S05]  /*3940*/  @P0 BRA `(.L_x_698) ;  /* 0xfffffffc00140947 */ /* 0x002fea000383ffff */
.L_x_697:
[----:B------:R-:W-:Y:S05]  /*3950*/  BRA.U !UP1, `(.L_x_696) ;  /* 0x00000005091c7547 */ /* 0x000fea000b800000 */
[----:B------:R-:W1:Y:S01]  /*3960*/  LDCU UR8, c[0x0][0x3c0] ;  /* 0x00007800ff0877ac */ /* 0x000e620008000800 */
[----:B------:R-:W-:Y:S02]  /*3970*/  UISETP.GE.U32.AND UP0, UPT, UR9, 0x4, UPT ;  /* 0x000000040900788c */ /* 0x000fe4000bf06070 */
[----:B-1----:R-:W-:-:S04]  /*3980*/  ULOP3.LUT UR12, UR8, 0x3, URZ, 0xc0, !UPT ;  /* 0x00000003080c7892 */ /* 0x002fc8000f8ec0ff */
[----:B------:R-:W-:-:S03]  /*3990*/  UISETP.NE.AND UP1, UPT, UR12, URZ, UPT ;  /* 0x000000ff0c00728c */ /* 0x000fc6000bf25270 */
[----:B------:R-:W-:Y:S08]  /*39a0*/  BRA.U !UP0, `(.L_x_699) ;  /* 0x0000000108807547 */ /* 0x000ff0000b800000 */
[----:B0-----:R-:W0:Y:S01]  /*39b0*/  S2R R10, SR_CgaCtaId ;  /* 0x00000000000a7919 */ /* 0x001e220000008800 */
[----:B------:R-:W-:-:S04]  /*39c0*/  MOV R9, 0x400 ;  /* 0x0000040000097802 */ /* 0x000fc80000000f00 */
[----:B0-----:R-:W-:-:S05]  /*39d0*/  LEA R9, R10, R9, 0x18 ;  /* 0x000000090a097211 */ /* 0x001fca00078ec0ff */
[----:B------:R-:W-:-:S05]  /*39e0*/  IMAD R12, R8, 0x4, R9 ;  /* 0x00000004080c7824 */ /* 0x000fca00078e0209 */
[----:B------:R-:W0:Y:S02]  /*39f0*/  LDS R9, [R12] ;  /* 0x000000000c097984 */ /* 0x000e240000000800 */
[----:B0-----:R-:W-:-:S13]  /*3a00*/  ISETP.GE.AND P0, PT, R9, RZ, PT ;  /* 0x000000ff0900720c */ /* 0x001fda0003f06270 */
        /* <DEDUP_REMOVED lines=25> */
[----:B------:R-:W-:-:S07]  /*3ba0*/  @P1 MOV R0, R11 ;  /* 0x0000000b00001202 */ /* 0x000fce0000000f00 */
.L_x_699:
[----:B------:R-:W-:Y:S05]  /*3bb0*/  BRA.U !UP1, `(.L_x_696) ;  /* 0x0000000109847547 */ /* 0x000fea000b800000 */
[----:B------:R-:W-:Y:S02]  /*3bc0*/  UISETP.NE.AND UP0, UPT, UR12, 0x1, UPT ;  /* 0x000000010c00788c */ /* 0x000fe4000bf05270 */
[----:B------:R-:W-:-:S04]  /*3bd0*/  ULOP3.LUT UR8, UR8, 0x1, URZ, 0xc0, !UPT ;  /* 0x0000000108087892 */ /* 0x000fc8000f8ec0ff */
[----:B------:R-:W-:-:S03]  /*3be0*/  UISETP.NE.U32.AND UP1, UPT, UR8, 0x1, UPT ;  /* 0x000000010800788c */ /* 0x000fc6000bf25070 */
[----:B------:R-:W-:Y:S08]  /*3bf0*/  BRA.U !UP0, `(.L_x_700) ;  /* 0x0000000108487547 */ /* 0x000ff0000b800000 */
[----:B0-----:R-:W0:Y:S01]  /*3c00*/  S2R R10, SR_CgaCtaId ;  /* 0x00000000000a7919 */ /* 0x001e220000008800 */
[----:B-1----:R-:W-:-:S04]  /*3c10*/  MOV R9, 0x400 ;  /* 0x0000040000097802 */ /* 0x002fc80000000f00 */
[----:B0-----:R-:W-:-:S05]  /*3c20*/  LEA R9, R10, R9, 0x18 ;  /* 0x000000090a097211 */ /* 0x001fca00078ec0ff */
        /* <DEDUP_REMOVED lines=10> */
[----:B------:R-:W-:Y:S01]  /*3cd0*/  @P1 LEA R14, R0, UR17, 0x2 ;  /* 0x00000011000e1c11 */ /* 0x000fe2000f8e10ff */
[----:B------:R-:W-:Y:S01]  /*3ce0*/  VIADD R8, R8, 0x2 ;  /* 0x0000000208087836 */ /* 0x000fe20000000000 */
[----:B------:R-:W-:-:S03]  /*3cf0*/  @P1 IADD3 R12, PT, PT, R0, 0x1, RZ ;  /* 0x00000001000c1810 */ /* 0x000fc60007ffe0ff */
[----:B------:R2:W-:Y:S02]  /*3d00*/  @P1 STS [R14+0x4], R9 ;  /* 0x000004090e001388 */ /* 0x0005e40000000800 */
[----:B------:R-:W-:-:S07]  /*3d10*/  @P1 IMAD.MOV.U32 R0, RZ, RZ, R12 ;  /* 0x000000ffff001224 */ /* 0x000fce00078e000c */
.L_x_700:
[----:B------:R-:W-:Y:S05]  /*3d20*/  BRA.U UP1, `(.L_x_696) ;  /* 0x0000000101287547 */ /* 0x000fea000b800000 */
[----:B0-----:R-:W0:Y:S01]  /*3d30*/  S2R R10, SR_CgaCtaId ;  /* 0x00000000000a7919 */ /* 0x001e220000008800 */
[----:B-12---:R-:W-:-:S04]  /*3d40*/  MOV R9, 0x400 ;  /* 0x0000040000097802 */ /* 0x006fc80000000f00 */
[----:B0-----:R-:W-:-:S04]  /*3d50*/  LEA R9, R10, R9, 0x18 ;  /* 0x000000090a097211 */ /* 0x001fc800078ec0ff */
[----:B------:R-:W-:-:S06]  /*3d60*/  LEA R9, R8, R9, 0x2 ;  /* 0x0000000908097211 */ /* 0x000fcc00078e10ff */
[----:B------:R-:W0:Y:S02]  /*3d70*/  LDS R9, [R9] ;  /* 0x0000000009097984 */ /* 0x000e240000000800 */
[----:B0-----:R-:W-:-:S13]  /*3d80*/  ISETP.GE.AND P0, PT, R9, RZ, PT ;  /* 0x000000ff0900720c */ /* 0x001fda0003f06270 */
[C---:B------:R-:W-:Y:S01]  /*3d90*/  @P0 LEA R11, R0.reuse, UR17, 0x2 ;  /* 0x00000011000b0c11 */ /* 0x040fe2000f8e10ff */
[----:B------:R-:W-:-:S04]  /*3da0*/  @P0 VIADD R10, R0, 0x1 ;  /* 0x00000001000a0836 */ /* 0x000fc80000000000 */
[----:B------:R3:W-:Y:S01]  /*3db0*/  @P0 STS [R11+0x4], R8 ;  /* 0x000004080b000388 */ /* 0x0007e20000000800 */
[----:B------:R-:W-:-:S07]  /*3dc0*/  @P0 IMAD.MOV.U32 R0, RZ, RZ, R10 ;  /* 0x000000ffff000224 */ /* 0x000fce00078e000a */
.L_x_696:
[----:B------:R4:W-:Y:S02]  /*3dd0*/  STS [UR5+0x4], R0 ;  /* 0x00000400ff007988 */ /* 0x0009e40008000805 */
.L_x_695:
[----:B------:R-:W-:Y:S05]  /*3de0*/  BSYNC.RECONVERGENT B0 ;  /* 0x0000000000007941 */ /* 0x000fea0003800200 */
.L_x_694:
[----:B------:R-:W-:Y:S06]  /*3df0*/  BAR.SYNC.DEFER_BLOCKING 0x0 ;  /* 0x0000000000007b1d */ /* 0x000fec0000010000 */
[----:B------:R-:W0:Y:S01]  /*3e00*/  LDCU UR12, c[0x0][0x3b4] ;  /* 0x00007680ff0c77ac */ /* 0x000e220008000800 */
[----:B----4-:R-:W4:Y:S02]  /*3e10*/  LDS R0, [UR5+0x4] ;  /* 0x00000405ff007984 */ /* 0x010f240008000800 */
[----:B----4-:R-:W-:-:S13]  /*3e20*/  ISETP.GE.AND P0, PT, R5, R0, PT ;  /* 0x000000000500720c */ /* 0x010fda0003f06270 */
[----:B0-----:R-:W-:Y:S05]  /*3e30*/  @P0 BRA `(.L_x_701) ;  /* 0x00000020001c0947 */ /* 0x001fea0003800000 */
[----:B-12---:R-:W0:Y:S01]  /*3e40*/  LDC R9, c[0x0][0x3b8] ;  /* 0x0000ee00ff097b82 */ /* 0x006e220000000800 */
[C---:B------:R-:W-:Y:S02]  /*3e50*/  IADD3 R20, PT, PT, R3.reuse, -0x1, RZ ;  /* 0xffffffff03147810 */ /* 0x040fe40007ffe0ff */
[C---:B------:R-:W-:Y:S02]  /*3e60*/  LOP3.LUT R23, R3.reuse, 0x7, RZ, 0xc0, !PT ;  /* 0x0000000703177812 */ /* 0x040fe400078ec0ff */
[C---:B---3--:R-:W-:Y:S02]  /*3e70*/  LOP3.LUT R8, R3.reuse, 0x7ffffff8, RZ, 0xc0, !PT ;  /* 0x7ffffff803087812 */ /* 0x048fe400078ec0ff */
[C---:B------:R-:W-:Y:S02]  /*3e80*/  LOP3.LUT R22, R3.reuse, 0x3, RZ, 0xc0, !PT ;  /* 0x0000000303167812 */ /* 0x040fe400078ec0ff */
[----:B------:R-:W-:Y:S01]  /*3e90*/  LOP3.LUT R21, R3, 0x1, RZ, 0xc0, !PT ;  /* 0x0000000103157812 */ /* 0x000fe200078ec0ff */
[----:B0-----:R-:W-:-:S07]  /*3ea0*/  IMAD R10, R9, UR16, R4 ;  /* 0x00000010090a7c24 */ /* 0x001fce000f8e0204 */
.L_x_719:
[----:B------:R-:W-:Y:S01]  /*3eb0*/  LEA R9, R5, UR17, 0x2 ;  /* 0x0000001105097c11 */ /* 0x000fe2000f8e10ff */
[----:B0-----:R-:W0:Y:S01]  /*3ec0*/  S2UR UR9, SR_CgaCtaId ;  /* 0x00000000000979c3 */ /* 0x001e220000008800 */
[----:B------:R-:W-:Y:S01]  /*3ed0*/  UMOV UR8, 0x400 ;  /* 0x0000040000087882 */ /* 0x000fe20000000000 */
[----:B------:R-:W-:Y:S01]  /*3ee0*/  ISETP.GE.AND P0, PT, R3, 0x1, PT ;  /* 0x000000010300780c */ /* 0x000fe20003f06270 */
[----:B--2---:R-:W-:Y:S02]  /*3ef0*/  IMAD.MOV.U32 R14, RZ, RZ, RZ ;  /* 0x000000ffff0e7224 */ /* 0x004fe400078e00ff */
[----:B-1----:R-:W1:Y:S01]  /*3f00*/  LDS R9, [R9+0x4] ;  /* 0x0000040009097984 */ /* 0x002e620000000800 */
[----:B0-----:R-:W-:-:S06]  /*3f10*/  ULEA UR8, UR9, UR8, 0x18 ;  /* 0x0000000809087291 */ /* 0x001fcc000f8ec0ff */
[C---:B-1----:R-:W-:Y:S01]  /*3f20*/  LEA R4, R9.reuse, UR8, 0x2 ;  /* 0x0000000809047c11 */ /* 0x042fe2000f8e10ff */
[----:B------:R-:W-:-:S05]  /*3f30*/  IMAD R11, R9, R9, R9 ;  /* 0x00000009090b7224 */ /* 0x000fca00078e0209 */
[----:B------:R-:W0:Y:S01]  /*3f40*/  LDS R4, [R4] ;  /* 0x0000000004047984 */ /* 0x000e220000000800 */
[----:B------:R-:W-:-:S04]  /*3f50*/  LEA.HI R12, R11, R11, RZ, 0x1 ;  /* 0x0000000b0b0c7211 */ /* 0x000fc800078f08ff */
[----:B------:R-:W-:Y:S01]  /*3f60*/  SHF.R.S32.HI R12, RZ, 0x1, R12 ;  /* 0x00000001ff0c7819 */ /* 0x000fe2000001140c */
[----:B------:R-:W-:Y:S06]  /*3f70*/  @!P0 BRA `(.L_x_702) ;  /* 0x0000000c00988947 */ /* 0x000fec0003800000 */
[----:B------:R-:W1:Y:S01]  /*3f80*/  S2R R16, SR_TID.X ;  /* 0x0000000000107919 */ /* 0x000e620000002100 */
[----:B------:R-:W0:Y:S01]  /*3f90*/  LDCU UR8, c[0x0][0x3c0] ;  /* 0x00007800ff0877ac */ /* 0x000e220008000800 */
[----:B------:R-:W-:Y:S02]  /*3fa0*/  ISETP.GE.U32.AND P1, PT, R20, 0x7, PT ;  /* 0x000000071400780c */ /* 0x000fe40003f26070 */
[----:B------:R-:W-:Y:S01]  /*3fb0*/  CS2R R14, SRZ ;  /* 0x00000000000e7805 */ /* 0x000fe2000001ff00 */
[----:B------:R-:W1:Y:S01]  /*3fc0*/  LDCU UR9, c[0x0][0x3b8] ;  /* 0x00007700ff0977ac */ /* 0x000e620008000800 */
[----:B0-----:R-:W-:-:S04]  /*3fd0*/  IMAD R13, R4, UR8, R9 ;  /* 0x00000008040d7c24 */ /* 0x001fc8000f8e0209 */
[--C-:B-1----:R-:W-:Y:S02]  /*3fe0*/  IMAD R13, R13, UR9, R16.reuse ;  /* 0x000000090d0d7c24 */ /* 0x102fe4000f8e0210 */
[----:B------:R-:W-:-:S03]  /*3ff0*/  IMAD R11, R9, UR9, R16 ;  /* 0x00000009090b7c24 */ /* 0x000fc6000f8e0210 */
[----:B------:R-:W-:Y:S05]  /*4000*/  @!P1 BRA `(.L_x_703) ;  /* 0x0000000400c09947 */ /* 0x000fea0003800000 */
[----:B------:R-:W-:Y:S01]  /*4010*/  BSSY.RECONVERGENT B0, `(.L_x_704) ;  /* 0x000006e000007945 */ /* 0x000fe20003800200 */
[----:B------:R-:W-:-:S07]  /*4020*/  CS2R R14, SRZ ;  /* 0x00000000000e7805 */ /* 0x000fce000001ff00 */
.L_x_705:
[----:B------:R-:W-:Y:S01]  /*4030*/  IMAD R24, R2, R15, RZ ;  /* 0x0000000f02187224 */ /* 0x000fe200078e02ff */
[----:B------:R-:W-:Y:S01]  /*4040*/  UIADD3 UR8, UPT, UPT, UR5, 0x4, URZ ;  /* 0x0000000405087890 */ /* 0x000fe2000fffe0ff */
[----:B------:R-:W-:Y:S01]  /*4050*/  CS2R R18, SRZ ;  /* 0x0000000000127805 */ /* 0x000fe2000001ff00 */
[----:B------:R-:W-:Y:S02]  /*4060*/  VIADD R15, R15, 0x8 ;  /* 0x000000080f0f7836 */ /* 0x000fe40000000000 */
[----:B------:R-:W-:Y:S01]  /*4070*/  IMAD.IADD R25, R10, 0x1, R24 ;  /* 0x000000010a197824 */ /* 0x000fe200078e0218 */
[----:B------:R-:W-:-:S04]  /*4080*/  ULEA UR8, UR7, UR8, 0x2 ;  /* 0x0000000807087291 */ /* 0x000fc8000f8e10ff */
[C---:B------:R-:W-:Y:S01]  /*4090*/  ISETP.GE.U32.AND P1, PT, R25.reuse, UR12, PT ;  /* 0x0000000c19007c0c */ /* 0x040fe2000bf26070 */
[----:B------:R-:W-:-:S05]  /*40a0*/  IMAD.IADD R25, R25, 0x1, R2 ;  /* 0x0000000119197824 */ /* 0x000fca00078e0202 */
[C---:B------:R-:W-:Y:S02]  /*40b0*/  ISETP.GE.U32.AND P2, PT, R25.reuse, UR12, PT ;  /* 0x0000000c19007c0c */ /* 0x040fe4000bf46070 */
[----:B------:R-:W-:-:S05]  /*40c0*/  IADD3 R25, PT, PT, R25, R2, RZ ;  /* 0x0000000219197210 */ /* 0x000fca0007ffe0ff */
[----:B------:R-:W-:Y:S01]  /*40d0*/  @!P1 IMAD.IADD R17, R11, 0x1, R24 ;  /* 0x000000010b119824 */ /* 0x000fe200078e0218 */
[----:B------:R-:W-:Y:S02]  /*40e0*/  @!P1 IADD3 R16, PT, PT, R13, R24, RZ ;  /* 0x000000180d109210 */ /* 0x000fe40007ffe0ff */
[----:B------:R-:W-:Y:S02]  /*40f0*/  IADD3 R24, PT, PT, R24, R2, RZ ;  /* 0x0000000218187210 */ /* 0x000fe40007ffe0ff */
[----:B------:R-:W-:Y:S02]  /*4100*/  @!P1 LEA R27, R16, UR5, 0x2 ;  /* 0x00000005101b9c11 */ /* 0x000fe4000f8e10ff */
[----:B------:R-:W-:Y:S01]  /*4110*/  @!P1 LEA R26, R17, UR8, 0x2 ;  /* 0x00000008111a9c11 */ /* 0x000fe2000f8e10ff */
[----:B------:R-:W-:Y:S02]  /*4120*/  @!P2 IMAD.IADD R16, R13, 0x1, R24 ;  /* 0x000000010d10a824 */ /* 0x000fe400078e0218 */
[----:B------:R0:W-:Y:S01]  /*4130*/  @!P1 LDS R18, [R27+0x8] ;  /* 0x000008001b129984 */ /* 0x0001e20000000800 */
[----:B------:R-:W-:-:S02]  /*4140*/  IMAD.MOV.U32 R17, RZ, RZ, RZ ;  /* 0x000000ffff117224 */ /* 0x000fc400078e00ff */
[----:B------:R-:W-:Y:S01]  /*4150*/  @!P2 LEA R28, R16, UR5, 0x2 ;  /* 0x00000005101cac11 */ /* 0x000fe2000f8e10ff */
[----:B------:R-:W1:Y:S01]  /*4160*/  @!P1 LDS R19, [R26+0x4] ;  /* 0x000004001a139984 */ /* 0x000e620000000800 */
[----:B------:R-:W-:Y:S01]  /*4170*/  ISETP.GE.U32.AND P1, PT, R25, UR12, PT ;  /* 0x0000000c19007c0c */ /* 0x000fe2000bf26070 */
[----:B------:R-:W-:Y:S01]  /*4180*/  @!P2 IMAD.IADD R16, R11, 0x1, R24 ;  /* 0x000000010b10a824 */ /* 0x000fe200078e0218 */
[----:B------:R-:W-:Y:S01]  /*4190*/  IADD3 R24, PT, PT, R24, R2, RZ ;  /* 0x0000000218187210 */ /* 0x000fe20007ffe0ff */
[----:B------:R-:W-:Y:S01]  /*41a0*/  @!P2 LDS R17, [R28+0x8] ;  /* 0x000008001c11a984 */ /* 0x000fe20000000800 */
[----:B------:R-:W-:Y:S02]  /*41b0*/  IMAD.IADD R25, R25, 0x1, R2 ;  /* 0x0000000119197824 */ /* 0x000fe400078e0202 */
[----:B0-----:R-:W-:Y:S01]  /*41c0*/  @!P2 LEA R27, R16, UR8, 0x2 ;  /* 0x00000008101bac11 */ /* 0x001fe2000f8e10ff */
[----:B------:R-:W-:-:S06]  /*41d0*/  IMAD.MOV.U32 R16, RZ, RZ, RZ ;  /* 0x000000ffff107224 */ /* 0x000fcc00078e00ff */
[----:B------:R0:W2:Y:S02]  /*41e0*/  @!P2 LDS R16, [R27+0x4] ;  /* 0x000004001b10a984 */ /* 0x0000a40000000800 */
[----:B0-----:R-:W-:-:S04]  /*41f0*/  IADD3 R27, PT, PT, R25, R2, RZ ;  /* 0x00000002191b7210 */ /* 0x001fc80007ffe0ff */
[C---:B------:R-:W-:Y:S01]  /*4200*/  ISETP.GE.U32.AND P2, PT, R27.reuse, UR12, PT ;  /* 0x0000000c1b007c0c */ /* 0x040fe2000bf46070 */
[----:B------:R-:W-:Y:S02]  /*4210*/  IMAD.IADD R27, R27, 0x1, R2 ;  /* 0x000000011b1b7824 */ /* 0x000fe400078e0202 */
[----:B-1----:R-:W-:Y:S01]  /*4220*/  FFMA R19, R18, R18, -R19 ;  /* 0x0000001212137223 */ /* 0x002fe20000000813 */
[----:B------:R-:W-:-:S03]  /*4230*/  @!P1 IMAD.IADD R18, R13, 0x1, R24 ;  /* 0x000000010d129824 */ /* 0x000fc600078e0218 */
[----:B------:R-:W-:Y:S01]  /*4240*/  FFMA R26, R19, 0.5, R14 ;  /* 0x3f000000131a7823 */ /* 0x000fe2000000000e */
[----:B------:R-:W-:Y:S01]  /*4250*/  @!P1 IADD3 R14, PT, PT, R11, R24, RZ ;  /* 0x000000180b0e9210 */ /* 0x000fe20007ffe0ff */
[----:B------:R-:W-:Y:S01]  /*4260*/  IMAD.MOV.U32 R19, RZ, RZ, RZ ;  /* 0x000000ffff137224 */ /* 0x000fe200078e00ff */
[----:B------:R-:W-:Y:S01]  /*4270*/  @!P1 LEA R29, R18, UR5, 0x2 ;  /* 0x00000005121d9c11 */ /* 0x000fe2000f8e10ff */
[----:B------:R-:W-:Y:S01]  /*4280*/  IMAD.MOV.U32 R18, RZ, RZ, RZ ;  /* 0x000000ffff127224 */ /* 0x000fe200078e00ff */
[----:B------:R-:W-:Y:S02]  /*4290*/  @!P1 LEA R28, R14, UR8, 0x2 ;  /* 0x000000080e1c9c11 */ /* 0x000fe4000f8e10ff */
[----:B------:R-:W-:-:S03]  /*42a0*/  IADD3 R24, PT, PT, R24, R2, RZ ;  /* 0x0000000218187210 */ /* 0x000fc60007ffe0ff */
[----:B------:R0:W-:Y:S01]  /*42b0*/  @!P1 LDS R18, [R29+0x8] ;  /* 0x000008001d129984 */ /* 0x0001e20000000800 */
[----:B--2---:R-:W-:-:S03]  /*42c0*/  FFMA R17, R17, R17, -R16 ;  /* 0x0000001111117223 */ /* 0x004fc60000000810 */
[----:B------:R1:W2:Y:S01]  /*42d0*/  @!P1 LDS R19, [R28+0x4] ;  /* 0x000004001c139984 */ /* 0x0002a20000000800 */
[----:B------:R-:W-:Y:S01]  /*42e0*/  ISETP.GE.U32.AND P1, PT, R25, UR12, PT ;  /* 0x0000000c19007c0c */ /* 0x000fe2000bf26070 */
[----:B------:R-:W-:Y:S02]  /*42f0*/  IMAD.MOV.U32 R25, RZ, RZ, RZ ;  /* 0x000000ffff197224 */ /* 0x000fe400078e00ff */
[----:B------:R-:W-:-:S10]  /*4300*/  FFMA R26, R17, 0.5, R26 ;  /* 0x3f000000111a7823 */ /* 0x000fd4000000001a */
[--C-:B------:R-:W-:Y:S02]  /*4310*/  @!P1 IMAD.IADD R14, R13, 0x1, R24.reuse ;  /* 0x000000010d0e9824 */ /* 0x100fe400078e0218 */
[----:B------:R-:W-:Y:S01]  /*4320*/  @!P1 IMAD.IADD R16, R11, 0x1, R24 ;  /* 0x000000010b109824 */ /* 0x000fe200078e0218 */
[----:B------:R-:W-:Y:S02]  /*4330*/  IADD3 R24, PT, PT, R24, R2, RZ ;  /* 0x0000000218187210 */ /* 0x000fe40007ffe0ff */
[----:B0-----:R-:W-:Y:S01]  /*4340*/  @!P1 LEA R29, R14, UR5, 0x2 ;  /* 0x000000050e1d9c11 */ /* 0x001fe2000f8e10ff */
[----:B------:R-:W-:Y:S01]  /*4350*/  IMAD.MOV.U32 R14, RZ, RZ, RZ ;  /* 0x000000ffff0e7224 */ /* 0x000fe200078e00ff */
[----:B-1----:R-:W-:Y:S01]  /*4360*/  @!P1 LEA R28, R16, UR8, 0x2 ;  /* 0x00000008101c9c11 */ /* 0x002fe2000f8e10ff */
[----:B------:R-:W-:Y:S01]  /*4370*/  @!P2 IMAD.IADD R16, R13, 0x1, R24 ;  /* 0x000000010d10a824 */ /* 0x000fe200078e0218 */
[----:B------:R-:W-:-:S03]  /*4380*/  @!P2 IADD3 R17, PT, PT, R11, R24, RZ ;  /* 0x000000180b11a210 */ /* 0x000fc60007ffe0ff */
[----:B------:R0:W-:Y:S04]  /*4390*/  @!P1 LDS R14, [R29+0x8] ;  /* 0x000008001d0e9984 */ /* 0x0001e80000000800 */
[----:B------:R-:W1:Y:S01]  /*43a0*/  @!P1 LDS R25, [R28+0x4] ;  /* 0x000004001c199984 */ /* 0x000e620000000800 */
[C---:B------:R-:W-:Y:S01]  /*43b0*/  ISETP.GE.U32.AND P1, PT, R27.reuse, UR12, PT ;  /* 0x0000000c1b007c0c */ /* 0x040fe2000bf26070 */
[----:B------:R-:W-:Y:S01]  /*43c0*/  IMAD.IADD R27, R27, 0x1, R2 ;  /* 0x000000011b1b7824 */ /* 0x000fe200078e0202 */
[----:B0-----:R-:W-:Y:S01]  /*43d0*/  @!P2 LEA R29, R16, UR5, 0x2 ;  /* 0x00000005101dac11 */ /* 0x001fe2000f8e10ff */
[----:B------:R-:W-:Y:S02]  /*43e0*/  IMAD.MOV.U32 R16, RZ, RZ, RZ ;  /* 0x000000ffff107224 */ /* 0x000fe400078e00ff */
[----:B--2---:R-:W-:-:S04]  /*43f0*/  FFMA R19, R18, R18, -R19 ;  /* 0x0000001212137223 */ /* 0x004fc80000000813 */
[----:B------:R-:W-:Y:S01]  /*4400*/  @!P2 LDS R16, [R29+0x8] ;  /* 0x000008001d10a984 */ /* 0x000fe20000000800 */
[-C--:B------:R-:W-:Y:S01]  /*4410*/  IADD3 R18, PT, PT, R24, R2.reuse, RZ ;  /* 0x0000000218127210 */ /* 0x080fe20007ffe0ff */
[----:B------:R-:W-:Y:S01]  /*4420*/  FFMA R26, R19, 0.5, R26 ;  /* 0x3f000000131a7823 */ /* 0x000fe2000000001a */
[----:B------:R-:W-:Y:S01]  /*4430*/  @!P2 LEA R19, R17, UR8, 0x2 ;  /* 0x000000081113ac11 */ /* 0x000fe2000f8e10ff */
[----:B------:R-:W-:Y:S01]  /*4440*/  IMAD.MOV.U32 R17, RZ, RZ, RZ ;  /* 0x000000ffff117224 */ /* 0x000fe200078e00ff */
[----:B------:R-:W-:-:S04]  /*4450*/  IADD3 R24, PT, PT, R27, R2, RZ ;  /* 0x000000021b187210 */ /* 0x000fc80007ffe0ff */
[----:B------:R-:W-:Y:S01]  /*4460*/  ISETP.GE.U32.AND P3, PT, R24, UR12, PT ;  /* 0x0000000c18007c0c */ /* 0x000fe2000bf66070 */
[----:B------:R0:W2:Y:S01]  /*4470*/  @!P2 LDS R17, [R19+0x4] ;  /* 0x000004001311a984 */ /* 0x0000a20000000800 */
[----:B------:R-:W-:Y:S01]  /*4480*/  ISETP.GE.U32.AND P2, PT, R27, UR12, PT ;  /* 0x0000000c1b007c0c */ /* 0x000fe2000bf46070 */
[----:B0-----:R-:W-:-:S05]  /*4490*/  @!P1 IMAD.IADD R19, R11, 0x1, R18 ;  /* 0x000000010b139824 */ /* 0x001fca00078e0212 */
[----:B------:R-:W-:Y:S01]  /*44a0*/  @!P1 LEA R24, R19, UR8, 0x2 ;  /* 0x0000000813189c11 */ /* 0x000fe2000f8e10ff */
[----:B------:R-:W-:Y:S02]  /*44b0*/  HFMA2 R19, -RZ, RZ, 0, 0 ;  /* 0x00000000ff137431 */ /* 0x000fe400000001ff */
[----:B-1----:R-:W-:Y:S01]  /*44c0*/  FFMA R25, R14, R14, -R25 ;  /* 0x0000000e0e197223 */ /* 0x002fe20000000819 */
[----:B------:R-:W-:Y:S02]  /*44d0*/  @!P1 IMAD.IADD R14, R13, 0x1, R18 ;  /* 0x000000010d0e9824 */ /* 0x000fe400078e0212 */
[----:B------:R-:W-:Y:S02]  /*44e0*/  IMAD.IADD R18, R18, 0x1, R2 ;  /* 0x0000000112127824 */ /* 0x000fe400078e0202 */
[----:B------:R-:W-:Y:S01]  /*44f0*/  FFMA R26, R25, 0.5, R26 ;  /* 0x3f000000191a7823 */ /* 0x000fe2000000001a */
[----:B------:R-:W-:Y:S01]  /*4500*/  @!P1 LEA R27, R14, UR5, 0x2 ;  /* 0x000000050e1b9c11 */ /* 0x000fe2000f8e10ff */
[--C-:B------:R-:W-:Y:S01]  /*4510*/  @!P2 IMAD.IADD R25, R13, 0x1, R18.reuse ;  /* 0x000000010d19a824 */ /* 0x100fe200078e0212 */
[----:B------:R-:W-:Y:S01]  /*4520*/  @!P3 IADD3 R28, PT, PT, R18, R2, RZ ;  /* 0x00000002121cb210 */ /* 0x000fe20007ffe0ff */
[----:B------:R-:W-:Y:S01]  /*4530*/  IMAD.MOV.U32 R14, RZ, RZ, RZ ;  /* 0x000000ffff0e7224 */ /* 0x000fe200078e00ff */
[----:B------:R0:W-:Y:S02]  /*4540*/  @!P1 LDS R19, [R24+0x4] ;  /* 0x0000040018139984 */ /* 0x0001e40000000800 */
[----:B------:R-:W-:Y:S01]  /*4550*/  @!P2 LEA R29, R25, UR5, 0x2 ;  /* 0x00000005191dac11 */ /* 0x000fe2000f8e10ff */
[----:B------:R-:W-:-:S02]  /*4560*/  @!P2 IMAD.IADD R25, R11, 0x1, R18 ;  /* 0x000000010b19a824 */ /* 0x000fc400078e0212 */
[----:B------:R-:W-:Y:S01]  /*4570*/  @!P3 IMAD.IADD R18, R13, 0x1, R28 ;  /* 0x000000010d12b824 */ /* 0x000fe200078e021c */
[----:B------:R1:W3:Y:S01]  /*4580*/  @!P1 LDS R14, [R27+0x8] ;  /* 0x000008001b0e9984 */ /* 0x0002e20000000800 */
[----:B------:R-:W-:Y:S02]  /*4590*/  @!P3 IADD3 R28, PT, PT, R11, R28, RZ ;  /* 0x0000001c0b1cb210 */ /* 0x000fe40007ffe0ff */
[----:B------:R-:W-:Y:S02]  /*45a0*/  ISETP.NE.AND P1, PT, R15, R8, PT ;  /* 0x000000080f00720c */ /* 0x000fe40003f25270 */
[----:B0-----:R-:W-:Y:S01]  /*45b0*/  @!P3 LEA R24, R18, UR5, 0x2 ;  /* 0x000000051218bc11 */ /* 0x001fe2000f8e10ff */
[----:B--2---:R-:W-:Y:S01]  /*45c0*/  FFMA R17, R16, R16, -R17 ;  /* 0x0000001010117223 */ /* 0x004fe20000000811 */
[----:B------:R-:W-:Y:S01]  /*45d0*/  MOV R16, RZ ;  /* 0x000000ff00107202 */ /* 0x000fe20000000f00 */
[----:B------:R-:W-:Y:S01]  /*45e0*/  IMAD.MOV.U32 R18, RZ, RZ, RZ ;  /* 0x000000ffff127224 */ /* 0x000fe200078e00ff */
[----:B-1----:R-:W-:Y:S01]  /*45f0*/  @!P2 LEA R27, R25, UR8, 0x2 ;  /* 0x00000008191bac11 */ /* 0x002fe2000f8e10ff */
[----:B------:R-:W-:Y:S01]  /*4600*/  FFMA R26, R17, 0.5, R26 ;  /* 0x3f000000111a7823 */ /* 0x000fe2000000001a */
[----:B------:R-:W-:Y:S01]  /*4610*/  IMAD.MOV.U32 R17, RZ, RZ, RZ ;  /* 0x000000ffff117224 */ /* 0x000fe200078e00ff */
[----:B------:R-:W-:Y:S01]  /*4620*/  @!P3 LEA R28, R28, UR8, 0x2 ;  /* 0x000000081c1cbc11 */ /* 0x000fe2000f8e10ff */
[----:B------:R-:W-:Y:S01]  /*4630*/  IMAD.MOV.U32 R25, RZ, RZ, RZ ;  /* 0x000000ffff197224 */ /* 0x000fe200078e00ff */
[----:B------:R-:W-:Y:S04]  /*4640*/  @!P2 LDS R16, [R29+0x8] ;  /* 0x000008001d10a984 */ /* 0x000fe80000000800 */
[----:B------:R-:W0:Y:S04]  /*4650*/  @!P2 LDS R17, [R27+0x4] ;  /* 0x000004001b11a984 */ /* 0x000e280000000800 */
[----:B------:R-:W-:Y:S04]  /*4660*/  @!P3 LDS R18, [R24+0x8] ;  /* 0x000008001812b984 */ /* 0x000fe80000000800 */
[----:B------:R-:W1:Y:S01]  /*4670*/  @!P3 LDS R25, [R28+0x4] ;  /* 0x000004001c19b984 */ /* 0x000e620000000800 */
[----:B---3--:R-:W-:-:S04]  /*4680*/  FFMA R19, R14, R14, -R19 ;  /* 0x0000000e0e137223 */ /* 0x008fc80000000813 */
[----:B------:R-:W-:Y:S01]  /*4690*/  FFMA R26, R19, 0.5, R26 ;  /* 0x3f000000131a7823 */ /* 0x000fe2000000001a */
[----:B0-----:R-:W-:-:S04]  /*46a0*/  FFMA R17, R16, R16, -R17 ;  /* 0x0000001010117223 */ /* 0x001fc80000000811 */
[----:B------:R-:W-:Y:S01]  /*46b0*/  FFMA R26, R17, 0.5, R26 ;  /* 0x3f000000111a7823 */ /* 0x000fe2000000001a */
[----:B-1----:R-:W-:-:S04]  /*46c0*/  FFMA R25, R18, R18, -R25 ;  /* 0x0000001212197223 */ /* 0x002fc80000000819 */
[----:B------:R-:W-:Y:S01]  /*46d0*/  FFMA R14, R25, 0.5, R26 ;  /* 0x3f000000190e7823 */ /* 0x000fe2000000001a */
[----:B------:R-:W-:Y:S06]  /*46e0*/  @P1 BRA `(.L_x_705) ;  /* 0xfffffff800501947 */ /* 0x000fec000383ffff */
[----:B------:R-:W-:Y:S05]  /*46f0*/  BSYNC.RECONVERGENT B0 ;  /* 0x0000000000007941 */ /* 0x000fea0003800200 */
.L_x_704:
[----:B------:R-:W-:-:S07]  /*4700*/  MOV R15, R8 ;  /* 0x00000008000f7202 */ /* 0x000fce0000000f00 */
.L_x_703:
[----:B------:R-:W-:-:S13]  /*4710*/  ISETP.NE.AND P1, PT, R23, RZ, PT ;  /* 0x000000ff1700720c */ /* 0x000fda0003f25270 */
[----:B------:R-:W-:Y:S05]  /*4720*/  @!P1 BRA `(.L_x_702) ;  /* 0x0000000400ac9947 */ /* 0x000fea0003800000 */
[----:B------:R-:W-:Y:S02]  /*4730*/  ISETP.GE.U32.AND P1, PT, R23, 0x4, PT ;  /* 0x000000041700780c */ /* 0x000fe40003f26070 */
[----:B------:R-:W-:-:S11]  /*4740*/  ISETP.NE.AND P4, PT, R22, RZ, PT ;  /* 0x000000ff1600720c */ /* 0x000fd60003f85270 */
[----:B------:R-:W-:Y:S05]  /*4750*/  @!P1 BRA `(.L_x_706) ;  /* 0x0000000000d89947 */ /* 0x000fea0003800000 */
[----:B------:R-:W0:Y:S01]  /*4760*/  LDCU UR9, c[0x0][0x3b4] ;  /* 0x00007680ff0977ac */ /* 0x000e220008000800 */
[C---:B------:R-:W-:Y:S01]  /*4770*/  IMAD R24, R15.reuse, R2, RZ ;  /* 0x000000020f187224 */ /* 0x040fe200078e02ff */
[----:B------:R-:W-:Y:S01]  /*4780*/  CS2R R18, SRZ ;  /* 0x0000000000127805 */ /* 0x000fe2000001ff00 */
[----:B------:R-:W-:Y:S01]  /*4790*/  VIADD R15, R15, 0x4 ;  /* 0x000000040f0f7836 */ /* 0x000fe20000000000 */
[----:B------:R-:W-:Y:S01]  /*47a0*/  UIADD3 UR8, UPT, UPT, UR5, 0x4, URZ ;  /* 0x0000000405087890 */ /* 0x000fe2000fffe0ff */
[----:B------:R-:W-:-:S03]  /*47b0*/  IMAD.IADD R25, R10, 0x1, R24 ;  /* 0x000000010a197824 */ /* 0x000fc600078e0218 */
[----:B------:R-:W-:Y:S02]  /*47c0*/  ULEA UR8, UR7, UR8, 0x2 ;  /* 0x0000000807087291 */ /* 0x000fe4000f8e10ff */
[C---:B0-----:R-:W-:Y:S01]  /*47d0*/  ISETP.GE.U32.AND P1, PT, R25.reuse, UR9, PT ;  /* 0x0000000919007c0c */ /* 0x041fe2000bf26070 */
[----:B------:R-:W-:-:S12]  /*47e0*/  IMAD.IADD R25, R25, 0x1, R2 ;  /* 0x0000000119197824 */ /* 0x000fd800078e0202 */
[----:B------:R-:W-:Y:S01]  /*47f0*/  @!P1 IMAD.IADD R16, R13, 0x1, R24 ;  /* 0x000000010d109824 */ /* 0x000fe200078e0218 */
[----:B------:R-:W-:Y:S02]  /*4800*/  @!P1 IADD3 R17, PT, PT, R11, R24, RZ ;  /* 0x000000180b119210 */ /* 0x000fe40007ffe0ff */
[----:B------:R-:W-:Y:S02]  /*4810*/  IADD3 R24, PT, PT, R24, R2, RZ ;  /* 0x0000000218187210 */ /* 0x000fe40007ffe0ff */
[----:B------:R-:W-:Y:S02]  /*4820*/  @!P1 LEA R26, R16, UR5, 0x2 ;  /* 0x00000005101a9c11 */ /* 0x000fe4000f8e10ff */
[----:B------:R-:W-:-:S03]  /*4830*/  @!P1 LEA R17, R17, UR8, 0x2 ;  /* 0x0000000811119c11 */ /* 0x000fc6000f8e10ff */
[----:B------:R-:W-:Y:S04]  /*4840*/  @!P1 LDS R18, [R26+0x8] ;  /* 0x000008001a129984 */ /* 0x000fe80000000800 */
[----:B------:R0:W1:Y:S01]  /*4850*/  @!P1 LDS R19, [R17+0x4] ;  /* 0x0000040011139984 */ /* 0x0000620000000800 */
[C---:B------:R-:W-:Y:S01]  /*4860*/  ISETP.GE.U32.AND P1, PT, R25.reuse, UR9, PT ;  /* 0x0000000919007c0c */ /* 0x040fe2000bf26070 */
[----:B------:R-:W-:-:S04]  /*4870*/  IMAD.IADD R25, R25, 0x1, R2 ;  /* 0x0000000119197824 */ /* 0x000fc800078e0202 */
[C---:B------:R-:W-:Y:S01]  /*4880*/  IMAD.IADD R16, R25.reuse, 0x1, R2 ;  /* 0x0000000119107824 */ /* 0x040fe200078e0202 */
[----:B------:R-:W-:-:S04]  /*4890*/  ISETP.GE.U32.AND P2, PT, R25, UR9, PT ;  /* 0x0000000919007c0c */ /* 0x000fc8000bf46070 */
[----:B------:R-:W-:Y:S01]  /*48a0*/  ISETP.GE.U32.AND P3, PT, R16, UR9, PT ;  /* 0x0000000910007c0c */ /* 0x000fe2000bf66070 */
[----:B------:R-:W-:Y:S02]  /*48b0*/  HFMA2 R16, -RZ, RZ, 0, 0 ;  /* 0x00000000ff107431 */ /* 0x000fe400000001ff */
[--C-:B------:R-:W-:Y:S02]  /*48c0*/  @!P1 IMAD.IADD R25, R13, 0x1, R24.reuse ;  /* 0x000000010d199824 */ /* 0x100fe400078e0218 */
[----:B0-----:R-:W-:Y:S01]  /*48d0*/  @!P1 IMAD.IADD R17, R11, 0x1, R24 ;  /* 0x000000010b119824 */ /* 0x001fe200078e0218 */
[----:B------:R-:W-:Y:S02]  /*48e0*/  IADD3 R24, PT, PT, R24, R2, RZ ;  /* 0x0000000218187210 */ /* 0x000fe40007ffe0ff */
[----:B------:R-:W-:Y:S02]  /*48f0*/  @!P1 LEA R27, R25, UR5, 0x2 ;  /* 0x00000005191b9c11 */ /* 0x000fe4000f8e10ff */
[----:B------:R-:W-:Y:S01]  /*4900*/  @!P1 LEA R25, R17, UR8, 0x2 ;  /* 0x0000000811199c11 */ /* 0x000fe2000f8e10ff */
[----:B------:R-:W-:-:S02]  /*4910*/  @!P2 IMAD.IADD R26, R13, 0x1, R24 ;  /* 0x000000010d1aa824 */ /* 0x000fc400078e0218 */
[----:B------:R-:W-:Y:S01]  /*4920*/  @!P3 IMAD.IADD R28, R24, 0x1, R2 ;  /* 0x00000001181cb824 */ /* 0x000fe200078e0202 */
[----:B------:R0:W-:Y:S01]  /*4930*/  @!P1 LDS R16, [R27+0x8] ;  /* 0x000008001b109984 */ /* 0x0001e20000000800 */
[----:B------:R-:W-:Y:S01]  /*4940*/  IMAD.MOV.U32 R17, RZ, RZ, RZ ;  /* 0x000000ffff117224 */ /* 0x000fe200078e00ff */
[----:B------:R-:W-:Y:S02]  /*4950*/  @!P2 LEA R29, R26, UR5, 0x2 ;  /* 0x000000051a1dac11 */ /* 0x000fe4000f8e10ff */
[----:B------:R-:W-:Y:S02]  /*4960*/  @!P2 IADD3 R26, PT, PT, R11, R24, RZ ;  /* 0x000000180b1aa210 */ /* 0x000fe40007ffe0ff */
[----:B------:R-:W-:Y:S01]  /*4970*/  @!P3 IADD3 R24, PT, PT, R13, R28, RZ ;  /* 0x0000001c0d18b210 */ /* 0x000fe20007ffe0ff */
[----:B------:R-:W-:Y:S01]  /*4980*/  @!P3 IMAD.IADD R28, R11, 0x1, R28 ;  /* 0x000000010b1cb824 */ /* 0x000fe200078e021c */
[----:B------:R-:W-:Y:S01]  /*4990*/  @!P2 LEA R26, R26, UR8, 0x2 ;  /* 0x000000081a1aac11 */ /* 0x000fe2000f8e10ff */
[----:B------:R2:W3:Y:S01]  /*49a0*/  @!P1 LDS R17, [R25+0x4] ;  /* 0x0000040019119984 */ /* 0x0004e20000000800 */
[----:B0-----:R-:W-:-:S02]  /*49b0*/  @!P3 LEA R27, R24, UR5, 0x2 ;  /* 0x00000005181bbc11 */ /* 0x001fc4000f8e10ff */
[----:B------:R-:W-:Y:S01]  /*49c0*/  @!P3 LEA R28, R28, UR8, 0x2 ;  /* 0x000000081c1cbc11 */ /* 0x000fe2000f8e10ff */
[----:B-1----:R-:W-:Y:S01]  /*49d0*/  FFMA R19, R18, R18, -R19 ;  /* 0x0000001212137223 */ /* 0x002fe20000000813 */
[----:B------:R-:W-:Y:S01]  /*49e0*/  IMAD.MOV.U32 R18, RZ, RZ, RZ ;  /* 0x000000ffff127224 */ /* 0x000fe200078e00ff */
[----:B--2---:R-:W-:Y:S02]  /*49f0*/  CS2R R24, SRZ ;  /* 0x0000000000187805 */ /* 0x004fe4000001ff00 */
[----:B------:R-:W-:Y:S01]  /*4a00*/  FFMA R14, R19, 0.5, R14 ;  /* 0x3f000000130e7823 */ /* 0x000fe2000000000e */
[----:B------:R-:W-:Y:S02]  /*4a10*/  IMAD.MOV.U32 R19, RZ, RZ, RZ ;  /* 0x000000ffff137224 */ /* 0x000fe400078e00ff */
        /* <DEDUP_REMOVED lines=9> */
[----:B------:R-:W-:-:S07]  /*4ab0*/  FFMA R14, R25, 0.5, R14 ;  /* 0x3f000000190e7823 */ /* 0x000fce000000000e */
.L_x_706:
[----:B------:R-:W-:Y:S05]  /*4ac0*/  @!P4 BRA `(.L_x_702) ;  /* 0x0000000000c4c947 */ /* 0x000fea0003800000 */
[----:B------:R-:W-:Y:S02]  /*4ad0*/  ISETP.NE.AND P1, PT, R22, 0x1, PT ;  /* 0x000000011600780c */ /* 0x000fe40003f25270 */
[----:B------:R-:W-:-:S11]  /*4ae0*/  ISETP.NE.AND P3, PT, R21, RZ, PT ;  /* 0x000000ff1500720c */ /* 0x000fd60003f65270 */
[----:B------:R-:W-:Y:S05]  /*4af0*/  @!P1 BRA `(.L_x_707) ;  /* 0x0000000000749947 */ /* 0x000fea0003800000 */
[----:B------:R-:W0:Y:S01]  /*4b00*/  LDCU UR8, c[0x0][0x3b4] ;  /* 0x00007680ff0877ac */ /* 0x000e220008000800 */
[C---:B------:R-:W-:Y:S01]  /*4b10*/  IMAD R24, R15.reuse, R2, RZ ;  /* 0x000000020f187224 */ /* 0x040fe200078e02ff */
[----:B------:R-:W-:Y:S01]  /*4b20*/  IADD3 R15, PT, PT, R15, 0x2, RZ ;  /* 0x000000020f0f7810 */ /* 0x000fe20007ffe0ff */
[----:B------:R-:W-:-:S03]  /*4b30*/  IMAD.MOV.U32 R19, RZ, RZ, RZ ;  /* 0x000000ffff137224 */ /* 0x000fc600078e00ff */
[----:B------:R-:W-:-:S05]  /*4b40*/  IADD3 R17, PT, PT, R10, R24, RZ ;  /* 0x000000180a117210 */ /* 0x000fca0007ffe0ff */
[C---:B------:R-:W-:Y:S01]  /*4b50*/  IMAD.IADD R16, R17.reuse, 0x1, R2 ;  /* 0x0000000111107824 */ /* 0x040fe200078e0202 */
[----:B0-----:R-:W-:-:S04]  /*4b60*/  ISETP.GE.U32.AND P1, PT, R17, UR8, PT ;  /* 0x0000000811007c0c */ /* 0x001fc8000bf26070 */
[----:B------:R-:W-:Y:S01]  /*4b70*/  ISETP.GE.U32.AND P2, PT, R16, UR8, PT ;  /* 0x0000000810007c0c */ /* 0x000fe2000bf46070 */
[----:B------:R-:W-:-:S04]  /*4b80*/  UIADD3 UR8, UPT, UPT, UR5, 0x4, URZ ;  /* 0x0000000405087890 */ /* 0x000fc8000fffe0ff */
[----:B------:R-:W-:-:S04]  /*4b90*/  ULEA UR8, UR7, UR8, 0x2 ;  /* 0x0000000807087291 */ /* 0x000fc8000f8e10ff */
[----:B------:R-:W-:Y:S01]  /*4ba0*/  @!P1 IMAD.IADD R17, R13, 0x1, R24 ;  /* 0x000000010d119824 */ /* 0x000fe200078e0218 */
[----:B------:R-:W-:-:S03]  /*4bb0*/  @!P1 IADD3 R18, PT, PT, R11, R24, RZ ;  /* 0x000000180b129210 */ /* 0x000fc60007ffe0ff */
[----:B------:R-:W-:Y:S01]  /*4bc0*/  @!P2 IMAD.IADD R24, R24, 0x1, R2 ;  /* 0x000000011818a824 */ /* 0x000fe200078e0202 */
[----:B------:R-:W-:-:S03]  /*4bd0*/  @!P1 LEA R26, R17, UR5, 0x2 ;  /* 0x00000005111a9c11 */ /* 0x000fc6000f8e10ff */
[----:B------:R-:W-:Y:S01]  /*4be0*/  @!P2 IMAD.IADD R25, R13, 0x1, R24 ;  /* 0x000000010d19a824 */ /* 0x000fe200078e0218 */
[----:B------:R-:W-:Y:S02]  /*4bf0*/  @!P2 IADD3 R24, PT, PT, R11, R24, RZ ;  /* 0x000000180b18a210 */ /* 0x000fe40007ffe0ff */
[----:B------:R-:W-:Y:S02]  /*4c00*/  CS2R R16, SRZ ;  /* 0x0000000000107805 */ /* 0x000fe4000001ff00 */
[----:B------:R-:W-:Y:S02]  /*4c10*/  @!P1 LEA R18, R18, UR8, 0x2 ;  /* 0x0000000812129c11 */ /* 0x000fe4000f8e10ff */
[----:B------:R-:W-:Y:S02]  /*4c20*/  @!P2 LEA R27, R25, UR5, 0x2 ;  /* 0x00000005191bac11 */ /* 0x000fe4000f8e10ff */
[----:B------:R-:W-:Y:S01]  /*4c30*/  @!P2 LEA R25, R24, UR8, 0x2 ;  /* 0x000000081819ac11 */ /* 0x000fe2000f8e10ff */
[----:B------:R-:W-:Y:S01]  /*4c40*/  IMAD.MOV.U32 R24, RZ, RZ, RZ ;  /* 0x000000ffff187224 */ /* 0x000fe200078e00ff */
[----:B------:R-:W-:Y:S04]  /*4c50*/  @!P1 LDS R16, [R26+0x8] ;  /* 0x000008001a109984 */ /* 0x000fe80000000800 */
[----:B------:R-:W0:Y:S04]  /*4c60*/  @!P1 LDS R17, [R18+0x4] ;  /* 0x0000040012119984 */ /* 0x000e280000000800 */
[----:B------:R-:W-:Y:S04]  /*4c70*/  @!P2 LDS R19, [R27+0x8] ;  /* 0x000008001b13a984 */ /* 0x000fe80000000800 */
[----:B------:R-:W1:Y:S01]  /*4c80*/  @!P2 LDS R24, [R25+0x4] ;  /* 0x000004001918a984 */ /* 0x000e620000000800 */
[----:B0-----:R-:W-:-:S04]  /*4c90*/  FFMA R17, R16, R16, -R17 ;  /* 0x0000001010117223 */ /* 0x001fc80000000811 */
[----:B------:R-:W-:Y:S01]  /*4ca0*/  FFMA R17, R17, 0.5, R14 ;  /* 0x3f00000011117823 */ /* 0x000fe2000000000e */
[----:B-1----:R-:W-:-:S04]  /*4cb0*/  FFMA R24, R19, R19, -R24 ;  /* 0x0000001313187223 */ /* 0x002fc80000000818 */
[----:B------:R-:W-:-:S07]  /*4cc0*/  FFMA R14, R24, 0.5, R17 ;  /* 0x3f000000180e7823 */ /* 0x000fce0000000011 */
.L_x_707:
[----:B------:R-:W-:Y:S05]  /*4cd0*/  @!P3 BRA `(.L_x_702) ;  /* 0x000000000040b947 */ /* 0x000fea0003800000 */
[----:B------:R-:W0:Y:S01]  /*4ce0*/  LDCU UR8, c[0x0][0x3b4] ;  /* 0x00007680ff0877ac */ /* 0x000e220008000800 */
[----:B------:R-:W-:-:S04]  /*4cf0*/  IMAD R16, R2, R15, RZ ;  /* 0x0000000f02107224 */ /* 0x000fc800078e02ff */
[----:B------:R-:W-:-:S05]  /*4d00*/  IMAD.IADD R15, R10, 0x1, R16 ;  /* 0x000000010a0f7824 */ /* 0x000fca00078e0210 */
[----:B0-----:R-:W-:Y:S01]  /*4d10*/  ISETP.GE.U32.AND P1, PT, R15, UR8, PT ;  /* 0x000000080f007c0c */ /* 0x001fe2000bf26070 */
[----:B------:R-:W-:-:S04]  /*4d20*/  UIADD3 UR8, UPT, UPT, UR5, 0x4, URZ ;  /* 0x0000000405087890 */ /* 0x000fc8000fffe0ff */
[----:B------:R-:W-:-:S08]  /*4d30*/  ULEA UR8, UR7, UR8, 0x2 ;  /* 0x0000000807087291 */ /* 0x000fd0000f8e10ff */
[----:B------:R-:W-:Y:S01]  /*4d40*/  @!P1 IMAD.IADD R13, R13, 0x1, R16 ;  /* 0x000000010d0d9824 */ /* 0x000fe200078e0210 */
[----:B------:R-:W-:Y:S01]  /*4d50*/  @!P1 IADD3 R15, PT, PT, R11, R16, RZ ;  /* 0x000000100b0f9210 */ /* 0x000fe20007ffe0ff */
[----:B------:R-:W-:Y:S02]  /*4d60*/  IMAD.MOV.U32 R11, RZ, RZ, RZ ;  /* 0x000000ffff0b7224 */ /* 0x000fe400078e00ff */
[----:B------:R-:W-:Y:S01]  /*4d70*/  IMAD.MOV.U32 R16, RZ, RZ, RZ ;  /* 0x000000ffff107224 */ /* 0x000fe200078e00ff */
[----:B------:R-:W-:Y:S02]  /*4d80*/  @!P1 LEA R13, R13, UR5, 0x2 ;  /* 0x000000050d0d9c11 */ /* 0x000fe4000f8e10ff */
[----:B------:R-:W-:-:S03]  /*4d90*/  @!P1 LEA R15, R15, UR8, 0x2 ;  /* 0x000000080f0f9c11 */ /* 0x000fc6000f8e10ff */
[----:B------:R-:W-:Y:S04]  /*4da0*/  @!P1 LDS R11, [R13+0x8] ;  /* 0x000008000d0b9984 */ /* 0x000fe80000000800 */
[----:B------:R-:W0:Y:S02]  /*4db0*/  @!P1 LDS R16, [R15+0x4] ;  /* 0x000004000f109984 */ /* 0x000e240000000800 */
[----:B0-----:R-:W-:-:S04]  /*4dc0*/  FFMA R11, R11, R11, -R16 ;  /* 0x0000000b0b0b7223 */ /* 0x001fc80000000810 */
[----:B------:R-:W-:-:S07]  /*4dd0*/  FFMA R14, R11, 0.5, R14 ;  /* 0x3f0000000b0e7823 */ /* 0x000fce000000000e */
.L_x_702:
[----:B------:R-:W1:Y:S01]  /*4de0*/  S2R R11, SR_TID.X ;  /* 0x00000000000b7919 */ /* 0x000e620000002100 */
[----:B------:R-:W-:Y:S01]  /*4df0*/  UMOV UR8, 0xffffffff ;  /* 0xffffffff00087882 */ /* 0x000fe20000000000 */
[----:B-1----:R-:W-:Y:S02]  /*4e00*/  ISETP.NE.AND P1, PT, R11, RZ, PT ;  /* 0x000000ff0b00720c */ /* 0x002fe40003f25270 */
[----:B------:R-:W-:Y:S11]  /*4e10*/  BRA.DIV UR8, `(.L_x_708) ;  /* 0x0000002a08207947 */ /* 0x000ff6000b800000 */
[----:B------:R-:W1:Y:S02]  /*4e20*/  SHFL.BFLY PT, R19, R14, 0x1, 0x1f ;  /* 0x0c201f000e137f89 */ /* 0x000e6400000e0000 */
[----:B-1----:R-:W-:-:S05]  /*4e30*/  FADD R13, R19, R14 ;  /* 0x0000000e130d7221 */ /* 0x002fca0000000000 */
[----:B------:R-:W1:Y:S02]  /*4e40*/  SHFL.BFLY PT, R19, R13, 0x2, 0x1f ;  /* 0x0c401f000d137f89 */ /* 0x000e6400000e0000 */
[----:B-1----:R-:W-:-:S05]  /*4e50*/  FADD R16, R13, R19 ;  /* 0x000000130d107221 */ /* 0x002fca0000000000 */
[----:B------:R-:W1:Y:S02]  /*4e60*/  SHFL.BFLY PT, R19, R16, 0x4, 0x1f ;  /* 0x0c801f0010137f89 */ /* 0x000e6400000e0000 */
[----:B-1----:R-:W-:-:S05]  /*4e70*/  FADD R24, R16, R19 ;  /* 0x0000001310187221 */ /* 0x002fca0000000000 */
[----:B------:R-:W1:Y:S02]  /*4e80*/  SHFL.BFLY PT, R19, R24, 0x8, 0x1f ;  /* 0x0d001f0018137f89 */ /* 0x000e6400000e0000 */
[----:B-1----:R-:W-:-:S05]  /*4e90*/  FADD R25, R24, R19 ;  /* 0x0000001318197221 */ /* 0x002fca0000000000 */
[----:B------:R1:W2:Y:S02]  /*4ea0*/  SHFL.BFLY PT, R19, R25, 0x10, 0x1f ;  /* 0x0e001f0019137f89 */ /* 0x0002a400000e0000 */
.L_x_755:
[----:B------:R-:W-:Y:S01]  /*4eb0*/  @!P1 IADD3 R12, PT, PT, R9, R12, RZ ;  /* 0x0000000c090c9210 */ /* 0x000fe20007ffe0ff */
[----:B--2---:R-:W-:Y:S01]  /*4ec0*/  FADD R19, R25, R19 ;  /* 0x0000001319137221 */ /* 0x004fe20000000000 */
[----:B------:R-:W-:Y:S03]  /*4ed0*/  BSSY B0, `(.L_x_709) ;  /* 0x00000fa000007945 */ /* 0x000fe60003800000 */
[----:B------:R-:W-:-:S05]  /*4ee0*/  @!P1 IMAD R12, R12, 0x4, R7 ;  /* 0x000000040c0c9824 */ /* 0x000fca00078e0207 */
[----:B------:R2:W-:Y:S01]  /*4ef0*/  @!P1 STS [R12+0x4], R19 ;  /* 0x000004130c009388 */ /* 0x0005e20000000800 */
[----:B------:R-:W-:-:S13]  /*4f00*/  ISETP.GE.AND P1, PT, R5, 0x1, PT ;  /* 0x000000010500780c */ /* 0x000fda0003f26270 */
[----:B--2---:R-:W-:Y:S05]  /*4f10*/  @!P1 BRA `(.L_x_710) ;  /* 0x0000000c00d49947 */ /* 0x004fea0003800000 */
[----:B------:R-:W-:-:S07]  /*4f20*/  IMAD.MOV.U32 R12, RZ, RZ, RZ ;  /* 0x000000ffff0c7224 */ /* 0x000fce00078e00ff */
.L_x_718:
[C---:B------:R-:W-:Y:S01]  /*4f30*/  LEA R13, R12.reuse, UR17, 0x2 ;  /* 0x000000110c0d7c11 */ /* 0x040fe2000f8e10ff */
[----:B------:R-:W-:Y:S01]  /*4f40*/  IMAD.MOV.U32 R16, RZ, RZ, RZ ;  /* 0x000000ffff107224 */ /* 0x000fe200078e00ff */
[----:B------:R-:W-:-:S04]  /*4f50*/  IADD3 R12, PT, PT, R12, 0x1, RZ ;  /* 0x000000010c0c7810 */ /* 0x000fc80007ffe0ff */
[----:B--2---:R-:W2:Y:S01]  /*4f60*/  LDS R13, [R13+0x4] ;  /* 0x000004000d0d7984 */ /* 0x004ea20000000800 */
[----:B------:R-:W-:Y:S01]  /*4f70*/  ISETP.NE.AND P1, PT, R12, R5, PT ;  /* 0x000000050c00720c */ /* 0x000fe20003f25270 */
[----:B-1----:R-:W-:-:S12]  /*4f80*/  @!P0 BRA `(.L_x_711) ;  /* 0x0000000c00648947 */ /* 0x002fd80003800000 */
[----:B------:R-:W3:Y:S01]  /*4f90*/  S2UR UR9, SR_CgaCtaId ;  /* 0x00000000000979c3 */ /* 0x000ee20000008800 */
[----:B------:R-:W-:Y:S01]  /*4fa0*/  UMOV UR8, 0x400 ;  /* 0x0000040000087882 */ /* 0x000fe20000000000 */
[----:B------:R-:W-:Y:S02]  /*4fb0*/  ISETP.GE.U32.AND P2, PT, R20, 0x7, PT ;  /* 0x000000071400780c */ /* 0x000fe40003f46070 */
[----:B------:R-:W-:Y:S01]  /*4fc0*/  CS2R R16, SRZ ;  /* 0x0000000000107805 */ /* 0x000fe2000001ff00 */
[----:B---3--:R-:W-:Y:S01]  /*4fd0*/  ULEA UR8, UR9, UR8, 0x18 ;  /* 0x0000000809087291 */ /* 0x008fe2000f8ec0ff */
[----:B------:R-:W3:Y:S05]  /*4fe0*/  LDCU UR9, c[0x0][0x3b8] ;  /* 0x00007700ff0977ac */ /* 0x000eea0008000800 */
[----:B--2---:R-:W-:-:S05]  /*4ff0*/  LEA R18, R13, UR8, 0x2 ;  /* 0x000000080d127c11 */ /* 0x004fca000f8e10ff */
[----:B------:R-:W0:Y:S01]  /*5000*/  LDCU UR8, c[0x0][0x3c0] ;  /* 0x00007800ff0877ac */ /* 0x000e220008000800 */
[----:B------:R-:W2:Y:S01]  /*5010*/  LDS R18, [R18] ;  /* 0x0000000012127984 */ /* 0x000ea20000000800 */
[----:B0-----:R-:W-:-:S04]  /*5020*/  IMAD R14, R4, UR8, R13 ;  /* 0x00000008040e7c24 */ /* 0x001fc8000f8e020d */
[----:B---3--:R-:W-:Y:S02]  /*5030*/  IMAD R14, R14, UR9, R11 ;  /* 0x000000090e0e7c24 */ /* 0x008fe4000f8e020b */
[----:B--2---:R-:W-:-:S04]  /*5040*/  IMAD R24, R18, UR8, R9 ;  /* 0x0000000812187c24 */ /* 0x004fc8000f8e0209 */
[----:B------:R-:W-:Y:S01]  /*5050*/  IMAD R15, R24, UR9, R11 ;  /* 0x00000009180f7c24 */ /* 0x000fe2000f8e020b */
[----:B------:R-:W-:Y:S06]  /*5060*/  @!P2 BRA `(.L_x_712) ;  /* 0x0000000400a0a947 */ /* 0x000fec0003800000 */
[----:B------:R-:W-:Y:S01]  /*5070*/  BSSY.RECONVERGENT B1, `(.L_x_713) ;  /* 0x0000066000017945 */ /* 0x000fe20003800200 */
[----:B------:R-:W-:-:S07]  /*5080*/  CS2R R16, SRZ ;  /* 0x0000000000107805 */ /* 0x000fce000001ff00 */
.L_x_714:
[----:B------:R-:W0:Y:S01]  /*5090*/  LDCU UR8, c[0x0][0x3b4] ;  /* 0x00007680ff0877ac */ /* 0x000e220008000800 */
[----:B------:R-:W-:Y:S02]  /*50a0*/  IMAD R27, R2, R17, RZ ;  /* 0x00000011021b7224 */ /* 0x000fe400078e02ff */
[----:B------:R-:W-:Y:S02]  /*50b0*/  VIADD R17, R17, 0x8 ;  /* 0x0000000811117836 */ /* 0x000fe40000000000 */
[----:B-1----:R-:W-:-:S05]  /*50c0*/  IMAD.IADD R25, R10, 0x1, R27 ;  /* 0x000000010a197824 */ /* 0x002fca00078e021b */
[C---:B0-----:R-:W-:Y:S01]  /*50d0*/  ISETP.GE.U32.AND P2, PT, R25.reuse, UR8, PT ;  /* 0x0000000819007c0c */ /* 0x041fe2000bf46070 */
[----:B------:R-:W-:-:S05]  /*50e0*/  IMAD.IADD R25, R25, 0x1, R2 ;  /* 0x0000000119197824 */ /* 0x000fca00078e0202 */
[C---:B------:R-:W-:Y:S01]  /*50f0*/  ISETP.GE.U32.AND P3, PT, R25.reuse, UR8, PT ;  /* 0x0000000819007c0c */ /* 0x040fe2000bf66070 */
[----:B------:R-:W-:-:S06]  /*5100*/  IMAD.IADD R25, R25, 0x1, R2 ;  /* 0x0000000119197824 */ /* 0x000fcc00078e0202 */
[----:B------:R-:W-:Y:S01]  /*5110*/  @!P2 IMAD.IADD R19, R15, 0x1, R27 ;  /* 0x000000010f13a824 */ /* 0x000fe200078e021b */
[----:B------:R-:W-:Y:S01]  /*5120*/  @!P2 IADD3 R18, PT, PT, R14, R27, RZ ;  /* 0x0000001b0e12a210 */ /* 0x000fe20007ffe0ff */
[----:B------:R-:W-:-:S03]  /*5130*/  IMAD.IADD R27, R27, 0x1, R2 ;  /* 0x000000011b1b7824 */ /* 0x000fc600078e0202 */
[----:B------:R-:W-:Y:S01]  /*5140*/  @!P2 LEA R29, R19, UR5, 0x2 ;  /* 0x00000005131dac11 */ /* 0x000fe2000f8e10ff */
[----:B------:R-:W-:Y:S01]  /*5150*/  HFMA2 R19, -RZ, RZ, 0, 0 ;  /* 0x00000000ff137431 */ /* 0x000fe200000001ff */
[----:B------:R-:W-:Y:S02]  /*5160*/  @!P2 LEA R26, R18, UR5, 0x2 ;  /* 0x00000005121aac11 */ /* 0x000fe4000f8e10ff */
[----:B------:R-:W-:Y:S02]  /*5170*/  @!P3 IADD3 R24, PT, PT, R15, R27, RZ ;  /* 0x0000001b0f18b210 */ /* 0x000fe40007ffe0ff */
[----:B------:R-:W-:Y:S02]  /*5180*/  @!P2 LDS R29, [R29+0x8] ;  /* 0x000008001d1da984 */ /* 0x000fe40000000800 */
[----:B------:R-:W-:Y:S02]  /*5190*/  @!P3 LEA R24, R24, UR5, 0x2 ;  /* 0x000000051818bc11 */ /* 0x000fe4000f8e10ff */
[----:B------:R-:W0:Y:S02]  /*51a0*/  @!P2 LDS R18, [R26+0x8] ;  /* 0x000008001a12a984 */ /* 0x000e240000000800 */
[----:B0-----:R-:W-:Y:S01]  /*51b0*/  @!P2 FMUL R19, R18, R29 ;  /* 0x0000001d1213a220 */ /* 0x001fe20000400000 */
[----:B------:R-:W-:Y:S01]  /*51c0*/  @!P3 IMAD.IADD R18, R14, 0x1, R27 ;  /* 0x000000010e12b824 */ /* 0x000fe200078e021b */
[----:B------:R0:W-:Y:S01]  /*51d0*/  @!P3 LDS R29, [R24+0x8] ;  /* 0x00000800181db984 */ /* 0x0001e20000000800 */
[----:B------:R-:W-:Y:S01]  /*51e0*/  ISETP.GE.U32.AND P2, PT, R25, UR8, PT ;  /* 0x0000000819007c0c */ /* 0x000fe2000bf46070 */
[----:B------:R-:W-:Y:S01]  /*51f0*/  FADD R19, R19, R16 ;  /* 0x0000001013137221 */ /* 0x000fe20000000000 */
[----:B------:R-:W-:Y:S01]  /*5200*/  IADD3 R27, PT, PT, R27, R2, RZ ;  /* 0x000000021b1b7210 */ /* 0x000fe20007ffe0ff */
[----:B------:R-:W-:Y:S01]  /*5210*/  IMAD.MOV.U32 R16, RZ, RZ, RZ ;  /* 0x000000ffff107224 */ /* 0x000fe200078e00ff */
[----:B------:R-:W-:-:S02]  /*5220*/  @!P3 LEA R28, R18, UR5, 0x2 ;  /* 0x00000005121cbc11 */ /* 0x000fc4000f8e10ff */
[----:B------:R-:W-:-:S03]  /*5230*/  IADD3 R25, PT, PT, R25, R2, RZ ;  /* 0x0000000219197210 */ /* 0x000fc60007ffe0ff */
[----:B------:R-:W1:Y:S04]  /*5240*/  @!P3 LDS R18, [R28+0x8] ;  /* 0x000008001c12b984 */ /* 0x000e680000000800 */
[--C-:B0-----:R-:W-:Y:S02]  /*5250*/  @!P2 IMAD.IADD R24, R15, 0x1, R27.reuse ;  /* 0x000000010f18a824 */ /* 0x101fe400078e021b */
[----:B-1----:R-:W-:Y:S01]  /*5260*/  @!P3 FMUL R16, R18, R29 ;  /* 0x0000001d1210b220 */ /* 0x002fe20000400000 */
[----:B------:R-:W-:Y:S02]  /*5270*/  @!P2 IMAD.IADD R18, R14, 0x1, R27 ;  /* 0x000000010e12a824 */ /* 0x000fe400078e021b */
[----:B------:R-:W-:Y:S01]  /*5280*/  @!P2 LEA R29, R24, UR5, 0x2 ;  /* 0x00000005181dac11 */ /* 0x000fe2000f8e10ff */
[----:B------:R-:W-:Y:S01]  /*5290*/  IMAD.IADD R27, R27, 0x1, R2 ;  /* 0x000000011b1b7824 */ /* 0x000fe200078e0202 */
[----:B------:R-:W-:Y:S01]  /*52a0*/  ISETP.GE.U32.AND P3, PT, R25, UR8, PT ;  /* 0x0000000819007c0c */ /* 0x000fe2000bf66070 */
[----:B------:R-:W-:Y:S01]  /*52b0*/  FADD R19, R19, R16 ;  /* 0x0000001013137221 */ /* 0x000fe20000000000 */
[----:B------:R-:W-:Y:S01]  /*52c0*/  @!P2 LEA R26, R18, UR5, 0x2 ;  /* 0x00000005121aac11 */ /* 0x000fe2000f8e10ff */
[----:B------:R-:W-:Y:S01]  /*52d0*/  IMAD.MOV.U32 R16, RZ, RZ, RZ ;  /* 0x000000ffff107224 */ /* 0x000fe200078e00ff */
[----:B------:R-:W-:Y:S01]  /*52e0*/  @!P2 LDS R29, [R29+0x8] ;  /* 0x000008001d1da984 */ /* 0x000fe20000000800 */
[----:B------:R-:W-:-:S03]  /*52f0*/  IMAD.IADD R25, R25, 0x1, R2 ;  /* 0x0000000119197824 */ /* 0x000fc600078e0202 */
[----:B------:R-:W0:Y:S05]  /*5300*/  @!P2 LDS R18, [R26+0x8] ;  /* 0x000008001a12a984 */ /* 0x000e2a0000000800 */
[----:B------:R-:W-:-:S05]  /*5310*/  @!P3 IMAD.IADD R24, R15, 0x1, R27 ;  /* 0x000000010f18b824 */ /* 0x000fca00078e021b */
[----:B------:R-:W-:-:S06]  /*5320*/  @!P3 LEA R24, R24, UR5, 0x2 ;  /* 0x000000051818bc11 */ /* 0x000fcc000f8e10ff */
[----:B------:R-:W-:Y:S01]  /*5330*/  @!P3 LDS R24, [R24+0x8] ;  /* 0x000008001818b984 */ /* 0x000fe20000000800 */
[----:B0-----:R-:W-:Y:S01]  /*5340*/  @!P2 FMUL R16, R18, R29 ;  /* 0x0000001d1210a220 */ /* 0x001fe20000400000 */
[----:B------:R-:W-:Y:S01]  /*5350*/  @!P3 IADD3 R18, PT, PT, R14, R27, RZ ;  /* 0x0000001b0e12b210 */ /* 0x000fe20007ffe0ff */
[----:B------:R-:W-:Y:S01]  /*5360*/  IMAD.IADD R27, R27, 0x1, R2 ;  /* 0x000000011b1b7824 */ /* 0x000fe200078e0202 */
[----:B------:R-:W-:Y:S01]  /*5370*/  ISETP.GE.U32.AND P2, PT, R25, UR8, PT ;  /* 0x0000000819007c0c */ /* 0x000fe2000bf46070 */
[----:B------:R-:W-:Y:S01]  /*5380*/  FADD R29, R19, R16 ;  /* 0x00000010131d7221 */ /* 0x000fe20000000000 */
[----:B------:R-:W-:Y:S02]  /*5390*/  @!P3 LEA R28, R18, UR5, 0x2 ;  /* 0x00000005121cbc11 */ /* 0x000fe4000f8e10ff */
[----:B------:R-:W-:-:S03]  /*53a0*/  MOV R16, RZ ;  /* 0x000000ff00107202 */ /* 0x000fc60000000f00 */
[----:B------:R0:W1:Y:S06]  /*53b0*/  @!P3 LDS R18, [R28+0x8] ;  /* 0x000008001c12b984 */ /* 0x00006c0000000800 */
[----:B------:R-:W-:-:S04]  /*53c0*/  @!P2 IADD3 R19, PT, PT, R15, R27, RZ ;  /* 0x0000001b0f13a210 */ /* 0x000fc80007ffe0ff */
[----:B0-----:R-:W-:Y:S01]  /*53d0*/  @!P2 LEA R28, R19, UR5, 0x2 ;  /* 0x00000005131cac11 */ /* 0x001fe2000f8e10ff */
[----:B------:R-:W-:Y:S02]  /*53e0*/  IMAD.IADD R19, R25, 0x1, R2 ;  /* 0x0000000119137824 */ /* 0x000fe400078e0202 */
[----:B------:R-:W-:Y:S02]  /*53f0*/  IMAD.MOV.U32 R25, RZ, RZ, RZ ;  /* 0x000000ffff197224 */ /* 0x000fe400078e00ff */
[----:B-1----:R-:W-:Y:S01]  /*5400*/  @!P3 FMUL R16, R18, R24 ;  /* 0x000000181210b220 */ /* 0x002fe20000400000 */
[----:B------:R-:W-:Y:S01]  /*5410*/  @!P2 IMAD.IADD R18, R14, 0x1, R27 ;  /* 0x000000010e12a824 */ /* 0x000fe200078e021b */
[----:B------:R-:W-:Y:S01]  /*5420*/  @!P2 LDS R24, [R28+0x8] ;  /* 0x000008001c18a984 */ /* 0x000fe20000000800 */
[----:B------:R-:W-:Y:S01]  /*5430*/  ISETP.GE.U32.AND P3, PT, R19, UR8, PT ;  /* 0x0000000813007c0c */ /* 0x000fe2000bf66070 */
[----:B------:R-:W-:Y:S01]  /*5440*/  FADD R16, R29, R16 ;  /* 0x000000101d107221 */ /* 0x000fe20000000000 */
[----:B------:R-:W-:-:S02]  /*5450*/  IADD3 R27, PT, PT, R27, R2, RZ ;  /* 0x000000021b1b7210 */ /* 0x000fc40007ffe0ff */
[----:B------:R-:W-:Y:S02]  /*5460*/  @!P2 LEA R26, R18, UR5, 0x2 ;  /* 0x00000005121aac11 */ /* 0x000fe4000f8e10ff */
[----:B------:R-:W-:-:S03]  /*5470*/  IADD3 R19, PT, PT, R19, R2, RZ ;  /* 0x0000000213137210 */ /* 0x000fc60007ffe0ff */
[----:B------:R-:W0:Y:S02]  /*5480*/  @!P2 LDS R18, [R26+0x8] ;  /* 0x000008001a12a984 */ /* 0x000e240000000800 */
[----:B0-----:R-:W-:Y:S02]  /*5490*/  @!P2 FMUL R25, R18, R24 ;  /* 0x000000181219a220 */ /* 0x001fe40000400000 */
[--C-:B------:R-:W-:Y:S01]  /*54a0*/  @!P3 IMAD.IADD R18, R14, 0x1, R27.reuse ;  /* 0x000000010e12b824 */ /* 0x100fe200078e021b */
[----:B------:R-:W-:Y:S01]  /*54b0*/  ISETP.GE.U32.AND P2, PT, R19, UR8, PT ;  /* 0x0000000813007c0c */ /* 0x000fe2000bf46070 */
[----:B------:R-:W-:Y:S02]  /*54c0*/  @!P3 IMAD.IADD R24, R15, 0x1, R27 ;  /* 0x000000010f18b824 */ /* 0x000fe400078e021b */
[----:B------:R-:W-:Y:S01]  /*54d0*/  FADD R16, R16, R25 ;  /* 0x0000001910107221 */ /* 0x000fe20000000000 */
[----:B------:R-:W-:Y:S01]  /*54e0*/  IMAD.IADD R19, R19, 0x1, R2 ;  /* 0x0000000113137824 */ /* 0x000fe200078e0202 */
[----:B------:R-:W-:-:S02]  /*54f0*/  @!P3 LEA R18, R18, UR5, 0x2 ;  /* 0x000000051212bc11 */ /* 0x000fc4000f8e10ff */
[----:B------:R-:W-:Y:S02]  /*5500*/  @!P3 LEA R29, R24, UR5, 0x2 ;  /* 0x00000005181dbc11 */ /* 0x000fe4000f8e10ff */
[----:B------:R-:W-:Y:S01]  /*5510*/  ISETP.GE.U32.AND P4, PT, R19, UR8, PT ;  /* 0x0000000813007c0c */ /* 0x000fe2000bf86070 */
[----:B------:R-:W-:Y:S01]  /*5520*/  IMAD.MOV.U32 R19, RZ, RZ, RZ ;  /* 0x000000ffff137224 */ /* 0x000fe200078e00ff */
[----:B------:R-:W-:Y:S01]  /*5530*/  @!P3 LDS R18, [R18+0x8] ;  /* 0x000008001212b984 */ /* 0x000fe20000000800 */
[----:B------:R-:W-:-:S03]  /*5540*/  IADD3 R25, PT, PT, R27, R2, RZ ;  /* 0x000000021b197210 */ /* 0x000fc60007ffe0ff */
[----:B------:R-:W0:Y:S02]  /*5550*/  @!P3 LDS R29, [R29+0x8] ;  /* 0x000008001d1db984 */ /* 0x000e240000000800 */
[--C-:B------:R-:W-:Y:S02]  /*5560*/  @!P2 IMAD.IADD R24, R15, 0x1, R25.reuse ;  /* 0x000000010f18a824 */ /* 0x100fe400078e0219 */
[----:B0-----:R-:W-:Y:S01]  /*5570*/  @!P3 FMUL R19, R18, R29 ;  /* 0x0000001d1213b220 */ /* 0x001fe20000400000 */
[----:B------:R-:W-:Y:S02]  /*5580*/  @!P2 IMAD.IADD R18, R14, 0x1, R25 ;  /* 0x000000010e12a824 */ /* 0x000fe400078e0219 */
[----:B------:R-:W-:Y:S02]  /*5590*/  @!P4 IADD3 R25, PT, PT, R25, R2, RZ ;  /* 0x000000021919c210 */ /* 0x000fe40007ffe0ff */
[----:B------:R-:W-:Y:S01]  /*55a0*/  @!P2 LEA R29, R24, UR5, 0x2 ;  /* 0x00000005181dac11 */ /* 0x000fe2000f8e10ff */
[----:B------:R-:W-:Y:S01]  /*55b0*/  FADD R19, R16, R19 ;  /* 0x0000001310137221 */ /* 0x000fe20000000000 */
[----:B------:R-:W-:Y:S01]  /*55c0*/  @!P2 LEA R28, R18, UR5, 0x2 ;  /* 0x00000005121cac11 */ /* 0x000fe2000f8e10ff */
[----:B------:R-:W-:-:S02]  /*55d0*/  @!P4 IMAD.IADD R24, R14, 0x1, R25 ;  /* 0x000000010e18c824 */ /* 0x000fc400078e0219 */
[----:B------:R-:W-:Y:S02]  /*55e0*/  HFMA2 R16, -RZ, RZ, 0, 0 ;  /* 0x00000000ff107431 */ /* 0x000fe400000001ff */
[----:B------:R-:W-:Y:S01]  /*55f0*/  @!P4 IMAD.IADD R26, R15, 0x1, R25 ;  /* 0x000000010f1ac824 */ /* 0x000fe200078e0219 */
[----:B------:R-:W-:Y:S01]  /*5600*/  @!P2 LDS R18, [R28+0x8] ;  /* 0x000008001c12a984 */ /* 0x000fe20000000800 */
[----:B------:R-:W-:-:S03]  /*5610*/  @!P4 LEA R24, R24, UR5, 0x2 ;  /* 0x000000051818cc11 */ /* 0x000fc6000f8e10ff */
[----:B------:R-:W-:Y:S01]  /*5620*/  @!P4 LEA R26, R26, UR5, 0x2 ;  /* 0x000000051a1acc11 */ /* 0x000fe2000f8e10ff */
[----:B------:R-:W0:Y:S04]  /*5630*/  @!P2 LDS R25, [R29+0x8] ;  /* 0x000008001d19a984 */ /* 0x000e280000000800 */
[----:B------:R-:W-:Y:S04]  /*5640*/  @!P4 LDS R24, [R24+0x8] ;  /* 0x000008001818c984 */ /* 0x000fe80000000800 */
[----:B------:R-:W1:Y:S01]  /*5650*/  @!P4 LDS R27, [R26+0x8] ;  /* 0x000008001a1bc984 */ /* 0x000e620000000800 */
[----:B0-----:R-:W-:Y:S01]  /*5660*/  @!P2 FMUL R16, R18, R25 ;  /* 0x000000191210a220 */ /* 0x001fe20000400000 */
[----:B------:R-:W-:Y:S01]  /*5670*/  ISETP.NE.AND P2, PT, R17, R8, PT ;  /* 0x000000081100720c */ /* 0x000fe20003f45270 */
[----:B------:R-:W-:-:S02]  /*5680*/  IMAD.MOV.U32 R18, RZ, RZ, RZ ;  /* 0x000000ffff127224 */ /* 0x000fc400078e00ff */
[----:B------:R-:W-:Y:S01]  /*5690*/  FADD R19, R19, R16 ;  /* 0x0000001013137221 */ /* 0x000fe20000000000 */
[----:B-1----:R-:W-:-:S04]  /*56a0*/  @!P4 FMUL R18, R24, R27 ;  /* 0x0000001b1812c220 */ /* 0x002fc80000400000 */
[----:B------:R-:W-:-:S05]  /*56b0*/  FADD R16, R19, R18 ;  /* 0x0000001213107221 */ /* 0x000fca0000000000 */
[----:B------:R-:W-:Y:S05]  /*56c0*/  @P2 BRA `(.L_x_714) ;  /* 0xfffffff800702947 */ /* 0x000fea000383ffff */
[----:B------:R-:W-:Y:S05]  /*56d0*/  BSYNC.RECONVERGENT B1 ;  /* 0x0000000000017941 */ /* 0x000fea0003800200 */
.L_x_713:
[----:B------:R-:W-:-:S07]  /*56e0*/  MOV R17, R8 ;  /* 0x0000000800117202 */ /* 0x000fce0000000f00 */
.L_x_712:
[----:B------:R-:W-:-:S13]  /*56f0*/  ISETP.NE.AND P2, PT, R23, RZ, PT ;  /* 0x000000ff1700720c */ /* 0x000fda0003f45270 */
[----:B------:R-:W-:Y:S05]  /*5700*/  @!P2 BRA `(.L_x_711) ;  /* 0x000000040084a947 */ /* 0x000fea0003800000 */
[----:B------:R-:W-:Y:S02]  /*5710*/  ISETP.GE.U32.AND P3, PT, R23, 0x4, PT ;  /* 0x000000041700780c */ /* 0x000fe40003f66070 */
[----:B------:R-:W-:-:S11]  /*5720*/  ISETP.NE.AND P2, PT, R22, RZ, PT ;  /* 0x000000ff1600720c */ /* 0x000fd60003f45270 */
[----:B------:R-:W-:Y:S05]  /*5730*/  @!P3 BRA `(.L_x_715) ;  /* 0x0000000000c8b947 */ /* 0x000fea0003800000 */
[----:B------:R-:W0:Y:S01]  /*5740*/  LDCU UR8, c[0x0][0x3b4] ;  /* 0x00007680ff0877ac */ /* 0x000e220008000800 */
[C---:B------:R-:W-:Y:S02]  /*5750*/  IMAD R27, R17.reuse, R2, RZ ;  /* 0x00000002111b7224 */ /* 0x040fe400078e02ff */
[----:B------:R-:W-:Y:S02]  /*5760*/  VIADD R17, R17, 0x4 ;  /* 0x0000000411117836 */ /* 0x000fe40000000000 */
[----:B-1----:R-:W-:-:S05]  /*5770*/  IMAD.IADD R25, R10, 0x1, R27 ;  /* 0x000000010a197824 */ /* 0x002fca00078e021b */
[----:B0-----:R-:W-:-:S13]  /*5780*/  ISETP.GE.U32.AND P3, PT, R25, UR8, PT ;  /* 0x0000000819007c0c */ /* 0x001fda000bf66070 */
[----:B------:R-:W-:Y:S01]  /*5790*/  @!P3 IMAD.IADD R18, R14, 0x1, R27 ;  /* 0x000000010e12b824 */ /* 0x000fe200078e021b */
[----:B------:R-:W-:Y:S02]  /*57a0*/  @!P3 IADD3 R19, PT, PT, R15, R27, RZ ;  /* 0x0000001b0f13b210 */ /* 0x000fe40007ffe0ff */
[----:B------:R-:W-:Y:S02]  /*57b0*/  IADD3 R27, PT, PT, R27, R2, RZ ;  /* 0x000000021b1b7210 */ /* 0x000fe40007ffe0ff */
[----:B------:R-:W-:Y:S01]  /*57c0*/  @!P3 LEA R29, R19, UR5, 0x2 ;  /* 0x00000005131dbc11 */ /* 0x000fe2000f8e10ff */
[----:B------:R-:W-:Y:S01]  /*57d0*/  IMAD.IADD R19, R25, 0x1, R2 ;  /* 0x0000000119137824 */ /* 0x000fe200078e0202 */
[----:B------:R-:W-:Y:S01]  /*57e0*/  @!P3 LEA R26, R18, UR5, 0x2 ;  /* 0x00000005121abc11 */ /* 0x000fe2000f8e10ff */
[----:B------:R-:W-:-:S03]  /*57f0*/  IMAD.MOV.U32 R25, RZ, RZ, RZ ;  /* 0x000000ffff197224 */ /* 0x000fc600078e00ff */
[----:B------:R-:W-:Y:S01]  /*5800*/  @!P3 LDS R29, [R29+0x8] ;  /* 0x000008001d1db984 */ /* 0x000fe20000000800 */
[C---:B------:R-:W-:Y:S02]  /*5810*/  ISETP.GE.U32.AND P4, PT, R19.reuse, UR8, PT ;  /* 0x0000000813007c0c */ /* 0x040fe4000bf86070 */
[----:B------:R-:W-:Y:S01]  /*5820*/  IADD3 R19, PT, PT, R19, R2, RZ ;  /* 0x0000000213137210 */ /* 0x000fe20007ffe0ff */
[----:B------:R-:W0:Y:S10]  /*5830*/  @!P3 LDS R18, [R26+0x8] ;  /* 0x000008001a12b984 */ /* 0x000e340000000800 */
[----:B------:R-:W-:-:S05]  /*5840*/  @!P4 IMAD.IADD R24, R15, 0x1, R27 ;  /* 0x000000010f18c824 */ /* 0x000fca00078e021b */
[----:B------:R-:W-:Y:S01]  /*5850*/  @!P4 LEA R24, R24, UR5, 0x2 ;  /* 0x000000051818cc11 */ /* 0x000fe2000f8e10ff */
[----:B0-----:R-:W-:Y:S01]  /*5860*/  @!P3 FMUL R25, R18, R29 ;  /* 0x0000001d1219b220 */ /* 0x001fe20000400000 */
[----:B------:R-:W-:-:S03]  /*5870*/  @!P4 IMAD.IADD R18, R14, 0x1, R27 ;  /* 0x000000010e12c824 */ /* 0x000fc600078e021b */
[----:B------:R0:W-:Y:S01]  /*5880*/  @!P4 LDS R29, [R24+0x8] ;  /* 0x00000800181dc984 */ /* 0x0001e20000000800 */
[C---:B------:R-:W-:Y:S01]  /*5890*/  ISETP.GE.U32.AND P3, PT, R19.reuse, UR8, PT ;  /* 0x0000000813007c0c */ /* 0x040fe2000bf66070 */
[----:B------:R-:W-:Y:S01]  /*58a0*/  IMAD.IADD R19, R19, 0x1, R2 ;  /* 0x0000000113137824 */ /* 0x000fe200078e0202 */
[----:B------:R-:W-:Y:S01]  /*58b0*/  IADD3 R27, PT, PT, R27, R2, RZ ;  /* 0x000000021b1b7210 */ /* 0x000fe20007ffe0ff */
[----:B------:R-:W-:Y:S01]  /*58c0*/  FADD R25, R16, R25 ;  /* 0x0000001910197221 */ /* 0x000fe20000000000 */
[----:B------:R-:W-:Y:S01]  /*58d0*/  @!P4 LEA R28, R18, UR5, 0x2 ;  /* 0x00000005121ccc11 */ /* 0x000fe2000f8e10ff */
[----:B------:R-:W-:Y:S01]  /*58e0*/  IMAD.MOV.U32 R16, RZ, RZ, RZ ;  /* 0x000000ffff107224 */ /* 0x000fe200078e00ff */
[----:B------:R-:W-:-:S03]  /*58f0*/  ISETP.GE.U32.AND P5, PT, R19, UR8, PT ;  /* 0x0000000813007c0c */ /* 0x000fc6000bfa6070 */
[----:B------:R-:W1:Y:S04]  /*5900*/  @!P4 LDS R18, [R28+0x8] ;  /* 0x000008001c12c984 */ /* 0x000e680000000800 */
[----:B------:R-:W-:-:S05]  /*5910*/  @!P3 IMAD.IADD R19, R15, 0x1, R27 ;  /* 0x000000010f13b824 */ /* 0x000fca00078e021b */
[----:B------:R-:W-:Y:S02]  /*5920*/  @!P3 LEA R19, R19, UR5, 0x2 ;  /* 0x000000051313bc11 */ /* 0x000fe4000f8e10ff */
[----:B0-----:R-:W-:-:S04]  /*5930*/  @!P5 IADD3 R24, PT, PT, R27, R2, RZ ;  /* 0x000000021b18d210 */ /* 0x001fc80007ffe0ff */
[----:B------:R-:W-:Y:S01]  /*5940*/  @!P3 LDS R19, [R19+0x8] ;  /* 0x000008001313b984 */ /* 0x000fe20000000800 */
[--C-:B------:R-:W-:Y:S02]  /*5950*/  @!P5 IMAD.IADD R26, R14, 0x1, R24.reuse ;  /* 0x000000010e1ad824 */ /* 0x100fe400078e0218 */
[----:B------:R-:W-:-:S03]  /*5960*/  @!P5 IMAD.IADD R24, R15, 0x1, R24 ;  /* 0x000000010f18d824 */ /* 0x000fc600078e0218 */
[----:B------:R-:W-:Y:S01]  /*5970*/  @!P5 LEA R26, R26, UR5, 0x2 ;  /* 0x000000051a1adc11 */ /* 0x000fe2000f8e10ff */
[----:B-1----:R-:W-:Y:S01]  /*5980*/  @!P4 FMUL R16, R18, R29 ;  /* 0x0000001d1210c220 */ /* 0x002fe20000400000 */
[----:B------:R-:W-:Y:S01]  /*5990*/  @!P3 IMAD.IADD R18, R14, 0x1, R27 ;  /* 0x000000010e12b824 */ /* 0x000fe200078e021b */
[----:B------:R-:W-:Y:S02]  /*59a0*/  @!P5 LEA R27, R24, UR5, 0x2 ;  /* 0x00000005181bdc11 */ /* 0x000fe4000f8e10ff */
[----:B------:R-:W-:Y:S01]  /*59b0*/  @!P5 LDS R24, [R26+0x8] ;  /* 0x000008001a18d984 */ /* 0x000fe20000000800 */
[----:B------:R-:W-:Y:S01]  /*59c0*/  FADD R25, R25, R16 ;  /* 0x0000001019197221 */ /* 0x000fe20000000000 */
[----:B------:R-:W-:Y:S01]  /*59d0*/  @!P3 LEA R28, R18, UR5, 0x2 ;  /* 0x00000005121cbc11 */ /* 0x000fe2000f8e10ff */
[----:B------:R-:W-:Y:S01]  /*59e0*/  HFMA2 R16, -RZ, RZ, 0, 0 ;  /* 0x00000000ff107431 */ /* 0x000fe200000001ff */
[----:B------:R-:W-:Y:S04]  /*59f0*/  @!P5 LDS R27, [R27+0x8] ;  /* 0x000008001b1bd984 */ /* 0x000fe80000000800 */
[----:B------:R-:W0:Y:S02]  /*5a00*/  @!P3 LDS R18, [R28+0x8] ;  /* 0x000008001c12b984 */ /* 0x000e240000000800 */
[----:B0-----:R-:W-:Y:S01]  /*5a10*/  @!P3 FMUL R16, R18, R19 ;  /* 0x000000131210b220 */ /* 0x001fe20000400000 */
[----:B------:R-:W-:-:S02]  /*5a20*/  IMAD.MOV.U32 R18, RZ, RZ, RZ ;  /* 0x000000ffff127224 */ /* 0x000fc400078e00ff */
[----:B------:R-:W-:Y:S01]  /*5a30*/  @!P5 FMUL R18, R24, R27 ;  /* 0x0000001b1812d220 */ /* 0x000fe20000400000 */
[----:B------:R-:W-:-:S04]  /*5a40*/  FADD R25, R25, R16 ;  /* 0x0000001019197221 */ /* 0x000fc80000000000 */
[----:B------:R-:W-:-:S07]  /*5a50*/  FADD R16, R25, R18 ;  /* 0x0000001219107221 */ /* 0x000fce0000000000 */
.L_x_715:
[----:B------:R-:W-:Y:S05]  /*5a60*/  @!P2 BRA `(.L_x_711) ;  /* 0x0000000000aca947 */ /* 0x000fea0003800000 */
[----:B------:R-:W-:Y:S02]  /*5a70*/  ISETP.NE.AND P2, PT, R22, 0x1, PT ;  /* 0x000000011600780c */ /* 0x000fe40003f45270 */
[----:B------:R-:W-:-:S11]  /*5a80*/  ISETP.NE.AND P4, PT, R21, RZ, PT ;  /* 0x000000ff1500720c */ /* 0x000fd60003f85270 */
[----:B------:R-:W-:Y:S05]  /*5a90*/  @!P2 BRA `(.L_x_716) ;  /* 0x000000000068a947 */ /* 0x000fea0003800000 */
[----:B------:R-:W0:Y:S01]  /*5aa0*/  LDCU UR8, c[0x0][0x3b4] ;  /* 0x00007680ff0877ac */ /* 0x000e220008000800 */
[C---:B-1----:R-:W-:Y:S01]  /*5ab0*/  IMAD R25, R17.reuse, R2, RZ ;  /* 0x0000000211197224 */ /* 0x042fe200078e02ff */
[----:B------:R-:W-:-:S04]  /*5ac0*/  IADD3 R17, PT, PT, R17, 0x2, RZ ;  /* 0x0000000211117810 */ /* 0x000fc80007ffe0ff */
[----:B------:R-:W-:-:S05]  /*5ad0*/  IADD3 R19, PT, PT, R10, R25, RZ ;  /* 0x000000190a137210 */ /* 0x000fca0007ffe0ff */
[----:B------:R-:W-:-:S05]  /*5ae0*/  IMAD.IADD R18, R19, 0x1, R2 ;  /* 0x0000000113127824 */ /* 0x000fca00078e0202 */
[----:B0-----:R-:W-:Y:S02]  /*5af0*/  ISETP.GE.U32.AND P3, PT, R18, UR8, PT ;  /* 0x0000000812007c0c */ /* 0x001fe4000bf66070 */
[----:B------:R-:W-:-:S11]  /*5b00*/  ISETP.GE.U32.AND P2, PT, R19, UR8, PT ;  /* 0x0000000813007c0c */ /* 0x000fd6000bf46070 */
[----:B------:R-:W-:Y:S02]  /*5b10*/  @!P3 IMAD.IADD R24, R25, 0x1, R2 ;  /* 0x000000011918b824 */ /* 0x000fe400078e0202 */
[C---:B------:R-:W-:Y:S01]  /*5b20*/  @!P2 IMAD.IADD R18, R14.reuse, 0x1, R25 ;  /* 0x000000010e12a824 */ /* 0x040fe200078e0219 */
[C---:B------:R-:W-:Y:S01]  /*5b30*/  @!P2 IADD3 R19, PT, PT, R15.reuse, R25, RZ ;  /* 0x000000190f13a210 */ /* 0x040fe20007ffe0ff */
[----:B------:R-:W-:Y:S01]  /*5b40*/  @!P3 IMAD.IADD R25, R14, 0x1, R24 ;  /* 0x000000010e19b824 */ /* 0x000fe200078e0218 */
[----:B------:R-:W-:Y:S02]  /*5b50*/  @!P3 IADD3 R24, PT, PT, R15, R24, RZ ;  /* 0x000000180f18b210 */ /* 0x000fe40007ffe0ff */
[----:B------:R-:W-:Y:S02]  /*5b60*/  @!P2 LEA R19, R19, UR5, 0x2 ;  /* 0x000000051313ac11 */ /* 0x000fe4000f8e10ff */
[----:B------:R-:W-:Y:S02]  /*5b70*/  @!P2 LEA R26, R18, UR5, 0x2 ;  /* 0x00000005121aac11 */ /* 0x000fe4000f8e10ff */
[----:B------:R-:W-:-:S02]  /*5b80*/  @!P3 LEA R27, R24, UR5, 0x2 ;  /* 0x00000005181bbc11 */ /* 0x000fc4000f8e10ff */
[----:B------:R-:W-:Y:S01]  /*5b90*/  @!P3 LEA R28, R25, UR5, 0x2 ;  /* 0x00000005191cbc11 */ /* 0x000fe2000f8e10ff */
[----:B------:R-:W-:Y:S01]  /*5ba0*/  @!P2 LDS R18, [R26+0x8] ;  /* 0x000008001a12a984 */ /* 0x000fe20000000800 */
[----:B------:R-:W-:-:S03]  /*5bb0*/  IMAD.MOV.U32 R25, RZ, RZ, RZ ;  /* 0x000000ffff197224 */ /* 0x000fc600078e00ff */
[----:B------:R-:W0:Y:S04]  /*5bc0*/  @!P2 LDS R19, [R19+0x8] ;  /* 0x000008001313a984 */ /* 0x000e280000000800 */
[----:B------:R-:W-:Y:S04]  /*5bd0*/  @!P3 LDS R24, [R28+0x8] ;  /* 0x000008001c18b984 */ /* 0x000fe80000000800 */
[----:B------:R-:W1:Y:S01]  /*5be0*/  @!P3 LDS R27, [R27+0x8] ;  /* 0x000008001b1bb984 */ /* 0x000e620000000800 */
[----:B0-----:R-:W-:Y:S01]  /*5bf0*/  @!P2 FMUL R25, R18, R19 ;  /* 0x000000131219a220 */ /* 0x001fe20000400000 */
[----:B------:R-:W-:-:S03]  /*5c00*/  IMAD.MOV.U32 R18, RZ, RZ, RZ ;  /* 0x000000ffff127224 */ /* 0x000fc600078e00ff */
[----:B------:R-:W-:Y:S01]  /*5c10*/  FADD R25, R16, R25 ;  /* 0x0000001910197221 */ /* 0x000fe20000000000 */
[----:B-1----:R-:W-:-:S04]  /*5c20*/  @!P3 FMUL R18, R24, R27 ;  /* 0x0000001b1812b220 */ /* 0x002fc80000400000 */
[----:B------:R-:W-:-:S07]  /*5c30*/  FADD R16, R25, R18 ;  /* 0x0000001219107221 */ /* 0x000fce0000000000 */
.L_x_716:
[----:B------:R-:W-:Y:S05]  /*5c40*/  @!P4 BRA `(.L_x_711) ;  /* 0x000000000034c947 */ /* 0x000fea0003800000 */
[----:B------:R-:W0:Y:S01]  /*5c50*/  LDCU UR8, c[0x0][0x3b4] ;  /* 0x00007680ff0877ac */ /* 0x000e220008000800 */
[----:B------:R-:W-:-:S04]  /*5c60*/  IMAD R17, R2, R17, RZ ;  /* 0x0000001102117224 */ /* 0x000fc800078e02ff */
[----:B------:R-:W-:-:S05]  /*5c70*/  IMAD.IADD R18, R10, 0x1, R17 ;  /* 0x000000010a127824 */ /* 0x000fca00078e0211 */
[----:B0-----:R-:W-:-:S13]  /*5c80*/  ISETP.GE.U32.AND P2, PT, R18, UR8, PT ;  /* 0x0000000812007c0c */ /* 0x001fda000bf46070 */
[----:B------:R-:W-:Y:S01]  /*5c90*/  @!P2 IMAD.IADD R14, R14, 0x1, R17 ;  /* 0x000000010e0ea824 */ /* 0x000fe200078e0211 */
[----:B------:R-:W-:-:S04]  /*5ca0*/  @!P2 IADD3 R15, PT, PT, R15, R17, RZ ;  /* 0x000000110f0fa210 */ /* 0x000fc80007ffe0ff */
[----:B------:R-:W-:Y:S02]  /*5cb0*/  @!P2 LEA R14, R14, UR5, 0x2 ;  /* 0x000000050e0eac11 */ /* 0x000fe4000f8e10ff */
[----:B------:R-:W-:Y:S01]  /*5cc0*/  @!P2 LEA R17, R15, UR5, 0x2 ;  /* 0x000000050f11ac11 */ /* 0x000fe2000f8e10ff */
[----:B------:R-:W-:-:S03]  /*5cd0*/  IMAD.MOV.U32 R15, RZ, RZ, RZ ;  /* 0x000000ffff0f7224 */ /* 0x000fc600078e00ff */
[----:B------:R-:W-:Y:S04]  /*5ce0*/  @!P2 LDS R14, [R14+0x8] ;  /* 0x000008000e0ea984 */ /* 0x000fe80000000800 */
[----:B------:R-:W0:Y:S02]  /*5cf0*/  @!P2 LDS R17, [R17+0x8] ;  /* 0x000008001111a984 */ /* 0x000e240000000800 */
[----:B0-----:R-:W-:-:S04]  /*5d00*/  @!P2 FMUL R15, R14, R17 ;  /* 0x000000110e0fa220 */ /* 0x001fc80000400000 */
[----:B------:R-:W-:-:S07]  /*5d10*/  FADD R16, R16, R15 ;  /* 0x0000000f10107221 */ /* 0x000fce0000000000 */
.L_x_711:
[----:B------:R-:W3:Y:S01]  /*5d20*/  S2R R15, SR_TID.X ;  /* 0x00000000000f7919 */ /* 0x000ee20000002100 */
[----:B------:R-:W-:Y:S01]  /*5d30*/  IMAD R14, R9, R9, R9 ;  /* 0x00000009090e7224 */ /* 0x000fe200078e0209 */
[----:B------:R-:W-:-:S04]  /*5d40*/  UMOV UR8, 0xffffffff ;  /* 0xffffffff00087882 */ /* 0x000fc80000000000 */
[----:B------:R-:W-:-:S04]  /*5d50*/  LEA.HI R14, R14, R14, RZ, 0x1 ;  /* 0x0000000e0e0e7211 */ /* 0x000fc800078f08ff */
[----:B------:R-:W-:Y:S02]  /*5d60*/  SHF.R.S32.HI R14, RZ, 0x1, R14 ;  /* 0x00000001ff0e7819 */ /* 0x000fe4000001140e */
[----:B---3--:R-:W-:Y:S01]  /*5d70*/  ISETP.NE.AND P2, PT, R15, RZ, PT ;  /* 0x000000ff0f00720c */ /* 0x008fe20003f45270 */
[----:B------:R-:W-:-:S12]  /*5d80*/  BRA.DIV UR8, `(.L_x_717) ;  /* 0x0000001a08d07947 */ /* 0x000fd8000b800000 */
[----:B------:R-:W3:Y:S02]  /*5d90*/  SHFL.BFLY PT, R19, R16, 0x1, 0x1f ;  /* 0x0c201f0010137f89 */ /* 0x000ee400000e0000 */
[----:B---3--:R-:W-:-:S05]  /*5da0*/  FADD R24, R19, R16 ;  /* 0x0000001013187221 */ /* 0x008fca0000000000 */
[----:B------:R-:W1:Y:S02]  /*5db0*/  SHFL.BFLY PT, R19, R24, 0x2, 0x1f ;  /* 0x0c401f0018137f89 */ /* 0x000e6400000e0000 */
[----:B-1----:R-:W-:-:S05]  /*5dc0*/  FADD R25, R24, R19 ;  /* 0x0000001318197221 */ /* 0x002fca0000000000 */
[----:B------:R-:W1:Y:S02]  /*5dd0*/  SHFL.BFLY PT, R19, R25, 0x4, 0x1f ;  /* 0x0c801f0019137f89 */ /* 0x000e6400000e0000 */
[----:B-1----:R-:W-:-:S05]  /*5de0*/  FADD R26, R25, R19 ;  /* 0x00000013191a7221 */ /* 0x002fca0000000000 */
[----:B------:R-:W1:Y:S02]  /*5df0*/  SHFL.BFLY PT, R19, R26, 0x8, 0x1f ;  /* 0x0d001f001a137f89 */ /* 0x000e6400000e0000 */
[----:B-1----:R-:W-:-:S05]  /*5e00*/  FADD R27, R26, R19 ;  /* 0x000000131a1b7221 */ /* 0x002fca0000000000 */
[----:B------:R1:W3:Y:S02]  /*5e10*/  SHFL.BFLY PT, R19, R27, 0x10, 0x1f ;  /* 0x0e001f001b137f89 */ /* 0x0002e400000e0000 */
.L_x_762:
[----:B--2---:R-:W-:Y:S02]  /*5e20*/  @!P2 IMAD.IADD R14, R14, 0x1, R13 ;  /* 0x000000010e0ea824 */ /* 0x004fe400078e020d */
[----:B---3--:R-:W-:-:S03]  /*5e30*/  FADD R19, R27, R19 ;  /* 0x000000131b137221 */ /* 0x008fc60000000000 */
[----:B------:R-:W-:-:S05]  /*5e40*/  @!P2 LEA R14, R14, R7, 0x2 ;  /* 0x000000070e0ea211 */ /* 0x000fca00078e10ff */
[----:B------:R2:W-:Y:S01]  /*5e50*/  @!P2 STS [R14+0x4], R19 ;  /* 0x000004130e00a388 */ /* 0x0005e20000000800 */
[----:B------:R-:W-:Y:S05]  /*5e60*/  @P1 BRA `(.L_x_718) ;  /* 0xfffffff000301947 */ /* 0x000fea000383ffff */
.L_x_710:
[----:B------:R-:W-:Y:S05]  /*5e70*/  BSYNC B0 ;  /* 0x0000000000007941 */ /* 0x000fea0003800000 */
.L_x_709:
[----:B------:R-:W-:-:S05]  /*5e80*/  VIADD R5, R5, UR14 ;  /* 0x0000000e05057c36 */ /* 0x000fca0008000000 */
[----:B------:R-:W-:-:S13]  /*5e90*/  ISETP.GE.AND P0, PT, R5, R0, PT ;  /* 0x000000000500720c */ /* 0x000fda0003f06270 */
[----:B------:R-:W-:Y:S05]  /*5ea0*/  @!P0 BRA `(.L_x_719) ;  /* 0xffffffe000008947 */ /* 0x000fea000383ffff */
.L_x_701:
[----:B------:R-:W4:Y:S01]  /*5eb0*/  LDC R5, c[0x0][0x3c0] ;  /* 0x0000f000ff057b82 */ /* 0x000f220000000800 */
[----:B------:R-:W-:Y:S05]  /*5ec0*/  WARPSYNC.ALL ;  /* 0x0000000000007948 */ /* 0x000fea0003800000 */
[----:B------:R-:W-:Y:S01]  /*5ed0*/  BSSY.RECONVERGENT B0, `(.L_x_720) ;  /* 0x0000076000007945 */ /* 0x000fe20003800200 */
[----:B----4-:R-:W-:Y:S01]  /*5ee0*/  VIADD R5, R5, 0x1 ;  /* 0x0000000105057836 */ /* 0x010fe20000000000 */
[----:B------:R-:W-:Y:S04]  /*5ef0*/  BAR.SYNC.DEFER_BLOCKING 0x0 ;  /* 0x0000000000007b1d */ /* 0x000fe80000010000 */
[----:B------:R-:W-:-:S13]  /*5f00*/  ISETP.GE.U32.AND P0, PT, R6, R5, PT ;  /* 0x000000050600720c */ /* 0x000fda0003f06070 */
[----:B------:R-:W-:Y:S05]  /*5f10*/  @P0 BRA `(.L_x_721) ;  /* 0x0000000400c40947 */ /* 0x000fea0003800000 */
[----:B-12---:R-:W-:Y:S01]  /*5f20*/  IMAD R9, R2, UR14, RZ ;  /* 0x0000000e02097c24 */ /* 0x006fe2000f8e02ff */
[----:B------:R-:W1:Y:S01]  /*5f30*/  S2UR UR8, SR_CTAID.Y ;  /* 0x00000000000879c3 */ /* 0x000e620000002600 */
[----:B------:R-:W-:Y:S01]  /*5f40*/  BSSY.RECONVERGENT B1, `(.L_x_722) ;  /* 0x000003f000017945 */ /* 0x000fe20003800200 */
[--C-:B------:R-:W-:Y:S01]  /*5f50*/  IMAD.MOV.U32 R20, RZ, RZ, R6.reuse ;  /* 0x000000ffff147224 */ /* 0x100fe200078e0006 */
[----:B---3--:R-:W2:Y:S01]  /*5f60*/  I2F.U32.RP R8, R9 ;  /* 0x0000000900087306 */ /* 0x008ea20000209000 */
[C---:B0-----:R-:W-:Y:S01]  /*5f70*/  IMAD.IADD R4, R9.reuse, 0x1, R6 ;  /* 0x0000000109047824 */ /* 0x041fe200078e0206 */
[----:B------:R-:W-:Y:S01]  /*5f80*/  ISETP.NE.U32.AND P2, PT, R9, RZ, PT ;  /* 0x000000ff0900720c */ /* 0x000fe20003f45070 */
[----:B------:R-:W-:-:S03]  /*5f90*/  IMAD.MOV R15, RZ, RZ, -R9 ;  /* 0x000000ffff0f7224 */ /* 0x000fc600078e0a09 */
[CC--:B------:R-:W-:Y:S02]  /*5fa0*/  ISETP.GE.U32.AND P0, PT, R4.reuse, R5.reuse, PT ;  /* 0x000000050400720c */ /* 0x0c0fe40003f06070 */
[----:B------:R-:W-:Y:S02]  /*5fb0*/  VIMNMX.U32 R0, PT, PT, R4, R5, !PT ;  /* 0x0000000504007248 */ /* 0x000fe40007fe0000 */
[----:B------:R-:W-:-:S04]  /*5fc0*/  SEL R13, RZ, 0x1, P0 ;  /* 0x00000001ff0d7807 */ /* 0x000fc80000000000 */
[----:B------:R-:W-:Y:S01]  /*5fd0*/  IADD3 R0, PT, PT, R0, -R4, -R13 ;  /* 0x8000000400007210 */ /* 0x000fe20007ffe80d */
[----:B--2---:R-:W0:Y:S02]  /*5fe0*/  MUFU.RCP R8, R8 ;  /* 0x0000000800087308 */ /* 0x004e240000001000 */
[----:B0-----:R-:W-:-:S06]  /*5ff0*/  IADD3 R10, PT, PT, R8, 0xffffffe, RZ ;  /* 0x0ffffffe080a7810 */ /* 0x001fcc0007ffe0ff */
[----:B------:R0:W2:Y:S02]  /*6000*/  F2I.FTZ.U32.TRUNC.NTZ R11, R10 ;  /* 0x0000000a000b7305 */ /* 0x0000a4000021f000 */
[----:B0-----:R-:W-:Y:S02]  /*6010*/  HFMA2 R10, -RZ, RZ, 0, 0 ;  /* 0x00000000ff0a7431 */ /* 0x001fe400000001ff */
[----:B--2---:R-:W-:-:S04]  /*6020*/  IMAD R15, R15, R11, RZ ;  /* 0x0000000b0f0f7224 */ /* 0x004fc800078e02ff */
[----:B------:R-:W-:Y:S02]  /*6030*/  IMAD.HI.U32 R15, R11, R15, R10 ;  /* 0x0000000f0b0f7227 */ /* 0x000fe400078e000a */
[----:B------:R-:W0:Y:S04]  /*6040*/  LDC R11, c[0x0][0x3ac] ;  /* 0x0000eb00ff0b7b82 */ /* 0x000e280000000800 */
[----:B------:R-:W-:-:S04]  /*6050*/  IMAD.HI.U32 R4, R15, R0, RZ ;  /* 0x000000000f047227 */ /* 0x000fc800078e00ff */
[----:B------:R-:W-:-:S04]  /*6060*/  IMAD.MOV R8, RZ, RZ, -R4 ;  /* 0x000000ffff087224 */ /* 0x000fc800078e0a04 */
[----:B------:R-:W-:-:S05]  /*6070*/  IMAD R0, R9, R8, R0 ;  /* 0x0000000809007224 */ /* 0x000fca00078e0200 */
[----:B------:R-:W-:-:S13]  /*6080*/  ISETP.GE.U32.AND P0, PT, R0, R9, PT ;  /* 0x000000090000720c */ /* 0x000fda0003f06070 */
[----:B------:R-:W-:Y:S02]  /*6090*/  @P0 IMAD.IADD R0, R0, 0x1, -R9 ;  /* 0x0000000100000824 */ /* 0x000fe400078e0a09 */
[----:B------:R-:W-:-:S03]  /*60a0*/  @P0 VIADD R4, R4, 0x1 ;  /* 0x0000000104040836 */ /* 0x000fc60000000000 */
[----:B------:R-:W-:Y:S02]  /*60b0*/  ISETP.GE.U32.AND P1, PT, R0, R9, PT ;  /* 0x000000090000720c */ /* 0x000fe40003f26070 */
[----:B------:R-:W-:-:S05]  /*60c0*/  IADD3 R0, PT, PT, R5, 0x10, RZ ;  /* 0x0000001005007810 */ /* 0x000fca0007ffe0ff */
[----:B-1----:R-:W-:Y:S01]  /*60d0*/  IMAD R0, R0, UR8, RZ ;  /* 0x0000000800007c24 */ /* 0x002fe2000f8e02ff */
[----:B------:R-:W1:Y:S03]  /*60e0*/  LDCU.64 UR8, c[0x0][0x390] ;  /* 0x00007200ff0877ac */ /* 0x000e660008000a00 */
[----:B0-----:R-:W-:Y:S02]  /*60f0*/  IMAD R0, R0, 0x2, R11 ;  /* 0x0000000200007824 */ /* 0x001fe400078e020b */
[----:B------:R-:W-:Y:S02]  /*6100*/  @P1 IADD3 R4, PT, PT, R4, 0x1, RZ ;  /* 0x0000000104041810 */ /* 0x000fe40007ffe0ff */
[----:B------:R-:W-:Y:S01]  /*6110*/  @!P2 LOP3.LUT R4, RZ, R9, RZ, 0x33, !PT ;  /* 0x00000009ff04a212 */ /* 0x000fe200078e33ff */
[----:B------:R-:W-:-:S03]  /*6120*/  VIADD R0, R0, 0x1f ;  /* 0x0000001f00007836 */ /* 0x000fc60000000000 */
[----:B------:R-:W-:Y:S01]  /*6130*/  IADD3 R4, PT, PT, R13, R4, RZ ;  /* 0x000000040d047210 */ /* 0x000fe20007ffe0ff */
[----:B------:R-:W-:Y:S01]  /*6140*/  IMAD.SHL.U32 R8, R0, 0x4, RZ ;  /* 0x0000000400087824 */ /* 0x000fe200078e00ff */
[----:B------:R-:W-:Y:S02]  /*6150*/  SHF.R.U32.HI R0, RZ, 0x1e, R0 ;  /* 0x0000001eff007819 */ /* 0x000fe40000011600 */
[----:B------:R-:W-:Y:S02]  /*6160*/  LOP3.LUT R11, R4, 0x3, RZ, 0xc0, !PT ;  /* 0x00000003040b7812 */ /* 0x000fe400078ec0ff */
[----:B------:R-:W-:Y:S02]  /*6170*/  LOP3.LUT R8, R8, 0xffffff80, RZ, 0xc0, !PT ;  /* 0xffffff8008087812 */ /* 0x000fe400078ec0ff */
[----:B------:R-:W-:Y:S02]  /*6180*/  ISETP.NE.AND P0, PT, R11, 0x3, PT ;  /* 0x000000030b00780c */ /* 0x000fe40003f05270 */
[----:B------:R-:W-:-:S02]  /*6190*/  LOP3.LUT R0, R0, 0x3, RZ, 0xc0, !PT ;  /* 0x0000000300007812 */ /* 0x000fc400078ec0ff */
[----:B-1----:R-:W-:Y:S02]  /*61a0*/  IADD3 R10, P2, PT, R8, UR8, RZ ;  /* 0x00000008080a7c10 */ /* 0x002fe4000ff5e0ff */
[----:B------:R-:W-:Y:S02]  /*61b0*/  ISETP.GE.U32.AND P1, PT, R4, 0x3, PT ;  /* 0x000000030400780c */ /* 0x000fe40003f26070 */
[----:B------:R-:W-:-:S05]  /*61c0*/  IADD3.X R11, PT, PT, R0, UR9, RZ, P2, !PT ;  /* 0x00000009000b7c10 */ /* 0x000fca00097fe4ff */
[----:B------:R-:W-:Y:S06]  /*61d0*/  @!P0 BRA `(.L_x_723) ;  /* 0x0000000000548947 */ /* 0x000fec0003800000 */
[----:B------:R-:W0:Y:S01]  /*61e0*/  S2R R13, SR_CgaCtaId ;  /* 0x00000000000d7919 */ /* 0x000e220000008800 */
[----:B------:R-:W1:Y:S01]  /*61f0*/  LDC R25, c[0x0][0x3c0] ;  /* 0x0000f000ff197b82 */ /* 0x000e620000000800 */
[----:B------:R-:W-:Y:S01]  /*6200*/  VIADD R0, R4, 0x1 ;  /* 0x0000000104007836 */ /* 0x000fe20000000000 */
[----:B------:R-:W-:Y:S01]  /*6210*/  MOV R8, 0x400 ;  /* 0x0000040000087802 */ /* 0x000fe20000000f00 */
[----:B------:R-:W-:Y:S01]  /*6220*/  IMAD.MOV.U32 R20, RZ, RZ, R6 ;  /* 0x000000ffff147224 */ /* 0x000fe200078e0006 */
[----:B------:R-:W-:Y:S02]  /*6230*/  MOV R4, RZ ;  /* 0x000000ff00047202 */ /* 0x000fe40000000f00 */
[----:B------:R-:W-:Y:S02]  /*6240*/  LOP3.LUT R21, R0, 0x3, RZ, 0xc0, !PT ;  /* 0x0000000300157812 */ /* 0x000fe400078ec0ff */
[----:B0-----:R-:W-:-:S07]  /*6250*/  LEA R23, R13, R8, 0x18 ;  /* 0x000000080d177211 */ /* 0x001fce00078ec0ff */
.L_x_724:
[C---:B------:R-:W-:Y:S02]  /*6260*/  IMAD R0, R20.reuse, 0x4, R23 ;  /* 0x0000000414007824 */ /* 0x040fe400078e0217 */
[C---:B0-----:R-:W-:Y:S02]  /*6270*/  IMAD.IADD R15, R20.reuse, 0x1, R5 ;  /* 0x00000001140f7824 */ /* 0x041fe400078e0205 */
[--C-:B------:R-:W-:Y:S01]  /*6280*/  IMAD.WIDE.U32 R12, R20, 0x4, R10.reuse ;  /* 0x00000004140c7825 */ /* 0x100fe200078e000a */
[----:B-1----:R-:W-:Y:S01]  /*6290*/  LEA R8, R25, R0, 0x2 ;  /* 0x0000000019087211 */ /* 0x002fe200078e10ff */
[----:B------:R-:W0:Y:S01]  /*62a0*/  LDS R17, [R0] ;  /* 0x0000000000117984 */ /* 0x000e220000000800 */
[----:B------:R-:W-:Y:S01]  /*62b0*/  IADD3 R20, PT, PT, R9, R20, RZ ;  /* 0x0000001409147210 */ /* 0x000fe20007ffe0ff */
[----:B------:R-:W-:Y:S02]  /*62c0*/  IMAD.WIDE.U32 R14, R15, 0x4, R10 ;  /* 0x000000040f0e7825 */ /* 0x000fe400078e000a */
[----:B------:R-:W1:Y:S02]  /*62d0*/  LDS R19, [R8+0x4] ;  /* 0x0000040008137984 */ /* 0x000e640000000800 */
[----:B------:R-:W-:-:S05]  /*62e0*/  VIADD R4, R4, 0x1 ;  /* 0x0000000104047836 */ /* 0x000fca0000000000 */
[----:B------:R-:W-:Y:S01]  /*62f0*/  ISETP.NE.AND P0, PT, R4, R21, PT ;  /* 0x000000150400720c */ /* 0x000fe20003f05270 */
[----:B0-----:R0:W-:Y:S04]  /*6300*/  STG.E desc[UR10][R12.64], R17 ;  /* 0x000000110c007986 */ /* 0x0011e8000c10190a */
[----:B-1----:R0:W-:Y:S08]  /*6310*/  STG.E desc[UR10][R14.64], R19 ;  /* 0x000000130e007986 */ /* 0x0021f0000c10190a */
[----:B------:R-:W-:Y:S05]  /*6320*/  @P0 BRA `(.L_x_724) ;  /* 0xfffffffc00cc0947 */ /* 0x000fea000383ffff */
.L_x_723:
[----:B------:R-:W-:Y:S05]  /*6330*/  BSYNC.RECONVERGENT B1 ;  /* 0x0000000000017941 */ /* 0x000fea0003800200 */
.L_x_722:
[----:B------:R-:W-:Y:S05]  /*6340*/  @!P1 BRA `(.L_x_721) ;  /* 0x0000000000b89947 */ /* 0x000fea0003800000 */
[----:B0-----:R-:W0:Y:S01]  /*6350*/  S2R R13, SR_CgaCtaId ;  /* 0x00000000000d7919 */ /* 0x001e220000008800 */
[----:B------:R-:W1:Y:S01]  /*6360*/  LDC R4, c[0x0][0x3c0] ;  /* 0x0000f000ff047b82 */ /* 0x000e620000000800 */
[----:B------:R-:W-:-:S04]  /*6370*/  MOV R0, 0x400 ;  /* 0x0000040000007802 */ /* 0x000fc80000000f00 */
[----:B0-----:R-:W-:-:S07]  /*6380*/  LEA R0, R13, R0, 0x18 ;  /* 0x000000000d007211 */ /* 0x001fce00078ec0ff */
.L_x_725:
[C---:B------:R-:W-:Y:S01]  /*6390*/  IMAD R12, R20.reuse, 0x4, R0 ;  /* 0x00000004140c7824 */ /* 0x040fe200078e0200 */
[----:B------:R-:W-:Y:S01]  /*63a0*/  IADD3 R26, PT, PT, R20, R5, RZ ;  /* 0x00000005141a7210 */ /* 0x000fe20007ffe0ff */
[C---:B------:R-:W-:Y:S02]  /*63b0*/  IMAD.IADD R14, R9.reuse, 0x1, R20 ;  /* 0x00000001090e7824 */ /* 0x040fe400078e0214 */
[----:B-1----:R-:W-:Y:S01]  /*63c0*/  IMAD R19, R4, 0x4, R12 ;  /* 0x0000000404137824 */ /* 0x002fe200078e020c */
[----:B------:R-:W-:Y:S01]  /*63d0*/  LEA R22, R9, R12, 0x2 ;  /* 0x0000000c09167211 */ /* 0x000fe200078e10ff */
[----:B------:R0:W1:Y:S01]  /*63e0*/  LDS R15, [R12] ;  /* 0x000000000c0f7984 */ /* 0x0000620000000800 */
[----:B------:R-:W-:-:S03]  /*63f0*/  IMAD.WIDE.U32 R16, R26, 0x4, R10 ;  /* 0x000000041a107825 */ /* 0x000fc600078e000a */
[----:B------:R-:W2:Y:S01]  /*6400*/  LDS R19, [R19+0x4] ;  /* 0x0000040013137984 */ /* 0x000ea20000000800 */
[C-C-:B------:R-:W-:Y:S02]  /*6410*/  IMAD R25, R9.reuse, 0x4, R22.reuse ;  /* 0x0000000409197824 */ /* 0x140fe400078e0216 */
[C---:B------:R-:W-:Y:S02]  /*6420*/  IMAD R24, R4.reuse, 0x4, R22 ;  /* 0x0000000404187824 */ /* 0x040fe400078e0216 */
[----:B------:R-:W-:Y:S01]  /*6430*/  IMAD R23, R4, 0x4, R25 ;  /* 0x0000000404177824 */ /* 0x000fe200078e0219 */
[C---:B------:R-:W-:Y:S01]  /*6440*/  LEA R21, R9.reuse, R25, 0x2 ;  /* 0x0000001909157211 */ /* 0x040fe200078e10ff */
[----:B------:R-:W3:Y:S01]  /*6450*/  LDS R22, [R22] ;  /* 0x0000000016167984 */ /* 0x000ee20000000800 */
[C---:B------:R-:W-:Y:S02]  /*6460*/  IMAD.IADD R26, R9.reuse, 0x1, R26 ;  /* 0x00000001091a7824 */ /* 0x040fe400078e021a */
[----:B0-----:R-:W-:Y:S01]  /*6470*/  IMAD.WIDE.U32 R12, R20, 0x4, R10 ;  /* 0x00000004140c7825 */ /* 0x001fe200078e000a */
[----:B------:R-:W0:Y:S03]  /*6480*/  LDS R24, [R24+0x4] ;  /* 0x0000040018187984 */ /* 0x000e260000000800 */
[----:B------:R-:W-:Y:S01]  /*6490*/  IMAD R8, R4, 0x4, R21 ;  /* 0x0000000404087824 */ /* 0x000fe200078e0215 */
[----:B------:R-:W4:Y:S01]  /*64a0*/  LDS R25, [R25] ;  /* 0x0000000019197984 */ /* 0x000f220000000800 */
[----:B------:R-:W-:Y:S01]  /*64b0*/  IMAD.WIDE.U32 R28, R14, 0x4, R10 ;  /* 0x000000040e1c7825 */ /* 0x000fe200078e000a */
[----:B------:R-:W-:-:S02]  /*64c0*/  IADD3 R14, PT, PT, R9, R14, RZ ;  /* 0x0000000e090e7210 */ /* 0x000fc40007ffe0ff */
[----:B------:R-:W5:Y:S01]  /*64d0*/  LDS R23, [R23+0x4] ;  /* 0x0000040017177984 */ /* 0x000f620000000800 */
[C---:B------:R-:W-:Y:S02]  /*64e0*/  IMAD.IADD R18, R9.reuse, 0x1, R26 ;  /* 0x0000000109127824 */ /* 0x040fe400078e021a */
[----:B------:R-:W-:Y:S01]  /*64f0*/  IMAD.IADD R20, R9, 0x1, R14 ;  /* 0x0000000109147824 */ /* 0x000fe200078e020e */
[----:B------:R-:W5:Y:S01]  /*6500*/  LDS R21, [R21] ;  /* 0x0000000015157984 */ /* 0x000f620000000800 */
[----:B------:R-:W-:-:S03]  /*6510*/  IMAD.WIDE.U32 R26, R26, 0x4, R10 ;  /* 0x000000041a1a7825 */ /* 0x000fc600078e000a */
[----:B------:R-:W5:Y:S04]  /*6520*/  LDS R8, [R8+0x4] ;  /* 0x0000040008087984 */ /* 0x000f680000000800 */
[----:B-1----:R1:W-:Y:S04]  /*6530*/  STG.E desc[UR10][R12.64], R15 ;  /* 0x0000000f0c007986 */ /* 0x0023e8000c10190a */
[----:B--2---:R2:W-:Y:S04]  /*6540*/  STG.E desc[UR10][R16.64], R19 ;  /* 0x0000001310007986 */ /* 0x0045e8000c10190a */
[----:B---3--:R3:W-:Y:S01]  /*6550*/  STG.E desc[UR10][R28.64], R22 ;  /* 0x000000161c007986 */ /* 0x0087e2000c10190a */
[----:B-1----:R-:W-:-:S03]  /*6560*/  IMAD.WIDE.U32 R12, R14, 0x4, R10 ;  /* 0x000000040e0c7825 */ /* 0x002fc600078e000a */
[----:B0-----:R3:W-:Y:S01]  /*6570*/  STG.E desc[UR10][R26.64], R24 ;  /* 0x000000181a007986 */ /* 0x0017e2000c10190a */
[----:B--2---:R-:W-:Y:S01]  /*6580*/  IADD3 R19, PT, PT, R9, R18, RZ ;  /* 0x0000001209137210 */ /* 0x004fe20007ffe0ff */
[--C-:B------:R-:W-:Y:S02]  /*6590*/  IMAD.WIDE.U32 R14, R18, 0x4, R10.reuse ;  /* 0x00000004120e7825 */ /* 0x100fe400078e000a */
[----:B----4-:R3:W-:Y:S02]  /*65a0*/  STG.E desc[UR10][R12.64], R25 ;  /* 0x000000190c007986 */ /* 0x0107e4000c10190a */
[--C-:B------:R-:W-:Y:S02]  /*65b0*/  IMAD.WIDE.U32 R16, R20, 0x4, R10.reuse ;  /* 0x0000000414107825 */ /* 0x100fe400078e000a */
[----:B-----5:R3:W-:Y:S02]  /*65c0*/  STG.E desc[UR10][R14.64], R23 ;  /* 0x000000170e007986 */ /* 0x0207e4000c10190a */
[----:B------:R-:W-:-:S02]  /*65d0*/  IMAD.WIDE.U32 R18, R19, 0x4, R10 ;  /* 0x0000000413127825 */ /* 0x000fc400078e000a */
[----:B------:R3:W-:Y:S02]  /*65e0*/  STG.E desc[UR10][R16.64], R21 ;  /* 0x0000001510007986 */ /* 0x0007e4000c10190a */
[----:B------:R-:W-:Y:S02]  /*65f0*/  IMAD.IADD R20, R9, 0x1, R20 ;  /* 0x0000000109147824 */ /* 0x000fe400078e0214 */
[----:B------:R3:W-:Y:S03]  /*6600*/  STG.E desc[UR10][R18.64], R8 ;  /* 0x0000000812007986 */ /* 0x0007e6000c10190a */
[----:B------:R-:W-:-:S13]  /*6610*/  ISETP.GE.U32.AND P0, PT, R20, R5, PT ;  /* 0x000000051400720c */ /* 0x000fda0003f06070 */
[----:B---3--:R-:W-:Y:S05]  /*6620*/  @!P0 BRA `(.L_x_725) ;  /* 0xfffffffc00588947 */ /* 0x008fea000383ffff */
.L_x_721:
[----:B------:R-:W-:Y:S05]  /*6630*/  BSYNC.RECONVERGENT B0 ;  /* 0x0000000000007941 */ /* 0x000fea0003800200 */
.L_x_720:
[----:B------:R-:W4:Y:S01]  /*6640*/  S2R R5, SR_TID.Y ;  /* 0x0000000000057919 */ /* 0x000f220000002200 */
[----:B------:R-:W0:Y:S01]  /*6650*/  LDCU UR17, c[0x0][0x3b8] ;  /* 0x00007700ff1177ac */ /* 0x000e220008000800 */
[----:B------:R-:W-:Y:S01]  /*6660*/  BSSY.RECONVERGENT B0, `(.L_x_726) ;  /* 0x000009b000007945 */ /* 0x000fe20003800200 */
[----:B------:R-:W0:Y:S01]  /*6670*/  LDCU.64 UR18, c[0x0][0x390] ;  /* 0x00007200ff1277ac */ /* 0x000e220008000a00 */
[----:B----4-:R-:W-:-:S13]  /*6680*/  ISETP.GE.U32.AND P0, PT, R5, UR15, PT ;  /* 0x0000000f05007c0c */ /* 0x010fda000bf06070 */
[----:B0-----:R-:W-:Y:S05]  /*6690*/  @P0 BRA `(.L_x_727) ;  /* 0x00000008005c0947 */ /* 0x001fea0003800000 */
[----:B-12---:R-:W0:Y:S01]  /*66a0*/  S2R R9, SR_TID.X ;  /* 0x0000000000097919 */ /* 0x006e220000002100 */
[----:B------:R-:W3:Y:S01]  /*66b0*/  LDC R13, c[0x0][0x3b8] ;  /* 0x0000ee00ff0d7b82 */ /* 0x000ee20000000800 */
[----:B------:R-:W-:Y:S01]  /*66c0*/  MOV R4, R5 ;  /* 0x0000000500047202 */ /* 0x000fe20000000f00 */
[----:B0-----:R-:W-:Y:S02]  /*66d0*/  IMAD.IADD R0, R9, 0x1, R2 ;  /* 0x0000000109007824 */ /* 0x001fe400078e0202 */
[C---:B---3--:R-:W-:Y:S02]  /*66e0*/  IMAD R11, R13.reuse, UR16, R9 ;  /* 0x000000100d0b7c24 */ /* 0x048fe4000f8e0209 */
[----:B------:R-:W-:-:S07]  /*66f0*/  IMAD R13, R13, UR16, R0 ;  /* 0x000000100d0d7c24 */ /* 0x000fce000f8e0200 */
.L_x_744:
[----:B------:R-:W-:-:S13]  /*6700*/  ISETP.GE.AND P0, PT, R3, 0x1, PT ;  /* 0x000000010300780c */ /* 0x000fda0003f06270 */
[----:B01234-:R-:W-:Y:S05]  /*6710*/  @!P0 BRA `(.L_x_728) ;  /* 0x0000000800308947 */ /* 0x01ffea0003800000 */
[----:B------:R-:W0:Y:S01]  /*6720*/  LDCU UR12, c[0x0][0x3b8] ;  /* 0x00007700ff0c77ac */ /* 0x000e220008000800 */
[----:B------:R-:W-:-:S05]  /*6730*/  VIADD R8, R3, 0xffffffff ;  /* 0xffffffff03087836 */ /* 0x000fca0000000000 */
[----:B------:R-:W-:Y:S01]  /*6740*/  ISETP.GE.U32.AND P0, PT, R8, 0x3, PT ;  /* 0x000000030800780c */ /* 0x000fe20003f06070 */
[----:B------:R-:W-:Y:S02]  /*6750*/  IMAD.MOV.U32 R8, RZ, RZ, RZ ;  /* 0x000000ffff087224 */ /* 0x000fe400078e00ff */
[----:B0-----:R-:W-:-:S10]  /*6760*/  IMAD R15, R4, UR12, R9 ;  /* 0x0000000c040f7c24 */ /* 0x001fd4000f8e0209 */
[----:B------:R-:W-:Y:S05]  /*6770*/  @!P0 BRA `(.L_x_729) ;  /* 0x0000000400408947 */ /* 0x000fea0003800000 */
[----:B------:R-:W0:Y:S01]  /*6780*/  S2UR UR8, SR_CgaCtaId ;  /* 0x00000000000879c3 */ /* 0x000e220000008800 */
[----:B------:R-:W1:Y:S01]  /*6790*/  LDCU UR9, c[0x0][0x3c0] ;  /* 0x00007800ff0977ac */ /* 0x000e620008000800 */
[C---:B------:R-:W-:Y:S01]  /*67a0*/  LEA R17, R2.reuse, R11, 0x1 ;  /* 0x0000000b02117211 */ /* 0x040fe200078e08ff */
[C---:B------:R-:W-:Y:S01]  /*67b0*/  IMAD R19, R2.reuse, 0x3, R9 ;  /* 0x0000000302137824 */ /* 0x040fe200078e0209 */
[----:B------:R-:W-:Y:S01]  /*67c0*/  LOP3.LUT R8, R3, 0x7ffffffc, RZ, 0xc0, !PT ;  /* 0x7ffffffc03087812 */ /* 0x000fe200078ec0ff */
[----:B------:R-:W2:Y:S01]  /*67d0*/  LDCU UR13, c[0x0][0x3b4] ;  /* 0x00007680ff0d77ac */ /* 0x000ea20008000800 */
[--C-:B------:R-:W-:Y:S02]  /*67e0*/  IMAD R21, R2, 0x3, R11.reuse ;  /* 0x0000000302157824 */ /* 0x100fe400078e020b */
[----:B------:R-:W-:Y:S01]  /*67f0*/  IMAD.MOV.U32 R23, RZ, RZ, R11 ;  /* 0x000000ffff177224 */ /* 0x000fe200078e000b */
[----:B------:R-:W-:Y:S01]  /*6800*/  UMOV UR7, 0x400 ;  /* 0x0000040000077882 */ /* 0x000fe20000000000 */
[----:B------:R-:W-:Y:S01]  /*6810*/  IMAD.MOV.U32 R25, RZ, RZ, R13 ;  /* 0x000000ffff197224 */ /* 0x000fe200078e000d */
[----:B------:R-:W-:Y:S01]  /*6820*/  IADD3 R16, PT, PT, -R8, RZ, RZ ;  /* 0x000000ff08107210 */ /* 0x000fe20007ffe1ff */
[----:B------:R-:W-:-:S02]  /*6830*/  IMAD R10, R4, UR12, R19 ;  /* 0x0000000c040a7c24 */ /* 0x000fc4000f8e0213 */
[C---:B--2---:R-:W-:Y:S01]  /*6840*/  IMAD R27, R4.reuse, UR13, R13 ;  /* 0x0000000d041b7c24 */ /* 0x044fe2000f8e020d */
[----:B0-----:R-:W-:Y:S01]  /*6850*/  ULEA UR7, UR8, UR7, 0x18 ;  /* 0x0000000708077291 */ /* 0x001fe2000f8ec0ff */
[C---:B------:R-:W-:Y:S02]  /*6860*/  IMAD R29, R4.reuse, UR13, R17 ;  /* 0x0000000d041d7c24 */ /* 0x040fe4000f8e0211 */
[C---:B------:R-:W-:Y:S01]  /*6870*/  IMAD R12, R4.reuse, UR13, R21 ;  /* 0x0000000d040c7c24 */ /* 0x040fe2000f8e0215 */
[----:B-1----:R-:W-:Y:S01]  /*6880*/  ULEA UR7, UR9, UR7, 0x3 ;  /* 0x0000000709077291 */ /* 0x002fe2000f8e18ff */
[----:B------:R-:W-:-:S03]  /*6890*/  IMAD R14, R4, UR13, R11 ;  /* 0x0000000d040e7c24 */ /* 0x000fc6000f8e020b */
[----:B------:R-:W-:-:S06]  /*68a0*/  UIADD3 UR7, UPT, UPT, UR7, 0x8, URZ ;  /* 0x0000000807077890 */ /* 0x000fcc000fffe0ff */
[----:B------:R-:W-:-:S07]  /*68b0*/  IMAD.U32 R20, RZ, RZ, UR7 ;  /* 0x00000007ff147e24 */ /* 0x000fce000f8e00ff */
.L_x_738:
[----:B0123--:R-:W0:Y:S01]  /*68c0*/  LDC R18, c[0x0][0x3b4] ;  /* 0x0000ed00ff127b82 */ /* 0x00fe220000000800 */
[----:B------:R-:W-:Y:S01]  /*68d0*/  BSSY.RECONVERGENT B1, `(.L_x_730) ;  /* 0x000000d000017945 */ /* 0x000fe20003800200 */
[-C--:B0-----:R-:W-:Y:S02]  /*68e0*/  ISETP.GE.U32.AND P2, PT, R23, R18.reuse, PT ;  /* 0x000000121700720c */ /* 0x081fe40003f46070 */
[-C--:B------:R-:W-:Y:S02]  /*68f0*/  ISETP.GE.U32.AND P3, PT, R25, R18.reuse, PT ;  /* 0x000000121900720c */ /* 0x080fe40003f66070 */
[-C--:B------:R-:W-:Y:S02]  /*6900*/  ISETP.GE.U32.AND P0, PT, R17, R18.reuse, PT ;  /* 0x000000121100720c */ /* 0x080fe40003f06070 */
[----:B------:R-:W-:-:S07]  /*6910*/  ISETP.GE.U32.AND P1, PT, R21, R18, PT ;  /* 0x000000121500720c */ /* 0x000fce0003f26070 */
[----:B------:R-:W-:Y:S06]  /*6920*/  @P2 BRA `(.L_x_731) ;  /* 0x00000000001c2947 */ /* 0x000fec0003800000 */
[----:B------:R-:W-:-:S04]  /*6930*/  IADD3 R19, P2, PT, R14, UR6, RZ ;  /* 0x000000060e137c10 */ /* 0x000fc8000ff5e0ff */
[----:B------:R-:W-:Y:S02]  /*6940*/  IADD3.X R22, PT, PT, RZ, RZ, RZ, P2, !PT ;  /* 0x000000ffff167210 */ /* 0x000fe400017fe4ff */
[----:B------:R-:W-:-:S04]  /*6950*/  LEA R18, P2, R19, UR18, 0x2 ;  /* 0x0000001213127c11 */ /* 0x000fc8000f8410ff */
[----:B------:R-:W-:Y:S01]  /*6960*/  LEA.HI.X R19, R19, UR19, R22, 0x2, P2 ;  /* 0x0000001313137c11 */ /* 0x000fe200090f1416 */
[----:B------:R-:W-:-:S06]  /*6970*/  IMAD R22, R15, 0x4, R20 ;  /* 0x000000040f167824 */ /* 0x000fcc00078e0214 */
[----:B------:R-:W0:Y:S04]  /*6980*/  LDS R22, [R22] ;  /* 0x0000000016167984 */ /* 0x000e280000000800 */
[----:B0-----:R0:W-:Y:S02]  /*6990*/  STG.E desc[UR10][R18.64], R22 ;  /* 0x0000001612007986 */ /* 0x0011e4000c10190a */
.L_x_731:
[----:B------:R-:W-:Y:S05]  /*69a0*/  BSYNC.RECONVERGENT B1 ;  /* 0x0000000000017941 */ /* 0x000fea0003800200 */
.L_x_730:
[----:B------:R-:W-:Y:S04]  /*69b0*/  BSSY.RECONVERGENT B1, `(.L_x_732) ;  /* 0x000000a000017945 */ /* 0x000fe80003800200 */
[----:B------:R-:W-:Y:S05]  /*69c0*/  @P3 BRA `(.L_x_733) ;  /* 0x0000000000203947 */ /* 0x000fea0003800000 */
[----:B0-----:R-:W-:-:S04]  /*69d0*/  IADD3 R19, P2, PT, R27, UR6, RZ ;  /* 0x000000061b137c10 */ /* 0x001fc8000ff5e0ff */
[----:B------:R-:W-:Y:S02]  /*69e0*/  IADD3.X R22, PT, PT, RZ, RZ, RZ, P2, !PT ;  /* 0x000000ffff167210 */ /* 0x000fe400017fe4ff */
[----:B------:R-:W-:-:S04]  /*69f0*/  LEA R18, P2, R19, UR18, 0x2 ;  /* 0x0000001213127c11 */ /* 0x000fc8000f8410ff */
[----:B------:R-:W-:Y:S01]  /*6a00*/  LEA.HI.X R19, R19, UR19, R22, 0x2, P2 ;  /* 0x0000001313137c11 */ /* 0x000fe200090f1416 */
[----:B------:R-:W-:-:S04]  /*6a10*/  IMAD R22, R4, UR17, R0 ;  /* 0x0000001104167c24 */ /* 0x000fc8000f8e0200 */
[----:B------:R-:W-:-:S06]  /*6a20*/  IMAD R22, R22, 0x4, R20 ;  /* 0x0000000416167824 */ /* 0x000fcc00078e0214 */
[----:B------:R-:W0:Y:S04]  /*6a30*/  LDS R22, [R22] ;  /* 0x0000000016167984 */ /* 0x000e280000000800 */
[----:B0-----:R1:W-:Y:S02]  /*6a40*/  STG.E desc[UR10][R18.64], R22 ;  /* 0x0000001612007986 */ /* 0x0013e4000c10190a */
.L_x_733:
[----:B------:R-:W-:Y:S05]  /*6a50*/  BSYNC.RECONVERGENT B1 ;  /* 0x0000000000017941 */ /* 0x000fea0003800200 */
.L_x_732:
[----:B------:R-:W-:Y:S04]  /*6a60*/  BSSY.RECONVERGENT B1, `(.L_x_734) ;  /* 0x000000b000017945 */ /* 0x000fe80003800200 */
[----:B------:R-:W-:Y:S05]  /*6a70*/  @P0 BRA `(.L_x_735) ;  /* 0x0000000000240947 */ /* 0x000fea0003800000 */
[----:B01----:R-:W-:-:S04]  /*6a80*/  IADD3 R19, P0, PT, R29, UR6, RZ ;  /* 0x000000061d137c10 */ /* 0x003fc8000ff1e0ff */
[----:B------:R-:W-:Y:S02]  /*6a90*/  IADD3.X R22, PT, PT, RZ, RZ, RZ, P0, !PT ;  /* 0x000000ffff167210 */ /* 0x000fe400007fe4ff */
[----:B------:R-:W-:-:S04]  /*6aa0*/  LEA R18, P0, R19, UR18, 0x2 ;  /* 0x0000001213127c11 */ /* 0x000fc8000f8010ff */
[----:B------:R-:W-:Y:S01]  /*6ab0*/  LEA.HI.X R19, R19, UR19, R22, 0x2, P0 ;  /* 0x0000001313137c11 */ /* 0x000fe200080f1416 */
[----:B------:R-:W-:-:S04]  /*6ac0*/  IMAD R22, R2, 0x2, R9 ;  /* 0x0000000202167824 */ /* 0x000fc800078e0209 */
[----:B------:R-:W-:-:S05]  /*6ad0*/  IMAD R22, R4, UR17, R22 ;  /* 0x0000001104167c24 */ /* 0x000fca000f8e0216 */
[----:B------:R-:W-:-:S06]  /*6ae0*/  LEA R22, R22, R20, 0x2 ;  /* 0x0000001416167211 */ /* 0x000fcc00078e10ff */
[----:B------:R-:W0:Y:S04]  /*6af0*/  LDS R22, [R22] ;  /* 0x0000000016167984 */ /* 0x000e280000000800 */
[----:B0-----:R2:W-:Y:S02]  /*6b00*/  STG.E desc[UR10][R18.64], R22 ;  /* 0x0000001612007986 */ /* 0x0015e4000c10190a */
.L_x_735:
[----:B------:R-:W-:Y:S05]  /*6b10*/  BSYNC.RECONVERGENT B1 ;  /* 0x0000000000017941 */ /* 0x000fea0003800200 */
.L_x_734:
[----:B------:R-:W-:Y:S04]  /*6b20*/  BSSY.RECONVERGENT B1, `(.L_x_736) ;  /* 0x0000009000017945 */ /* 0x000fe80003800200 */
[----:B------:R-:W-:Y:S05]  /*6b30*/  @P1 BRA `(.L_x_737) ;  /* 0x00000000001c1947 */ /* 0x000fea0003800000 */
[----:B012---:R-:W-:-:S05]  /*6b40*/  IADD3 R19, P0, PT, R12, UR6, RZ ;  /* 0x000000060c137c10 */ /* 0x007fca000ff1e0ff */
[----:B------:R-:W-:Y:S01]  /*6b50*/  IMAD.X R22, RZ, RZ, RZ, P0 ;  /* 0x000000ffff167224 */ /* 0x000fe200000e06ff */
[----:B------:R-:W-:-:S04]  /*6b60*/  LEA R18, P0, R19, UR18, 0x2 ;  /* 0x0000001213127c11 */ /* 0x000fc8000f8010ff */
[----:B------:R-:W-:Y:S02]  /*6b70*/  LEA.HI.X R19, R19, UR19, R22, 0x2, P0 ;  /* 0x0000001313137c11 */ /* 0x000fe400080f1416 */
[----:B------:R-:W-:-:S06]  /*6b80*/  LEA R22, R10, R20, 0x2 ;  /* 0x000000140a167211 */ /* 0x000fcc00078e10ff */
[----:B------:R-:W0:Y:S04]  /*6b90*/  LDS R22, [R22] ;  /* 0x0000000016167984 */ /* 0x000e280000000800 */
[----:B0-----:R3:W-:Y:S02]  /*6ba0*/  STG.E desc[UR10][R18.64], R22 ;  /* 0x0000001612007986 */ /* 0x0017e4000c10190a */
.L_x_737:
[----:B------:R-:W-:Y:S05]  /*6bb0*/  BSYNC.RECONVERGENT B1 ;  /* 0x0000000000017941 */ /* 0x000fea0003800200 */
.L_x_736:
[----:B------:R-:W-:Y:S01]  /*6bc0*/  VIADD R16, R16, 0x4 ;  /* 0x0000000410107836 */ /* 0x000fe20000000000 */
[C---:B------:R-:W-:Y:S01]  /*6bd0*/  LEA R20, R2.reuse, R20, 0x4 ;  /* 0x0000001402147211 */ /* 0x040fe200078e20ff */
[C---:B------:R-:W-:Y:S01]  /*6be0*/  IMAD R25, R2.reuse, 0x4, R25 ;  /* 0x0000000402197824 */ /* 0x040fe200078e0219 */
[C---:B------:R-:W-:Y:S01]  /*6bf0*/  LEA R27, R2.reuse, R27, 0x2 ;  /* 0x0000001b021b7211 */ /* 0x040fe200078e10ff */
[----:B------:R-:W-:Y:S01]  /*6c00*/  IMAD R17, R2, 0x4, R17 ;  /* 0x0000000402117824 */ /* 0x000fe200078e0211 */
[----:B------:R-:W-:Y:S01]  /*6c10*/  ISETP.NE.AND P0, PT, R16, RZ, PT ;  /* 0x000000ff1000720c */ /* 0x000fe20003f05270 */
[C---:B------:R-:W-:Y:S01]  /*6c20*/  IMAD R21, R2.reuse, 0x4, R21 ;  /* 0x0000000402157824 */ /* 0x040fe200078e0215 */
[C---:B------:R-:W-:Y:S01]  /*6c30*/  LEA R29, R2.reuse, R29, 0x2 ;  /* 0x0000001d021d7211 */ /* 0x040fe200078e10ff */
[C---:B------:R-:W-:Y:S01]  /*6c40*/  IMAD R14, R2.reuse, 0x4, R14 ;  /* 0x00000004020e7824 */ /* 0x040fe200078e020e */
[C---:B------:R-:W-:Y:S02]  /*6c50*/  LEA R12, R2.reuse, R12, 0x2 ;  /* 0x0000000c020c7211 */ /* 0x040fe400078e10ff */
[----:B------:R-:W-:-:S07]  /*6c60*/  LEA R23, R2, R23, 0x2 ;  /* 0x0000001702177211 */ /* 0x000fce00078e10ff */
[----:B------:R-:W-:Y:S05]  /*6c70*/  @P0 BRA `(.L_x_738) ;  /* 0xfffffffc00100947 */ /* 0x000fea000383ffff */
.L_x_729:
[----:B------:R-:W-:Y:S01]  /*6c80*/  LOP3.LUT P0, R14, R3, 0x3, RZ, 0xc0, !PT ;  /* 0x00000003030e7812 */ /* 0x000fe2000780c0ff */
[----:B------:R-:W-:-:S12]  /*6c90*/  BSSY.RECONVERGENT B1, `(.L_x_728) ;  /* 0x0000034000017945 */ /* 0x000fd80003800200 */
[----:B------:R-:W-:Y:S05]  /*6ca0*/  @!P0 BRA `(.L_x_739) ;  /* 0x0000000000c88947 */ /* 0x000fea0003800000 */
[----:B0123--:R-:W0:Y:S01]  /*6cb0*/  LDC R19, c[0x0][0x3b4] ;  /* 0x0000ed00ff137b82 */ /* 0x00fe220000000800 */
[----:B------:R-:W-:Y:S01]  /*6cc0*/  IMAD R10, R2, R8, RZ ;  /* 0x00000008020a7224 */ /* 0x000fe200078e02ff */
[----:B------:R-:W-:Y:S01]  /*6cd0*/  BSSY.RECONVERGENT B2, `(.L_x_740) ;  /* 0x000000f000027945 */ /* 0x000fe20003800200 */
[----:B------:R-:W-:Y:S02]  /*6ce0*/  ISETP.NE.AND P1, PT, R14, 0x1, PT ;  /* 0x000000010e00780c */ /* 0x000fe40003f25270 */
[----:B------:R-:W-:-:S05]  /*6cf0*/  IMAD.IADD R12, R11, 0x1, R10 ;  /* 0x000000010b0c7824 */ /* 0x000fca00078e020a */
[----:B0-----:R-:W-:-:S13]  /*6d00*/  ISETP.GE.U32.AND P0, PT, R12, R19, PT ;  /* 0x000000130c00720c */ /* 0x001fda0003f06070 */
[----:B------:R-:W-:Y:S05]  /*6d10*/  @P0 BRA `(.L_x_741) ;  /* 0x0000000000280947 */ /* 0x000fea0003800000 */
[----:B------:R-:W-:Y:S01]  /*6d20*/  IADD3 R8, PT, PT, R15, R10, RZ ;  /* 0x0000000a0f087210 */ /* 0x000fe20007ffe0ff */
[----:B------:R-:W0:Y:S03]  /*6d30*/  LDCU.64 UR8, c[0x0][0x390] ;  /* 0x00007200ff0877ac */ /* 0x000e260008000a00 */
[----:B------:R-:W-:Y:S01]  /*6d40*/  LEA R21, R8, UR5, 0x2 ;  /* 0x0000000508157c11 */ /* 0x000fe2000f8e10ff */
[----:B------:R-:W-:-:S05]  /*6d50*/  IMAD R8, R4, R19, R12 ;  /* 0x0000001304087224 */ /* 0x000fca00078e020c */
[----:B------:R-:W1:Y:S01]  /*6d60*/  LDS R21, [R21+0x8] ;  /* 0x0000080015157984 */ /* 0x000e620000000800 */
[----:B------:R-:W-:-:S05]  /*6d70*/  IADD3 R8, P0, PT, R8, UR6, RZ ;  /* 0x0000000608087c10 */ /* 0x000fca000ff1e0ff */
[----:B------:R-:W-:Y:S01]  /*6d80*/  IMAD.X R17, RZ, RZ, RZ, P0 ;  /* 0x000000ffff117224 */ /* 0x000fe200000e06ff */
[----:B0-----:R-:W-:-:S04]  /*6d90*/  LEA R16, P0, R8, UR8, 0x2 ;  /* 0x0000000808107c11 */ /* 0x001fc8000f8010ff */
[----:B------:R-:W-:-:S05]  /*6da0*/  LEA.HI.X R17, R8, UR9, R17, 0x2, P0 ;  /* 0x0000000908117c11 */ /* 0x000fca00080f1411 */
[----:B-1----:R0:W-:Y:S04]  /*6db0*/  STG.E desc[UR10][R16.64], R21 ;  /* 0x0000001510007986 */ /* 0x0021e8000c10190a */
.L_x_741:
[----:B------:R-:W-:Y:S05]  /*6dc0*/  BSYNC.RECONVERGENT B2 ;  /* 0x0000000000027941 */ /* 0x000fea0003800200 */
.L_x_740:
[----:B------:R-:W-:Y:S05]  /*6dd0*/  @!P1 BRA `(.L_x_739) ;  /* 0x00000000007c9947 */ /* 0x000fea0003800000 */
[----:B------:R-:W-:Y:S01]  /*6de0*/  IADD3 R12, PT, PT, R12, R2, RZ ;  /* 0x000000020c0c7210 */ /* 0x000fe20007ffe0ff */
[----:B------:R-:W-:Y:S01]  /*6df0*/  BSSY.RECONVERGENT B2, `(.L_x_742) ;  /* 0x000000f000027945 */ /* 0x000fe20003800200 */
[----:B------:R-:W-:Y:S01]  /*6e00*/  ISETP.NE.AND P1, PT, R14, 0x2, PT ;  /* 0x000000020e00780c */ /* 0x000fe20003f25270 */
[----:B------:R-:W-:Y:S01]  /*6e10*/  IMAD.IADD R10, R10, 0x1, R2 ;  /* 0x000000010a0a7824 */ /* 0x000fe200078e0202 */
[----:B------:R-:W-:-:S13]  /*6e20*/  ISETP.GE.U32.AND P0, PT, R12, R19, PT ;  /* 0x000000130c00720c */ /* 0x000fda0003f06070 */
[----:B------:R-:W-:Y:S05]  /*6e30*/  @P0 BRA `(.L_x_743) ;  /* 0x0000000000280947 */ /* 0x000fea0003800000 */
[----:B------:R-:W-:Y:S01]  /*6e40*/  IADD3 R8, PT, PT, R15, R10, RZ ;  /* 0x0000000a0f087210 */ /* 0x000fe20007ffe0ff */
[----:B------:R-:W1:Y:S03]  /*6e50*/  LDCU.64 UR8, c[0x0][0x390] ;  /* 0x00007200ff0877ac */ /* 0x000e660008000a00 */
[----:B0-----:R-:W-:Y:S01]  /*6e60*/  LEA R21, R8, UR5, 0x2 ;  /* 0x0000000508157c11 */ /* 0x001fe2000f8e10ff */
[----:B------:R-:W-:-:S05]  /*6e70*/  IMAD R8, R4, R19, R12 ;  /* 0x0000001304087224 */ /* 0x000fca00078e020c */
[----:B------:R-:W0:Y:S01]  /*6e80*/  LDS R21, [R21+0x8] ;  /* 0x0000080015157984 */ /* 0x000e220000000800 */
[----:B------:R-:W-:-:S05]  /*6e90*/  IADD3 R8, P0, PT, R8, UR6, RZ ;  /* 0x0000000608087c10 */ /* 0x000fca000ff1e0ff */
[----:B------:R-:W-:Y:S01]  /*6ea0*/  IMAD.X R17, RZ, RZ, RZ, P0 ;  /* 0x000000ffff117224 */ /* 0x000fe200000e06ff */
[----:B-1----:R-:W-:-:S04]  /*6eb0*/  LEA R16, P0, R8, UR8, 0x2 ;  /* 0x0000000808107c11 */ /* 0x002fc8000f8010ff */
[----:B------:R-:W-:-:S05]  /*6ec0*/  LEA.HI.X R17, R8, UR9, R17, 0x2, P0 ;  /* 0x0000000908117c11 */ /* 0x000fca00080f1411 */
[----:B0-----:R1:W-:Y:S04]  /*6ed0*/  STG.E desc[UR10][R16.64], R21 ;  /* 0x0000001510007986 */ /* 0x0013e8000c10190a */
.L_x_743:
[----:B------:R-:W-:Y:S05]  /*6ee0*/  BSYNC.RECONVERGENT B2 ;  /* 0x0000000000027941 */ /* 0x000fea0003800200 */
.L_x_742:
[----:B------:R-:W-:Y:S05]  /*6ef0*/  @!P1 BRA `(.L_x_739) ;  /* 0x0000000000349947 */ /* 0x000fea0003800000 */
[----:B------:R-:W-:-:S04]  /*6f00*/  IADD3 R12, PT, PT, R12, R2, RZ ;  /* 0x000000020c0c7210 */ /* 0x000fc80007ffe0ff */
[----:B------:R-:W-:-:S13]  /*6f10*/  ISETP.GE.U32.AND P0, PT, R12, R19, PT ;  /* 0x000000130c00720c */ /* 0x000fda0003f06070 */
[----:B------:R-:W-:Y:S05]  /*6f20*/  @P0 BRA `(.L_x_739) ;  /* 0x0000000000280947 */ /* 0x000fea0003800000 */
[----:B------:R-:W-:Y:S01]  /*6f30*/  IADD3 R15, PT, PT, R15, R10, R2 ;  /* 0x0000000a0f0f7210 */ /* 0x000fe20007ffe002 */
[----:B------:R-:W2:Y:S01]  /*6f40*/  LDCU.64 UR8, c[0x0][0x390] ;  /* 0x00007200ff0877ac */ /* 0x000ea20008000a00 */
[----:B------:R-:W-:Y:S02]  /*6f50*/  IMAD R19, R4, R19, R12 ;  /* 0x0000001304137224 */ /* 0x000fe400078e020c */
[----:B01----:R-:W-:-:S03]  /*6f60*/  LEA R17, R15, UR5, 0x2 ;  /* 0x000000050f117c11 */ /* 0x003fc6000f8e10ff */
[----:B------:R-:W-:-:S03]  /*6f70*/  IADD3 R19, P0, PT, R19, UR6, RZ ;  /* 0x0000000613137c10 */ /* 0x000fc6000ff1e0ff */
[----:B------:R-:W0:Y:S02]  /*6f80*/  LDS R17, [R17+0x8] ;  /* 0x0000080011117984 */ /* 0x000e240000000800 */
[----:B------:R-:W-:Y:S01]  /*6f90*/  IMAD.X R8, RZ, RZ, RZ, P0 ;  /* 0x000000ffff087224 */ /* 0x000fe200000e06ff */
[----:B--2---:R-:W-:-:S04]  /*6fa0*/  LEA R14, P0, R19, UR8, 0x2 ;  /* 0x00000008130e7c11 */ /* 0x004fc8000f8010ff */
[----:B------:R-:W-:-:S05]  /*6fb0*/  LEA.HI.X R15, R19, UR9, R8, 0x2, P0 ;  /* 0x00000009130f7c11 */ /* 0x000fca00080f1408 */
[----:B0-----:R4:W-:Y:S04]  /*6fc0*/  STG.E desc[UR10][R14.64], R17 ;  /* 0x000000110e007986 */ /* 0x0019e8000c10190a */
.L_x_739:
[----:B------:R-:W-:Y:S05]  /*6fd0*/  BSYNC.RECONVERGENT B1 ;  /* 0x0000000000017941 */ /* 0x000fea0003800200 */
.L_x_728:
[----:B------:R-:W-:-:S04]  /*6fe0*/  IADD3 R4, PT, PT, R4, UR14, RZ ;  /* 0x0000000e04047c10 */ /* 0x000fc8000fffe0ff */
[----:B------:R-:W-:-:S13]  /*6ff0*/  ISETP.GE.U32.AND P0, PT, R4, UR15, PT ;  /* 0x0000000f04007c0c */ /* 0x000fda000bf06070 */
[----:B------:R-:W-:Y:S05]  /*7000*/  @!P0 BRA `(.L_x_744) ;  /* 0xfffffff400bc8947 */ /* 0x000fea000383ffff */
.L_x_727:
[----:B------:R-:W-:Y:S05]  /*7010*/  BSYNC.RECONVERGENT B0 ;  /* 0x0000000000007941 */ /* 0x000fea0003800200 */
.L_x_726:
[----:B------:R-:W5:Y:S02]  /*7020*/  LDCU UR7, c[0x0][0x3c8] ;  /* 0x00007900ff0777ac */ /* 0x000f640008000800 */
[----:B-----5:R-:W-:-:S13]  /*7030*/  ISETP.GE.U32.AND P0, PT, R6, UR7, PT ;  /* 0x0000000706007c0c */ /* 0x020fda000bf06070 */
[----:B------:R-:W-:Y:S05]  /*7040*/  @P0 EXIT ;  /* 0x000000000000094d */ /* 0x000fea0003800000 */
[----:B------:R-:W-:Y:S01]  /*7050*/  IMAD R3, R2, UR14, RZ ;  /* 0x0000000e02037c24 */ /* 0x000fe2000f8e02ff */
[----:B------:R-:W0:Y:S01]  /*7060*/  LDCU.64 UR16, c[0x0][0x390] ;  /* 0x00007200ff1077ac */ /* 0x000e220008000a00 */
[----:B------:R-:W-:Y:S02]  /*7070*/  BSSY.RECONVERGENT B0, `(.L_x_745) ;  /* 0x000003e000007945 */ /* 0x000fe40003800200 */
[----:B------:R-:W5:Y:S01]  /*7080*/  I2F.U32.RP R10, R3 ;  /* 0x00000003000a7306 */ /* 0x000f620000209000 */
[C---:B------:R-:W-:Y:S01]  /*7090*/  IMAD.IADD R0, R3.reuse, 0x1, R6 ;  /* 0x0000000103007824 */ /* 0x040fe200078e0206 */
[----:B------:R-:W-:Y:S02]  /*70a0*/  IADD3 R13, PT, PT, RZ, -R3, RZ ;  /* 0x80000003ff0d7210 */ /* 0x000fe40007ffe0ff */
[----:B------:R-:W-:Y:S02]  /*70b0*/  ISETP.NE.U32.AND P2, PT, R3, RZ, PT ;  /* 0x000000ff0300720c */ /* 0x000fe40003f45070 */
[----:B------:R-:W-:-:S02]  /*70c0*/  ISETP.GE.U32.AND P0, PT, R0, UR7, PT ;  /* 0x0000000700007c0c */ /* 0x000fc4000bf06070 */
[----:B---3--:R-:W-:Y:S02]  /*70d0*/  VIMNMX.U32 R11, PT, PT, R0, UR7, !PT ;  /* 0x00000007000b7c48 */ /* 0x008fe4000ffe0000 */
[----:B------:R-:W-:-:S04]  /*70e0*/  SEL R4, RZ, 0x1, P0 ;  /* 0x00000001ff047807 */ /* 0x000fc80000000000 */
[----:B------:R-:W-:Y:S01]  /*70f0*/  IADD3 R0, PT, PT, R11, -R0, -R4 ;  /* 0x800000000b007210 */ /* 0x000fe20007ffe804 */
[----:B-----5:R-:W3:Y:S02]  /*7100*/  MUFU.RCP R10, R10 ;  /* 0x0000000a000a7308 */ /* 0x020ee40000001000 */
[----:B---3--:R-:W-:-:S06]  /*7110*/  VIADD R8, R10, 0xffffffe ;  /* 0x0ffffffe0a087836 */ /* 0x008fcc0000000000 */
[----:B-12---:R1:W2:Y:S02]  /*7120*/  F2I.FTZ.U32.TRUNC.NTZ R9, R8 ;  /* 0x0000000800097305 */ /* 0x0062a4000021f000 */
[----:B-1----:R-:W-:Y:S02]  /*7130*/  HFMA2 R8, -RZ, RZ, 0, 0 ;  /* 0x00000000ff087431 */ /* 0x002fe400000001ff */
        /* <DEDUP_REMOVED lines=9> */
[----:B------:R-:W-:Y:S02]  /*71d0*/  @P1 IADD3 R13, PT, PT, R13, 0x1, RZ ;  /* 0x000000010d0d1810 */ /* 0x000fe40007ffe0ff */
[----:B------:R-:W-:-:S05]  /*71e0*/  @!P2 LOP3.LUT R13, RZ, R3, RZ, 0x33, !PT ;  /* 0x00000003ff0da212 */ /* 0x000fca00078e33ff */
[----:B------:R-:W-:-:S05]  /*71f0*/  IMAD.IADD R0, R4, 0x1, R13 ;  /* 0x0000000104007824 */ /* 0x000fca00078e020d */
[C---:B------:R-:W-:Y:S02]  /*7200*/  LOP3.LUT R4, R0.reuse, 0x3, RZ, 0xc0, !PT ;  /* 0x0000000300047812 */ /* 0x040fe400078ec0ff */
[----:B------:R-:W-:Y:S02]  /*7210*/  ISETP.GE.U32.AND P1, PT, R0, 0x3, PT ;  /* 0x000000030000780c */ /* 0x000fe40003f26070 */
[----:B------:R-:W-:-:S13]  /*7220*/  ISETP.NE.AND P0, PT, R4, 0x3, PT ;  /* 0x000000030400780c */ /* 0x000fda0003f05270 */
[----:B0-----:R-:W-:Y:S05]  /*7230*/  @!P0 BRA `(.L_x_746) ;  /* 0x0000000000848947 */ /* 0x001fea0003800000 */
[----:B----4-:R-:W0:Y:S01]  /*7240*/  S2R R15, SR_TID.X ;  /* 0x00000000000f7919 */ /* 0x010e220000002100 */
[----:B------:R-:W1:Y:S01]  /*7250*/  LDCU.64 UR8, c[0x0][0x3b8] ;  /* 0x00007700ff0877ac */ /* 0x000e620008000a00 */
[----:B------:R-:W2:Y:S01]  /*7260*/  LDC R11, c[0x0][0x3c0] ;  /* 0x0000f000ff0b7b82 */ /* 0x000ea20000000800 */
[----:B------:R-:W-:Y:S01]  /*7270*/  IADD3 R0, PT, PT, R0, 0x1, RZ ;  /* 0x0000000100007810 */ /* 0x000fe20007ffe0ff */
[----:B------:R-:W3:Y:S01]  /*7280*/  S2R R13, SR_CgaCtaId ;  /* 0x00000000000d7919 */ /* 0x000ee20000008800 */
[----:B------:R-:W4:Y:S01]  /*7290*/  LDCU.64 UR12, c[0x0][0x390] ;  /* 0x00007200ff0c77ac */ /* 0x000f220008000a00 */
[----:B------:R-:W-:Y:S01]  /*72a0*/  IMAD.SHL.U32 R6, R6, 0x4, RZ ;  /* 0x0000000406067824 */ /* 0x000fe200078e00ff */
[----:B------:R-:W-:Y:S01]  /*72b0*/  LOP3.LUT R0, R0, 0x3, RZ, 0xc0, !PT ;  /* 0x0000000300007812 */ /* 0x000fe200078ec0ff */
[----:B------:R-:W-:Y:S01]  /*72c0*/  UMOV UR5, URZ ;  /* 0x000000ff00057c82 */ /* 0x000fe20008000000 */
[----:B------:R-:W-:Y:S01]  /*72d0*/  MOV R12, 0x400 ;  /* 0x00000400000c7802 */ /* 0x000fe20000000f00 */
[----:B------:R-:W-:-:S04]  /*72e0*/  IMAD.WIDE.U32 R8, R5, R2, UR4 ;  /* 0x0000000405087e25 */ /* 0x000fc8000f8e0002 */
[----:B------:R-:W-:Y:S02]  /*72f0*/  IMAD R5, R0, UR14, R5 ;  /* 0x0000000e00057c24 */ /* 0x000fe4000f8e0205 */
[----:B------:R-:W-:Y:S01]  /*7300*/  IMAD.MOV R0, RZ, RZ, -R0 ;  /* 0x000000ffff007224 */ /* 0x000fe200078e0a00 */
[----:B-1----:R-:W-:-:S04]  /*7310*/  ULEA UR6, UR9, 0x4, 0x2 ;  /* 0x0000000409067891 */ /* 0x002fc8000f8e10ff */
[----:B------:R-:W-:-:S06]  /*7320*/  UIMAD UR6, UR6, UR8, 0x8 ;  /* 0x00000008060674a4 */ /* 0x000fcc000f8e0208 */
[----:B--2---:R-:W-:Y:S01]  /*7330*/  IMAD R4, R11, UR6, R6 ;  /* 0x000000060b047c24 */ /* 0x004fe2000f8e0206 */
[----:B0-----:R-:W-:Y:S01]  /*7340*/  IADD3 R8, P0, PT, R8, R15, RZ ;  /* 0x0000000f08087210 */ /* 0x001fe20007f1e0ff */
[----:B------:R-:W-:-:S03]  /*7350*/  IMAD R6, R5, R2, R15 ;  /* 0x0000000205067224 */ /* 0x000fc600078e020f */
[----:B------:R-:W-:Y:S02]  /*7360*/  IADD3.X R9, PT, PT, RZ, R9, RZ, P0, !PT ;  /* 0x00000009ff097210 */ /* 0x000fe400007fe4ff */
[C---:B----4-:R-:W-:Y:S02]  /*7370*/  LEA R10, P0, R8.reuse, UR12, 0x2 ;  /* 0x0000000c080a7c11 */ /* 0x050fe4000f8010ff */
[----:B---3--:R-:W-:Y:S02]  /*7380*/  LEA R13, R13, R12, 0x18 ;  /* 0x0000000c0d0d7211 */ /* 0x008fe400078ec0ff */
[----:B------:R-:W-:Y:S02]  /*7390*/  LEA.HI.X R5, R8, UR13, R9, 0x2, P0 ;  /* 0x0000000d08057c11 */ /* 0x000fe400080f1409 */
[----:B------:R-:W-:-:S07]  /*73a0*/  IADD3 R2, PT, PT, R4, 0x8, R13 ;  /* 0x0000000804027810 */ /* 0x000fce0007ffe00d */
.L_x_747:
[----:B0-----:R0:W1:Y:S01]  /*73b0*/  LDS R11, [R2] ;  /* 0x00000000020b7984 */ /* 0x0010620000000800 */
[----:B------:R-:W-:Y:S01]  /*73c0*/  IADD3 R0, PT, PT, R0, 0x1, RZ ;  /* 0x0000000100007810 */ /* 0x000fe20007ffe0ff */
[----:B------:R-:W-:Y:S01]  /*73d0*/  IMAD.MOV.U32 R9, RZ, RZ, R5 ;  /* 0x000000ffff097224 */ /* 0x000fe200078e0005 */
[----:B------:R-:W-:Y:S02]  /*73e0*/  MOV R8, R10 ;  /* 0x0000000a00087202 */ /* 0x000fe40000000f00 */
[----:B------:R-:W-:-:S03]  /*73f0*/  ISETP.NE.AND P0, PT, R0, RZ, PT ;  /* 0x000000ff0000720c */ /* 0x000fc60003f05270 */
[C---:B------:R-:W-:Y:S01]  /*7400*/  IMAD.WIDE.U32 R4, R3.reuse, 0x4, R8 ;  /* 0x0000000403047825 */ /* 0x040fe200078e0008 */
[----:B0-----:R-:W-:-:S03]  /*7410*/  LEA R2, R3, R2, 0x2 ;  /* 0x0000000203027211 */ /* 0x001fc600078e10ff */
[----:B------:R-:W-:Y:S01]  /*7420*/  IMAD.MOV.U32 R10, RZ, RZ, R4 ;  /* 0x000000ffff0a7224 */ /* 0x000fe200078e0004 */
[----:B-1----:R0:W-:Y:S05]  /*7430*/  REDG.E.ADD.F32.FTZ.RN.STRONG.GPU desc[UR10][R8.64], R11 ;  /* 0x0000000b080079a6 */ /* 0x0021ea000c12f30a */
[----:B------:R-:W-:Y:S05]  /*7440*/  @P0 BRA `(.L_x_747) ;  /* 0xfffffffc00d80947 */ /* 0x000fea000383ffff */
.L_x_746:
[----:B------:R-:W-:Y:S05]  /*7450*/  BSYNC.RECONVERGENT B0 ;  /* 0x0000000000007941 */ /* 0x000fea0003800200 */
.L_x_745:
[----:B------:R-:W-:Y:S05]  /*7460*/  @!P1 EXIT ;  /* 0x000000000000994d */ /* 0x000fea0003800000 */
.L_x_748:
[C---:B------:R-:W-:Y:S01]  /*7470*/  IMAD R0, R6.reuse, 0x4, R7 ;  /* 0x0000000406007824 */ /* 0x040fe200078e0207 */
[----:B-1----:R-:W-:Y:S01]  /*7480*/  IADD3 R5, P0, PT, R6, UR4, RZ ;  /* 0x0000000406057c10 */ /* 0x002fe2000ff1e0ff */
[----:B------:R-:W-:-:S03]  /*7490*/  IMAD.IADD R6, R3, 0x1, R6 ;  /* 0x0000000103067824 */ /* 0x000fc600078e0206 */
[C---:B------:R-:W-:Y:S01]  /*74a0*/  LEA R2, R3.reuse, R0, 0x2 ;  /* 0x0000000003027211 */ /* 0x040fe200078e10ff */
[----:B----4-:R-:W1:Y:S01]  /*74b0*/  LDS R15, [R0+0x4] ;  /* 0x00000400000f7984 */ /* 0x010e620000000800 */
[C---:B0-----:R-:W-:Y:S01]  /*74c0*/  IMAD.IADD R8, R3.reuse, 0x1, R6 ;  /* 0x0000000103087824 */ /* 0x041fe200078e0206 */
[----:B------:R-:W-:Y:S02]  /*74d0*/  IADD3.X R12, PT, PT, RZ, RZ, RZ, P0, !PT ;  /* 0x000000ffff0c7210 */ /* 0x000fe400007fe4ff */
[----:B------:R-:W-:Y:S01]  /*74e0*/  IMAD R10, R3, 0x4, R2 ;  /* 0x00000004030a7824 */ /* 0x000fe200078e0202 */
[----:B------:R0:W2:Y:S01]  /*74f0*/  LDS R17, [R2+0x4] ;  /* 0x0000040002117984 */ /* 0x0000a20000000800 */
[----:B------:R-:W-:Y:S02]  /*7500*/  IADD3 R14, P1, PT, R6, UR4, RZ ;  /* 0x00000004060e7c10 */ /* 0x000fe4000ff3e0ff */
[----:B------:R-:W-:Y:S01]  /*7510*/  LEA R4, P0, R5, UR16, 0x2 ;  /* 0x0000001005047c11 */ /* 0x000fe2000f8010ff */
[----:B------:R-:W3:Y:S01]  /*7520*/  LDS R19, [R10+0x4] ;  /* 0x000004000a137984 */ /* 0x000ee20000000800 */
[C---:B------:R-:W-:Y:S01]  /*7530*/  LEA R9, R3.reuse, R10, 0x2 ;  /* 0x0000000a03097211 */ /* 0x040fe200078e10ff */
[----:B------:R-:W-:Y:S01]  /*7540*/  IMAD.X R23, RZ, RZ, RZ, P1 ;  /* 0x000000ffff177224 */ /* 0x000fe200008e06ff */
[----:B------:R-:W-:-:S02]  /*7550*/  IADD3 R6, PT, PT, R3, R8, RZ ;  /* 0x0000000803067210 */ /* 0x000fc40007ffe0ff */
[----:B------:R-:W-:Y:S01]  /*7560*/  LEA.HI.X R5, R5, UR17, R12, 0x2, P0 ;  /* 0x0000001105057c11 */ /* 0x000fe200080f140c */
[----:B------:R4:W5:Y:S01]  /*7570*/  LDS R21, [R9+0x4] ;  /* 0x0000040009157984 */ /* 0x0009620000000800 */
[----:B0-----:R-:W-:Y:S02]  /*7580*/  IADD3 R2, P2, PT, R8, UR4, RZ ;  /* 0x0000000408027c10 */ /* 0x001fe4000ff5e0ff */
[----:B------:R-:W-:Y:S02]  /*7590*/  IADD3 R0, P3, PT, R6, UR4, RZ ;  /* 0x0000000406007c10 */ /* 0x000fe4000ff7e0ff */
[C---:B------:R-:W-:Y:S02]  /*75a0*/  LEA R8, P0, R14.reuse, UR16, 0x2 ;  /* 0x000000100e087c11 */ /* 0x040fe4000f8010ff */
[----:B------:R-:W-:Y:S01]  /*75b0*/  IADD3 R6, PT, PT, R3, R6, RZ ;  /* 0x0000000603067210 */ /* 0x000fe20007ffe0ff */
[----:B------:R-:W-:Y:S01]  /*75c0*/  IMAD.X R13, RZ, RZ, RZ, P3 ;  /* 0x000000ffff0d7224 */ /* 0x000fe200018e06ff */
[----:B----4-:R-:W-:-:S02]  /*75d0*/  LEA.HI.X R9, R14, UR17, R23, 0x2, P0 ;  /* 0x000000110e097c11 */ /* 0x010fc400080f1417 */
[----:B------:R-:W-:Y:S02]  /*75e0*/  ISETP.GE.U32.AND P0, PT, R6, UR7, PT ;  /* 0x0000000706007c0c */ /* 0x000fe4000bf06070 */
[----:B------:R-:W-:Y:S02]  /*75f0*/  IADD3.X R11, PT, PT, RZ, RZ, RZ, P2, !PT ;  /* 0x000000ffff0b7210 */ /* 0x000fe400017fe4ff */
[----:B------:R-:W-:Y:S02]  /*7600*/  LEA R10, P1, R2, UR16, 0x2 ;  /* 0x00000010020a7c11 */ /* 0x000fe4000f8210ff */
[----:B------:R-:W-:Y:S02]  /*7610*/  LEA R12, P2, R0, UR16, 0x2 ;  /* 0x00000010000c7c11 */ /* 0x000fe4000f8410ff */
[----:B------:R-:W-:Y:S02]  /*7620*/  LEA.HI.X R11, R2, UR17, R11, 0x2, P1 ;  /* 0x00000011020b7c11 */ /* 0x000fe400088f140b */
[----:B------:R-:W-:Y:S01]  /*7630*/  LEA.HI.X R13, R0, UR17, R13, 0x2, P2 ;  /* 0x00000011000d7c11 */ /* 0x000fe200090f140d */
[----:B-1----:R1:W-:Y:S04]  /*7640*/  REDG.E.ADD.F32.FTZ.RN.STRONG.GPU desc[UR10][R4.64], R15 ;  /* 0x0000000f040079a6 */ /* 0x0023e8000c12f30a */
[----:B--2---:R1:W-:Y:S04]  /*7650*/  REDG.E.ADD.F32.FTZ.RN.STRONG.GPU desc[UR10][R8.64], R17 ;  /* 0x00000011080079a6 */ /* 0x0043e8000c12f30a */
[----:B---3--:R1:W-:Y:S04]  /*7660*/  REDG.E.ADD.F32.FTZ.RN.STRONG.GPU desc[UR10][R10.64], R19 ;  /* 0x000000130a0079a6 */ /* 0x0083e8000c12f30a */
[----:B-----5:R1:W-:Y:S01]  /*7670*/  REDG.E.ADD.F32.FTZ.RN.STRONG.GPU desc[UR10][R12.64], R21 ;  /* 0x000000150c0079a6 */ /* 0x0203e2000c12f30a */
[----:B------:R-:W-:Y:S05]  /*7680*/  @!P0 BRA `(.L_x_748) ;  /* 0xfffffffc00788947 */ /* 0x000fea000383ffff */
[----:B------:R-:W-:Y:S05]  /*7690*/  EXIT ;  /* 0x000000000000794d */ /* 0x000fea0003800000 */
.L_x_708:
[----:B------:R-:W-:Y:S01]  /*76a0*/  HFMA2 R17, -RZ, RZ, 0, 5.9604644775390625e-08 ;  /* 0x00000001ff117431 */ /* 0x000fe200000001ff */
[----:B------:R-:W-:Y:S01]  /*76b0*/  BSSY B0, `(.L_x_749) ;  /* 0x0000007000007945 */ /* 0x000fe20003800000 */
[----:B------:R-:W-:Y:S01]  /*76c0*/  IMAD.MOV.U32 R16, RZ, RZ, R14 ;  /* 0x000000ffff107224 */ /* 0x000fe200078e000e */
[----:B------:R-:W-:Y:S01]  /*76d0*/  MOV R15, 0xffffffff ;  /* 0xffffffff000f7802 */ /* 0x000fe20000000f00 */
[----:B------:R-:W-:-:S07]  /*76e0*/  IMAD.MOV.U32 R18, RZ, RZ, 0x1f ;  /* 0x0000001fff127424 */ /* 0x000fce00078e00ff */
[----:B0-----:R-:W-:Y:S05]  /*76f0*/  WARPSYNC.COLLECTIVE R15, `(.L_x_750) ;  /* 0x000000000f087348 */ /* 0x001fea0003c00000 */
[----:B------:R1:W2:Y:S02]  /*7700*/  SHFL.BFLY P3, R19, R16, R17, R18 ;  /* 0x0c00001110137389 */ /* 0x0002a40000060012 */
[----:B012---:R-:W-:Y:S05]  /*7710*/  ENDCOLLECTIVE ;  /* 0x000000000000791b */ /* 0x007fea0003800000 */
.L_x_750:
[----:B------:R-:W-:Y:S05]  /*7720*/  BSYNC B0 ;  /* 0x0000000000007941 */ /* 0x000fea0003800000 */
.L_x_749:
        /* <DEDUP_REMOVED lines=8> */
.L_x_751:
[----:B------:R-:W-:Y:S02]  /*77b0*/  IMAD.MOV.U32 R17, RZ, RZ, 0x4 ;  /* 0x00000004ff117424 */ /* 0x000fe400078e00ff */
[----:B------:R-:W-:-:S07]  /*77c0*/  FADD R16, R13, R19 ;  /* 0x000000130d107221 */ /* 0x000fce0000000000 */
[----:B------:R-:W-:Y:S05]  /*77d0*/  WARPSYNC.COLLECTIVE R15, `(.L_x_752) ;  /* 0x000000000f087348 */ /* 0x000fea0003c00000 */
[----:B------:R0:W1:Y:S02]  /*77e0*/  SHFL.BFLY P3, R19, R16, R17, R18 ;  /* 0x0c00001110137389 */ /* 0x0000640000060012 */
[----:B01----:R-:W-:Y:S05]  /*77f0*/  ENDCOLLECTIVE ;  /* 0x000000000000791b */ /* 0x003fea0003800000 */
.L_x_752:
[----:B------:R-:W-:Y:S02]  /*7800*/  IMAD.MOV.U32 R17, RZ, RZ, 0x8 ;  /* 0x00000008ff117424 */ /* 0x000fe400078e00ff */
[----:B------:R-:W-:-:S05]  /*7810*/  FADD R24, R16, R19 ;  /* 0x0000001310187221 */ /* 0x000fca0000000000 */
[----:B------:R-:W-:-:S07]  /*7820*/  MOV R16, R24 ;  /* 0x0000001800107202 */ /* 0x000fce0000000f00 */
[----:B------:R-:W-:Y:S05]  /*7830*/  WARPSYNC.COLLECTIVE R15, `(.L_x_753) ;  /* 0x000000000f087348 */ /* 0x000fea0003c00000 */
[----:B------:R0:W1:Y:S02]  /*7840*/  SHFL.BFLY P3, R19, R16, R17, R18 ;  /* 0x0c00001110137389 */ /* 0x0000640000060012 */
[----:B01----:R-:W-:Y:S05]  /*7850*/  ENDCOLLECTIVE ;  /* 0x000000000000791b */ /* 0x003fea0003800000 */
.L_x_753:
[----:B------:R-:W-:Y:S02]  /*7860*/  IMAD.MOV.U32 R17, RZ, RZ, 0x10 ;  /* 0x00000010ff117424 */ /* 0x000fe400078e00ff */
[----:B------:R-:W-:-:S05]  /*7870*/  FADD R25, R24, R19 ;  /* 0x0000001318197221 */ /* 0x000fca0000000000 */
[----:B------:R-:W-:-:S07]  /*7880*/  MOV R16, R25 ;  /* 0x0000001900107202 */ /* 0x000fce0000000f00 */
[----:B------:R-:W-:Y:S05]  /*7890*/  WARPSYNC.COLLECTIVE R15, `(.L_x_754) ;  /* 0x000000000f087348 */ /* 0x000fea0003c00000 */
[----:B------:R0:W1:Y:S02]  /*78a0*/  SHFL.BFLY P3, R19, R16, R17, R18 ;  /* 0x0c00001110137389 */ /* 0x0000640000060012 */
[----:B01----:R-:W-:Y:S05]  /*78b0*/  ENDCOLLECTIVE ;  /* 0x000000000000791b */ /* 0x003fea0003800000 */
.L_x_754:
[----:B------:R-:W-:Y:S05]  /*78c0*/  BRA `(.L_x_755) ;  /* 0xffffffd400787947 */ /* 0x000fea000383ffff */
.L_x_717:
[----:B------:R-:W-:Y:S01]  /*78d0*/  HFMA2 R17, -RZ, RZ, 0, 5.9604644775390625e-08 ;  /* 0x00000001ff117431 */ /* 0x000fe200000001ff */
[----:B------:R-:W-:Y:S01]  /*78e0*/  BSSY B1, `(.L_x_756) ;  /* 0x0000006000017945 */ /* 0x000fe20003800000 */
[----:B------:R-:W-:Y:S01]  /*78f0*/  IMAD.MOV.U32 R18, RZ, RZ, 0x1f ;  /* 0x0000001fff127424 */ /* 0x000fe200078e00ff */
[----:B------:R-:W-:-:S07]  /*7900*/  MOV R15, 0xffffffff ;  /* 0xffffffff000f7802 */ /* 0x000fce0000000f00 */
[----:B012---:R-:W-:Y:S05]  /*7910*/  WARPSYNC.COLLECTIVE R15, `(.L_x_757) ;  /* 0x000000000f087348 */ /* 0x007fea0003c00000 */
[----:B------:R3:W4:Y:S02]  /*7920*/  SHFL.BFLY P3, R19, R16, R17, R18 ;  /* 0x0c00001110137389 */ /* 0x0007240000060012 */
[----:B01234-:R-:W-:Y:S05]  /*7930*/  ENDCOLLECTIVE ;  /* 0x000000000000791b */ /* 0x01ffea0003800000 */
.L_x_757:
[----:B------:R-:W-:Y:S05]  /*7940*/  BSYNC B1 ;  /* 0x0000000000017941 */ /* 0x000fea0003800000 */
.L_x_756:
        /* <DEDUP_REMOVED lines=8> */
.L_x_758:
[----:B------:R-:W-:Y:S02]  /*79d0*/  HFMA2 R17, -RZ, RZ, 0, 2.384185791015625e-07 ;  /* 0x00000004ff117431 */ /* 0x000fe400000001ff */
[----:B------:R-:W-:-:S04]  /*79e0*/  FADD R25, R24, R19 ;  /* 0x0000001318197221 */ /* 0x000fc80000000000 */
[----:B------:R-:W-:-:S07]  /*79f0*/  IMAD.MOV.U32 R16, RZ, RZ, R25 ;  /* 0x000000ffff107224 */ /* 0x000fce00078e0019 */
[----:B------:R-:W-:Y:S05]  /*7a00*/  WARPSYNC.COLLECTIVE R15, `(.L_x_759) ;  /* 0x000000000f087348 */ /* 0x000fea0003c00000 */
[----:B------:R0:W1:Y:S02]  /*7a10*/  SHFL.BFLY P3, R19, R16, R17, R18 ;  /* 0x0c00001110137389 */ /* 0x0000640000060012 */
[----:B01----:R-:W-:Y:S05]  /*7a20*/  ENDCOLLECTIVE ;  /* 0x000000000000791b */ /* 0x003fea0003800000 */
.L_x_759:
[----:B------:R-:W-:Y:S01]  /*7a30*/  MOV R17, 0x8 ;  /* 0x0000000800117802 */ /* 0x000fe20000000f00 */
[----:B------:R-:W-:-:S04]  /*7a40*/  FADD R26, R25, R19 ;  /* 0x00000013191a7221 */ /* 0x000fc80000000000 */
[----:B------:R-:W-:-:S07]  /*7a50*/  IMAD.MOV.U32 R16, RZ, RZ, R26 ;  /* 0x000000ffff107224 */ /* 0x000fce00078e001a */
[----:B------:R-:W-:Y:S05]  /*7a60*/  WARPSYNC.COLLECTIVE R15, `(.L_x_760) ;  /* 0x000000000f087348 */ /* 0x000fea0003c00000 */
[----:B------:R0:W1:Y:S02]  /*7a70*/  SHFL.BFLY P3, R19, R16, R17, R18 ;  /* 0x0c00001110137389 */ /* 0x0000640000060012 */
[----:B01----:R-:W-:Y:S05]  /*7a80*/  ENDCOLLECTIVE ;  /* 0x000000000000791b */ /* 0x003fea0003800000 */
.L_x_760:
[----:B------:R-:W-:Y:S02]  /*7a90*/  HFMA2 R17, -RZ, RZ, 0, 9.5367431640625e-07 ;  /* 0x00000010ff117431 */ /* 0x000fe400000001ff */
[----:B------:R-:W-:-:S04]  /*7aa0*/  FADD R27, R26, R19 ;  /* 0x000000131a1b7221 */ /* 0x000fc80000000000 */
[----:B------:R-:W-:-:S07]  /*7ab0*/  IMAD.MOV.U32 R16, RZ, RZ, R27 ;  /* 0x000000ffff107224 */ /* 0x000fce00078e001b */
[----:B------:R-:W-:Y:S05]  /*7ac0*/  WARPSYNC.COLLECTIVE R15, `(.L_x_761) ;  /* 0x000000000f087348 */ /* 0x000fea0003c00000 */
[----:B------:R0:W1:Y:S02]  /*7ad0*/  SHFL.BFLY P3, R19, R16, R17, R18 ;  /* 0x0c00001110137389 */ /* 0x0000640000060012 */
[----:B01----:R-:W-:Y:S05]  /*7ae0*/  ENDCOLLECTIVE ;  /* 0x000000000000791b */ /* 0x003fea0003800000 */
.L_x_761:
[----:B------:R-:W-:Y:S05]  /*7af0*/  BRA `(.L_x_762) ;  /* 0xffffffe000c87947 */ /* 0x000fea000383ffff */
.L_x_763:
        /* <DEDUP_REMOVED lines=16> */
.L_x_786:


//--------------------- .text._ZN8nvinfer125sparse_fipnn_shared_multi20ComputeBatchBoundaryEPKiPvS2_S2_S2_S2_ --------------------------
	.section	.text._ZN8nvinfer125sparse_fipnn_shared_multi20ComputeBatchBoundaryEPKiPvS2_S2_S2_S2_,"ax",@progbits
	.align	128
        .global         _ZN8nvinfer125sparse_fipnn_shared_multi20ComputeBatchBoundaryEPKiPvS2_S2_S2_S2_
        .type           _ZN8nvinfer125sparse_fipnn_shared_multi20ComputeBatchBoundaryEPKiPvS2_S2_S2_S2_,@function
        .size           _ZN8nvinfer125sparse_fipnn_shared_multi20ComputeBatchBoundaryEPKiPvS2_S2_S2_S2_,(.L_x_787 - _ZN8nvinfer125sparse_fipnn_shared_multi20ComputeBatchBoundaryEPKiPvS2_S2_S2_S2_)
        .other          _ZN8nvinfer125sparse_fipnn_shared_multi20ComputeBatchBoundaryEPKiPvS2_S2_S2_S2_,@"STO_CUDA_ENTRY STV_DEFAULT"
_ZN8nvinfer125sparse_fipnn_shared_multi20ComputeBatchBoundaryEPKiPvS2_S2_S2_S2_:
.text._ZN8nvinfer125sparse_fipnn_shared_multi20ComputeBatchBoundaryEPKiPvS2_S2_S2_S2_:
[----:B------:R-:W-:Y:S01]  /*0000*/  LDC R1, c[0x0][0x37c] ;  /* 0x0000df00ff017b82 */ /* 0x000fe20000000800 */
[----:B------:R-:W0:Y:S07]  /*0010*/  S2R R19, SR_CTAID.Y ;  /* 0x0000000000137919 */ /* 0x000e2e0000002600 */
[----:B------:R-:W0:Y:S01]  /*0020*/  LDC.64 R6, c[0x0][0x3a0] ;  /* 0x0000e800ff067b82 */ /* 0x000e220000000a00 */
[----:B------:R-:W1:Y:S07]  /*0030*/  LDCU.64 UR4, c[0x0][0x358] ;  /* 0x00006b00ff0477ac */ /* 0x000e6e0008000a00 */
[----:B------:R-:W2:Y:S08]  /*0040*/  LDC.64 R2, c[0x0][0x3a8] ;  /* 0x0000ea00ff027b82 */ /* 0x000eb00000000a00 */
[----:B------:R-:W3:Y:S08]  /*0050*/  LDC.64 R8, c[0x0][0x398] ;  /* 0x0000e600ff087b82 */ /* 0x000ef00000000a00 */
[----:B------:R-:W4:Y:S01]  /*0060*/  LDC.64 R10, c[0x0][0x390] ;  /* 0x0000e400ff0a7b82 */ /* 0x000f220000000a00 */
[----:B0-----:R-:W-:-:S05]  /*0070*/  IMAD.WIDE.U32 R6, R19, 0x4, R6 ;  /* 0x0000000413067825 */ /* 0x001fca00078e0006 */
[----:B-1----:R0:W4:Y:S01]  /*0080*/  LDG.E R4, desc[UR4][R6.64] ;  /* 0x0000000406047981 */ /* 0x002122000c1e1900 */
[----:B--2---:R-:W-:-:S05]  /*0090*/  IMAD.WIDE.U32 R2, R19, 0x4, R2 ;  /* 0x0000000413027825 */ /* 0x004fca00078e0002 */
[----:B------:R-:W2:Y:S01]  /*00a0*/  LDG.E R5, desc[UR4][R2.64] ;  /* 0x0000000402057981 */ /* 0x000ea2000c1e1900 */
[C---:B---3--:R-:W-:Y:S01]  /*00b0*/  IMAD.WIDE.U32 R8, R19.reuse, 0x4, R8 ;  /* 0x0000000413087825 */ /* 0x048fe200078e0008 */
[----:B------:R-:W1:Y:S01]  /*00c0*/  S2R R13, SR_TID.Y ;  /* 0x00000000000d7919 */ /* 0x000e620000002200 */
[----:B------:R-:W3:Y:S01]  /*00d0*/  LDCU UR7, c[0x0][0x360] ;  /* 0x00006c00ff0777ac */ /* 0x000ee20008000800 */
[----:B------:R-:W3:Y:S01]  /*00e0*/  S2R R17, SR_TID.X ;  /* 0x0000000000117919 */ /* 0x000ee20000002100 */
[----:B------:R-:W1:Y:S01]  /*00f0*/  S2UR UR6, SR_CTAID.X ;  /* 0x00000000000679c3 */ /* 0x000e620000002500 */
[----:B------:R-:W2:Y:S01]  /*0100*/  LDG.E R0, desc[UR4][R8.64] ;  /* 0x0000000408007981 */ /* 0x000ea2000c1e1900 */
[----:B----4-:R-:W-:-:S06]  /*0110*/  IMAD.WIDE.U32 R10, R19, 0x4, R10 ;  /* 0x00000004130a7825 */ /* 0x010fcc00078e000a */
[----:B------:R-:W1:Y:S01]  /*0120*/  LDC R12, c[0x0][0x364] ;  /* 0x0000d900ff0c7b82 */ /* 0x000e620000000800 */
[----:B------:R4:W5:Y:S07]  /*0130*/  LDG.E R15, desc[UR4][R10.64] ;  /* 0x000000040a0f7981 */ /* 0x00096e000c1e1900 */
[----:B0-----:R-:W0:Y:S08]  /*0140*/  LDC.64 R6, c[0x0][0x388] ;  /* 0x0000e200ff067b82 */ /* 0x001e300000000a00 */
[----:B----4-:R-:W4:Y:S01]  /*0150*/  LDC.64 R10, c[0x0][0x380] ;  /* 0x0000e000ff0a7b82 */ /* 0x010f220000000a00 */
[----:B-1----:R-:W-:-:S04]  /*0160*/  IMAD R2, R12, UR6, R13 ;  /* 0x000000060c027c24 */ /* 0x002fc8000f8e020d */
[----:B---3--:R-:W-:Y:S02]  /*0170*/  IMAD R9, R2, UR7, R17 ;  /* 0x0000000702097c24 */ /* 0x008fe4000f8e0211 */
[----:B------:R-:W-:-:S04]  /*0180*/  IMAD R4, R19, 0x20, R4 ;  /* 0x0000002013047824 */ /* 0x000fc800078e0204 */
[----:B------:R-:W-:Y:S01]  /*0190*/  VIADD R4, R4, 0x1f ;  /* 0x0000001f04047836 */ /* 0x000fe20000000000 */
[----:B--2---:R-:W-:-:S03]  /*01a0*/  ISETP.GT.AND P0, PT, R9, R5, PT ;  /* 0x000000050900720c */ /* 0x004fc60003f04270 */
[----:B------:R-:W-:Y:S01]  /*01b0*/  IMAD.SHL.U32 R12, R4, 0x4, RZ ;  /* 0x00000004040c7824 */ /* 0x000fe200078e00ff */
[----:B------:R-:W-:-:S04]  /*01c0*/  SHF.R.U32.HI R4, RZ, 0x1e, R4 ;  /* 0x0000001eff047819 */ /* 0x000fc80000011604 */
[----:B------:R-:W-:Y:S02]  /*01d0*/  LOP3.LUT R12, R12, 0xffffff80, RZ, 0xc0, !PT ;  /* 0xffffff800c0c7812 */ /* 0x000fe400078ec0ff */
[----:B------:R-:W-:Y:S02]  /*01e0*/  LOP3.LUT R13, R4, 0x3, RZ, 0xc0, !PT ;  /* 0x00000003040d7812 */ /* 0x000fe400078ec0ff */
[----:B0-----:R-:W-:-:S05]  /*01f0*/  IADD3 R2, P1, PT, R12, R6, RZ ;  /* 0x000000060c027210 */ /* 0x001fca0007f3e0ff */
[----:B------:R-:W-:Y:S01]  /*0200*/  IMAD.X R3, R13, 0x1, R7, P1 ;  /* 0x000000010d037824 */ /* 0x000fe200008e0607 */
[C---:B------:R-:W-:Y:S01]  /*0210*/  ISETP.GE.AND P1, PT, R9.reuse, R0, PT ;  /* 0x000000000900720c */ /* 0x040fe20003f26270 */
[----:B------:R-:W-:-:S05]  /*0220*/  @!P0 IMAD.WIDE R16, R9, 0x4, R2 ;  /* 0x0000000409108825 */ /* 0x000fca00078e0202 */
[----:B------:R0:W-:Y:S01]  /*0230*/  @!P0 STG.E desc[UR4][R16.64], RZ ;  /* 0x000000ff10008986 */ /* 0x0001e2000c101904 */
[----:B------:R-:W-:Y:S06]  /*0240*/  BAR.SYNC.DEFER_BLOCKING 0x0 ;  /* 0x0000000000007b1d */ /* 0x000fec0000010000 */
[----:B----4-:R-:W-:Y:S05]  /*0250*/  @P1 EXIT ;  /* 0x000000000000194d */ /* 0x010fea0003800000 */
[----:B------:R-:W-:Y:S01]  /*0260*/  ISETP.GE.AND P0, PT, R9, 0x1, PT ;  /* 0x000000010900780c */ /* 0x000fe20003f06270 */
[----:B-----5:R-:W-:-:S12]  /*0270*/  IMAD.WIDE R10, R15, 0x4, R10 ;  /* 0x000000040f0a7825 */ /* 0x020fd800078e020a */
[----:B------:R-:W-:Y:S05]  /*0280*/  @!P0 BRA `(.L_x_764) ;  /* 0x0000000400348947 */ /* 0x000fea0003800000 */
[C---:B------:R-:W-:Y:S02]  /*0290*/  VIADD R7, R9.reuse, 0xffffffff ;  /* 0xffffffff09077836 */ /* 0x040fe40000000000 */
[----:B------:R-:W-:-:S04]  /*02a0*/  IMAD.WIDE R4, R9, 0x4, R10 ;  /* 0x0000000409047825 */ /* 0x000fc800078e020a */
[----:B------:R-:W-:Y:S02]  /*02b0*/  IMAD.WIDE.U32 R10, R7, 0x4, R10 ;  /* 0x00000004070a7825 */ /* 0x000fe400078e000a */
[----:B------:R-:W2:Y:S04]  /*02c0*/  LDG.E R4, desc[UR4][R4.64] ;  /* 0x0000000404047981 */ /* 0x000ea8000c1e1900 */
[----:B------:R-:W2:Y:S02]  /*02d0*/  LDG.E R11, desc[UR4][R10.64] ;  /* 0x000000040a0b7981 */ /* 0x000ea4000c1e1900 */
[----:B--2---:R-:W-:-:S13]  /*02e0*/  ISETP.GT.AND P0, PT, R4, R11, PT ;  /* 0x0000000b0400720c */ /* 0x004fda0003f04270 */
[----:B------:R-:W-:Y:S05]  /*02f0*/  @!P0 EXIT ;  /* 0x000000000000894d */ /* 0x000fea0003800000 */
[----:B------:R-:W-:Y:S01]  /*0300*/  IMAD.MOV.U32 R13, RZ, RZ, R4 ;  /* 0x000000ffff0d7224 */ /* 0x000fe200078e0004 */
[----:B------:R-:W-:Y:S04]  /*0310*/  BSSY.RECONVERGENT B0, `(.L_x_765) ;  /* 0x0000020000007945 */ /* 0x000fe80003800200 */
[C---:B------:R-:W-:Y:S01]  /*0320*/  IADD3 R8, PT, PT, -R11.reuse, R13, RZ ;  /* 0x0000000d0b087210 */ /* 0x040fe20007ffe1ff */
[----:B------:R-:W-:-:S03]  /*0330*/  IMAD.IADD R11, R11, 0x1, -R13 ;  /* 0x000000010b0b7824 */ /* 0x000fc600078e0a0d */
[----:B------:R-:W-:Y:S02]  /*0340*/  LOP3.LUT R10, R8, 0xf, RZ, 0xc0, !PT ;  /* 0x0000000f080a7812 */ /* 0x000fe400078ec0ff */
[----:B------:R-:W-:Y:S02]  /*0350*/  ISETP.GT.U32.AND P1, PT, R11, -0x10, PT ;  /* 0xfffffff00b00780c */ /* 0x000fe40003f24070 */
[----:B------:R-:W-:-:S11]  /*0360*/  ISETP.NE.AND P0, PT, R10, RZ, PT ;  /* 0x000000ff0a00720c */ /* 0x000fd60003f05270 */
[----:B------:R-:W-:Y:S05]  /*0370*/  @P1 BRA `(.L_x_766) ;  /* 0x0000000000641947 */ /* 0x000fea0003800000 */
[----:B------:R-:W-:Y:S02]  /*0380*/  LOP3.LUT R0, R8, 0xfffffff0, RZ, 0xc0, !PT ;  /* 0xfffffff008007812 */ /* 0x000fe400078ec0ff */
[----:B------:R-:W-:-:S03]  /*0390*/  IADD3 R6, P1, PT, R2, -0x1c, RZ ;  /* 0xffffffe402067810 */ /* 0x000fc60007f3e0ff */
[----:B------:R-:W-:Y:S01]  /*03a0*/  IMAD.MOV R0, RZ, RZ, -R0 ;  /* 0x000000ffff007224 */ /* 0x000fe200078e0a00 */
[----:B------:R-:W-:-:S09]  /*03b0*/  IADD3.X R7, PT, PT, R3, -0x1, RZ, P1, !PT ;  /* 0xffffffff03077810 */ /* 0x000fd20000ffe4ff */
.L_x_767:
[----:B-1----:R-:W-:-:S04]  /*03c0*/  IMAD.WIDE R4, R13, 0x4, R6 ;  /* 0x000000040d047825 */ /* 0x002fc800078e0206 */
[----:B------:R-:W-:Y:S01]  /*03d0*/  VIADD R0, R0, 0x10 ;  /* 0x0000001000007836 */ /* 0x000fe20000000000 */
[----:B------:R1:W-:Y:S01]  /*03e0*/  STG.E desc[UR4][R4.64+0x1c], R9 ;  /* 0x00001c0904007986 */ /* 0x0003e2000c101904 */
[----:B------:R-:W-:-:S03]  /*03f0*/  VIADD R13, R13, 0xfffffff0 ;  /* 0xfffffff00d0d7836 */ /* 0x000fc60000000000 */
[----:B------:R1:W-:Y:S01]  /*0400*/  STG.E desc[UR4][R4.64+0x18], R9 ;  /* 0x0000180904007986 */ /* 0x0003e2000c101904 */
[----:B------:R-:W-:-:S03]  /*0410*/  ISETP.NE.AND P1, PT, R0, RZ, PT ;  /* 0x000000ff0000720c */ /* 0x000fc60003f25270 */
[----:B------:R1:W-:Y:S04]  /*0420*/  STG.E desc[UR4][R4.64+0x14], R9 ;  /* 0x0000140904007986 */ /* 0x0003e8000c101904 */
        /* <DEDUP_REMOVED lines=12> */
[----:B------:R1:W-:Y:S01]  /*04f0*/  STG.E desc[UR4][R4.64+-0x20], R9 ;  /* 0xffffe00904007986 */ /* 0x0003e2000c101904 */
[----:B------:R-:W-:Y:S05]  /*0500*/  @P1 BRA `(.L_x_767) ;  /* 0xfffffffc00ac1947 */ /* 0x000fea000383ffff */
.L_x_766:
[----:B------:R-:W-:Y:S05]  /*0510*/  BSYNC.RECONVERGENT B0 ;  /* 0x0000000000007941 */ /* 0x000fea0003800200 */
.L_x_765:
[----:B------:R-:W-:Y:S05]  /*0520*/  @!P0 EXIT ;  /* 0x000000000000894d */ /* 0x000fea0003800000 */
[----:B------:R-:W-:Y:S01]  /*0530*/  ISETP.GE.U32.AND P0, PT, R10, 0x8, PT ;  /* 0x000000080a00780c */ /* 0x000fe20003f06070 */
[----:B------:R-:W-:Y:S01]  /*0540*/  BSSY.RECONVERGENT B0, `(.L_x_768) ;  /* 0x000000e000007945 */ /* 0x000fe20003800200 */
[----:B------:R-:W-:-:S04]  /*0550*/  LOP3.LUT R0, R8, 0x7, RZ, 0xc0, !PT ;  /* 0x0000000708007812 */ /* 0x000fc800078ec0ff */
[----:B------:R-:W-:-:S07]  /*0560*/  ISETP.NE.AND P1, PT, R0, RZ, PT ;  /* 0x000000ff0000720c */ /* 0x000fce0003f25270 */
[----:B------:R-:W-:Y:S06]  /*0570*/  @!P0 BRA `(.L_x_769) ;  /* 0x0000000000288947 */ /* 0x000fec0003800000 */
[----:B-1----:R-:W-:-:S04]  /*0580*/  IMAD.WIDE R4, R13, 0x4, R2 ;  /* 0x000000040d047825 */ /* 0x002fc800078e0202 */
[----:B------:R-:W-:Y:S01]  /*0590*/  VIADD R13, R13, 0xfffffff8 ;  /* 0xfffffff80d0d7836 */ /* 0x000fe20000000000 */
[----:B------:R2:W-:Y:S04]  /*05a0*/  STG.E desc[UR4][R4.64], R9 ;  /* 0x0000000904007986 */ /* 0x0005e8000c101904 */
[----:B------:R2:W-:Y:S04]  /*05b0*/  STG.E desc[UR4][R4.64+-0x4], R9 ;  /* 0xfffffc0904007986 */ /* 0x0005e8000c101904 */
[----:B------:R2:W-:Y:S04]  /*05c0*/  STG.E desc[UR4][R4.64+-0x8], R9 ;  /* 0xfffff80904007986 */ /* 0x0005e8000c101904 */
[----:B------:R2:W-:Y:S04]  /*05d0*/  STG.E desc[UR4][R4.64+-0xc], R9 ;  /* 0xfffff40904007986 */ /* 0x0005e8000c101904 */
[----:B------:R2:W-:Y:S04]  /*05e0*/  STG.E desc[UR4][R4.64+-0x10], R9 ;  /* 0xfffff00904007986 */ /* 0x0005e8000c101904 */
[----:B------:R2:W-:Y:S04]  /*05f0*/  STG.E desc[UR4][R4.64+-0x14], R9 ;  /* 0xffffec0904007986 */ /* 0x0005e8000c101904 */
[----:B------:R2:W-:Y:S04]  /*0600*/  STG.E desc[UR4][R4.64+-0x18], R9 ;  /* 0xffffe80904007986 */ /* 0x0005e8000c101904 */
[----:B------:R2:W-:Y:S02]  /*0610*/  STG.E desc[UR4][R4.64+-0x1c], R9 ;  /* 0xffffe40904007986 */ /* 0x0005e4000c101904 */
.L_x_769:
[----:B------:R-:W-:Y:S05]  /*0620*/  BSYNC.RECONVERGENT B0 ;  /* 0x0000000000007941 */ /* 0x000fea0003800200 */
.L_x_768:
[----:B------:R-:W-:Y:S05]  /*0630*/  @!P1 EXIT ;  /* 0x000000000000994d */ /* 0x000fea0003800000 */
[----:B------:R-:W-:Y:S02]  /*0640*/  ISETP.GE.U32.AND P0, PT, R0, 0x4, PT ;  /* 0x000000040000780c */ /* 0x000fe40003f06070 */
[----:B------:R-:W-:-:S04]  /*0650*/  LOP3.LUT R0, R8, 0x3, RZ, 0xc0, !PT ;  /* 0x0000000308007812 */ /* 0x000fc800078ec0ff */
[----:B------:R-:W-:-:S07]  /*0660*/  ISETP.NE.AND P1, PT, R0, RZ, PT ;  /* 0x000000ff0000720c */ /* 0x000fce0003f25270 */
[----:B-12---:R-:W-:-:S05]  /*0670*/  @P0 IMAD.WIDE R4, R13, 0x4, R2 ;  /* 0x000000040d040825 */ /* 0x006fca00078e0202 */
[----:B------:R1:W-:Y:S04]  /*0680*/  @P0 STG.E desc[UR4][R4.64], R9 ;  /* 0x0000000904000986 */ /* 0x0003e8000c101904 */
[----:B------:R1:W-:Y:S04]  /*0690*/  @P0 STG.E desc[UR4][R4.64+-0x4], R9 ;  /* 0xfffffc0904000986 */ /* 0x0003e8000c101904 */
[----:B------:R1:W-:Y:S04]  /*06a0*/  @P0 STG.E desc[UR4][R4.64+-0x8], R9 ;  /* 0xfffff80904000986 */ /* 0x0003e8000c101904 */
[----:B------:R1:W-:Y:S01]  /*06b0*/  @P0 STG.E desc[UR4][R4.64+-0xc], R9 ;  /* 0xfffff40904000986 */ /* 0x0003e2000c101904 */
[----:B------:R-:W-:Y:S05]  /*06c0*/  @!P1 EXIT ;  /* 0x000000000000994d */ /* 0x000fea0003800000 */
[----:B------:R-:W-:Y:S01]  /*06d0*/  @P0 IADD3 R13, PT, PT, R13, -0x4, RZ ;  /* 0xfffffffc0d0d0810 */ /* 0x000fe20007ffe0ff */
[----:B------:R-:W-:-:S07]  /*06e0*/  IMAD.MOV R0, RZ, RZ, -R0 ;  /* 0x000000ffff007224 */ /* 0x000fce00078e0a00 */
.L_x_770:
[----:B-1----:R-:W-:-:S04]  /*06f0*/  IMAD.WIDE R4, R13, 0x4, R2 ;  /* 0x000000040d047825 */ /* 0x002fc800078e0202 */
[----:B------:R-:W-:Y:S01]  /*0700*/  VIADD R0, R0, 0x1 ;  /* 0x0000000100007836 */ /* 0x000fe20000000000 */
[----:B------:R2:W-:Y:S01]  /*0710*/  STG.E desc[UR4][R4.64], R9 ;  /* 0x0000000904007986 */ /* 0x0005e2000c101904 */
[----:B------:R-:W-:-:S03]  /*0720*/  VIADD R13, R13, 0xffffffff ;  /* 0xffffffff0d0d7836 */ /* 0x000fc60000000000 */
[----:B------:R-:W-:-:S13]  /*0730*/  ISETP.NE.AND P0, PT, R0, RZ, PT ;  /* 0x000000ff0000720c */ /* 0x000fda0003f05270 */
[----:B--2---:R-:W-:Y:S05]  /*0740*/  @P0 BRA `(.L_x_770) ;  /* 0xfffffffc00e80947 */ /* 0x004fea000383ffff */
[----:B------:R-:W-:Y:S05]  /*0750*/  EXIT ;  /* 0x000000000000794d */ /* 0x000fea0003800000 */
.L_x_764:
[----:B------:R-:W2:Y:S02]  /*0760*/  LDG.E R8, desc[UR4][R10.64] ;  /* 0x000000040a087981 */ /* 0x000ea4000c1e1900 */
[----:B--2---:R-:W-:-:S13]  /*0770*/  ISETP.GE.AND P0, PT, R8, RZ, PT ;  /* 0x000000ff0800720c */ /* 0x004fda0003f06270 */
[----:B------:R-:W-:Y:S05]  /*0780*/  @!P0 BRA `(.L_x_771) ;  /* 0x0000000400148947 */ /* 0x000fea0003800000 */
[C---:B------:R-:W-:Y:S01]  /*0790*/  ISETP.GE.U32.AND P1, PT, R8.reuse, 0xf, PT ;  /* 0x0000000f0800780c */ /* 0x040fe20003f26070 */
[----:B------:R-:W-:Y:S02]  /*07a0*/  VIADD R4, R8, 0x1 ;  /* 0x0000000108047836 */ /* 0x000fe40000000000 */
[----:B------:R-:W-:-:S03]  /*07b0*/  IMAD.MOV.U32 R15, RZ, RZ, RZ ;  /* 0x000000ffff0f7224 */ /* 0x000fc600078e00ff */
[----:B------:R-:W-:-:S04]  /*07c0*/  LOP3.LUT R18, R4, 0xf, RZ, 0xc0, !PT ;  /* 0x0000000f04127812 */ /* 0x000fc800078ec0ff */
[----:B------:R-:W-:-:S03]  /*07d0*/  ISETP.NE.AND P0, PT, R18, RZ, PT ;  /* 0x000000ff1200720c */ /* 0x000fc60003f05270 */
[----:B------:R-:W-:Y:S10]  /*07e0*/  @!P1 BRA `(.L_x_772) ;  /* 0x00000000006c9947 */ /* 0x000ff40003800000 */
[----:B------:R-:W-:Y:S02]  /*07f0*/  LOP3.LUT R15, R4, 0xfffffff0, RZ, 0xc0, !PT ;  /* 0xfffffff0040f7812 */ /* 0x000fe400078ec0ff */
[----:B0-----:R-:W-:-:S03]  /*0800*/  IADD3 R16, P1, PT, R2, 0x20, RZ ;  /* 0x0000002002107810 */ /* 0x001fc60007f3e0ff */
[----:B------:R-:W-:Y:S01]  /*0810*/  IMAD.MOV R14, RZ, RZ, -R15 ;  /* 0x000000ffff0e7224 */ /* 0x000fe200078e0a0f */
[----:B------:R-:W-:-:S09]  /*0820*/  IADD3.X R17, PT, PT, RZ, R3, RZ, P1, !PT ;  /* 0x00000003ff117210 */ /* 0x000fd20000ffe4ff */
.L_x_773:
[----:B-1----:R-:W-:Y:S02]  /*0830*/  IMAD.MOV.U32 R8, RZ, RZ, R16 ;  /* 0x000000ffff087224 */ /* 0x002fe400078e0010 */
[----:B------:R-:W-:Y:S02]  /*0840*/  IMAD.MOV.U32 R9, RZ, RZ, R17 ;  /* 0x000000ffff097224 */ /* 0x000fe400078e0011 */
[----:B------:R-:W-:Y:S01]  /*0850*/  VIADD R14, R14, 0x10 ;  /* 0x000000100e0e7836 */ /* 0x000fe20000000000 */
[----:B------:R-:W-:Y:S02]  /*0860*/  IADD3 R16, P2, PT, R8, 0x40, RZ ;  /* 0x0000004008107810 */ /* 0x000fe40007f5e0ff */
[----:B------:R1:W-:Y:S02]  /*0870*/  STG.E desc[UR4][R8.64+-0x20], RZ ;  /* 0xffffe0ff08007986 */ /* 0x0003e4000c101904 */
[----:B------:R-:W-:Y:S01]  /*0880*/  ISETP.NE.AND P1, PT, R14, RZ, PT ;  /* 0x000000ff0e00720c */ /* 0x000fe20003f25270 */
[----:B------:R-:W-:Y:S01]  /*0890*/  IMAD.X R17, RZ, RZ, R9, P2 ;  /* 0x000000ffff117224 */ /* 0x000fe200010e0609 */
[----:B------:R1:W-:Y:S04]  /*08a0*/  STG.E desc[UR4][R8.64+-0x1c], RZ ;  /* 0xffffe4ff08007986 */ /* 0x0003e8000c101904 */
        /* <DEDUP_REMOVED lines=13> */
[----:B------:R1:W-:Y:S01]  /*0980*/  STG.E desc[UR4][R8.64+0x1c], RZ ;  /* 0x00001cff08007986 */ /* 0x0003e2000c101904 */
[----:B------:R-:W-:Y:S05]  /*0990*/  @P1 BRA `(.L_x_773) ;  /* 0xfffffffc00a41947 */ /* 0x000fea000383ffff */
.L_x_772:
[----:B------:R-:W-:Y:S05]  /*09a0*/  @!P0 BRA `(.L_x_771) ;  /* 0x00000000008c8947 */ /* 0x000fea0003800000 */
[----:B------:R-:W-:Y:S02]  /*09b0*/  ISETP.GE.U32.AND P0, PT, R18, 0x8, PT ;  /* 0x000000081200780c */ /* 0x000fe40003f06070 */
[----:B------:R-:W-:-:S04]  /*09c0*/  LOP3.LUT R14, R4, 0x7, RZ, 0xc0, !PT ;  /* 0x00000007040e7812 */ /* 0x000fc800078ec0ff */
[----:B------:R-:W-:-:S07]  /*09d0*/  ISETP.NE.AND P1, PT, R14, RZ, PT ;  /* 0x000000ff0e00720c */ /* 0x000fce0003f25270 */
[----:B------:R-:W-:Y:S06]  /*09e0*/  @!P0 BRA `(.L_x_774) ;  /* 0x0000000000288947 */ /* 0x000fec0003800000 */
[C---:B-1----:R-:W-:Y:S01]  /*09f0*/  IMAD.WIDE.U32 R8, R15.reuse, 0x4, R2 ;  /* 0x000000040f087825 */ /* 0x042fe200078e0002 */
[----:B------:R-:W-:-:S04]  /*0a00*/  IADD3 R15, PT, PT, R15, 0x8, RZ ;  /* 0x000000080f0f7810 */ /* 0x000fc80007ffe0ff */
[----:B------:R2:W-:Y:S04]  /*0a10*/  STG.E desc[UR4][R8.64], RZ ;  /* 0x000000ff08007986 */ /* 0x0005e8000c101904 */
[----:B------:R2:W-:Y:S04]  /*0a20*/  STG.E desc[UR4][R8.64+0x4], RZ ;  /* 0x000004ff08007986 */ /* 0x0005e8000c101904 */
[----:B------:R2:W-:Y:S04]  /*0a30*/  STG.E desc[UR4][R8.64+0x8], RZ ;  /* 0x000008ff08007986 */ /* 0x0005e8000c101904 */
[----:B------:R2:W-:Y:S04]  /*0a40*/  STG.E desc[UR4][R8.64+0xc], RZ ;  /* 0x00000cff08007986 */ /* 0x0005e8000c101904 */
[----:B------:R2:W-:Y:S04]  /*0a50*/  STG.E desc[UR4][R8.64+0x10], RZ ;  /* 0x000010ff08007986 */ /* 0x0005e8000c101904 */
[----:B------:R2:W-:Y:S04]  /*0a60*/  STG.E desc[UR4][R8.64+0x14], RZ ;  /* 0x000014ff08007986 */ /* 0x0005e8000c101904 */
[----:B------:R2:W-:Y:S04]  /*0a70*/  STG.E desc[UR4][R8.64+0x18], RZ ;  /* 0x000018ff08007986 */ /* 0x0005e8000c101904 */
[----:B------:R2:W-:Y:S02]  /*0a80*/  STG.E desc[UR4][R8.64+0x1c], RZ ;  /* 0x00001cff08007986 */ /* 0x0005e4000c101904 */
.L_x_774:
[----:B------:R-:W-:Y:S05]  /*0a90*/  @!P1 BRA `(.L_x_771) ;  /* 0x0000000000509947 */ /* 0x000fea0003800000 */
[----:B------:R-:W-:Y:S02]  /*0aa0*/  ISETP.GE.U32.AND P0, PT, R14, 0x4, PT ;  /* 0x000000040e00780c */ /* 0x000fe40003f06070 */
[----:B------:R-:W-:-:S04]  /*0ab0*/  LOP3.LUT R4, R4, 0x3, RZ, 0xc0, !PT ;  /* 0x0000000304047812 */ /* 0x000fc800078ec0ff */
[----:B------:R-:W-:-:S07]  /*0ac0*/  ISETP.NE.AND P1, PT, R4, RZ, PT ;  /* 0x000000ff0400720c */ /* 0x000fce0003f25270 */
[----:B-12---:R-:W-:-:S04]  /*0ad0*/  @P0 IMAD.WIDE.U32 R8, R15, 0x4, R2 ;  /* 0x000000040f080825 */ /* 0x006fc800078e0002 */
[----:B------:R-:W-:Y:S01]  /*0ae0*/  @P0 VIADD R15, R15, 0x4 ;  /* 0x000000040f0f0836 */ /* 0x000fe20000000000 */
[----:B------:R3:W-:Y:S04]  /*0af0*/  @P0 STG.E desc[UR4][R8.64], RZ ;  /* 0x000000ff08000986 */ /* 0x0007e8000c101904 */
[----:B------:R3:W-:Y:S04]  /*0b00*/  @P0 STG.E desc[UR4][R8.64+0x4], RZ ;  /* 0x000004ff08000986 */ /* 0x0007e8000c101904 */
[----:B------:R3:W-:Y:S04]  /*0b10*/  @P0 STG.E desc[UR4][R8.64+0x8], RZ ;  /* 0x000008ff08000986 */ /* 0x0007e8000c101904 */
[----:B------:R3:W-:Y:S01]  /*0b20*/  @P0 STG.E desc[UR4][R8.64+0xc], RZ ;  /* 0x00000cff08000986 */ /* 0x0007e2000c101904 */
[----:B------:R-:W-:Y:S05]  /*0b30*/  @!P1 BRA `(.L_x_771) ;  /* 0x0000000000289947 */ /* 0x000fea0003800000 */
[----:B------:R-:W-:-:S04]  /*0b40*/  IMAD.WIDE.U32 R12, R15, 0x4, R12 ;  /* 0x000000040f0c7825 */ /* 0x000fc800078e000c */
[----:B------:R-:W-:Y:S01]  /*0b50*/  IMAD.MOV R4, RZ, RZ, -R4 ;  /* 0x000000ffff047224 */ /* 0x000fe200078e0a04 */
[----:B------:R-:W-:-:S05]  /*0b60*/  IADD3 R6, P0, PT, R12, R6, RZ ;  /* 0x000000060c067210 */ /* 0x000fca0007f1e0ff */
[----:B------:R-:W-:-:S08]  /*0b70*/  IMAD.X R7, R13, 0x1, R7, P0 ;  /* 0x000000010d077824 */ /* 0x000fd000000e0607 */
.L_x_775:
[----:B------:R-:W-:Y:S01]  /*0b80*/  VIADD R4, R4, 0x1 ;  /* 0x0000000104047836 */ /* 0x000fe20000000000 */
[----:B------:R1:W-:Y:S04]  /*0b90*/  STG.E desc[UR4][R6.64], RZ ;  /* 0x000000ff06007986 */ /* 0x0003e8000c101904 */
[----:B------:R-:W-:Y:S02]  /*0ba0*/  ISETP.NE.AND P0, PT, R4, RZ, PT ;  /* 0x000000ff0400720c */ /* 0x000fe40003f05270 */
[----:B-1----:R-:W-:-:S05]  /*0bb0*/  IADD3 R6, P1, PT, R6, 0x4, RZ ;  /* 0x0000000406067810 */ /* 0x002fca0007f3e0ff */
[----:B------:R-:W-:-:S06]  /*0bc0*/  IMAD.X R7, RZ, RZ, R7, P1 ;  /* 0x000000ffff077224 */ /* 0x000fcc00008e0607 */
[----:B------:R-:W-:Y:S05]  /*0bd0*/  @P0 BRA `(.L_x_775) ;  /* 0xfffffffc00e80947 */ /* 0x000fea000383ffff */
.L_x_771:
[----:B------:R-:W-:-:S06]  /*0be0*/  IMAD.WIDE R10, R0, 0x4, R10 ;  /* 0x00000004000a7825 */ /* 0x000fcc00078e020a */
[----:B------:R-:W4:Y:S01]  /*0bf0*/  LDG.E R10, desc[UR4][R10.64+-0x4] ;  /* 0xfffffc040a0a7981 */ /* 0x000f22000c1e1900 */
[----:B------:R-:W-:-:S04]  /*0c00*/  IADD3 R7, PT, PT, R5, -0x1, RZ ;  /* 0xffffffff05077810 */ /* 0x000fc80007ffe0ff */
[----:B----4-:R-:W-:-:S13]  /*0c10*/  ISETP.GT.AND P0, PT, R7, R10, PT ;  /* 0x0000000a0700720c */ /* 0x010fda0003f04270 */
[----:B------:R-:W-:Y:S05]  /*0c20*/  @!P0 BRA `(.L_x_776) ;  /* 0x0000000400148947 */ /* 0x000fea0003800000 */
[----:B------:R-:W-:Y:S01]  /*0c30*/  IADD3 R4, PT, PT, R5, -0x2, -R10 ;  /* 0xfffffffe05047810 */ /* 0x000fe20007ffe80a */
[----:B------:R-:W-:Y:S01]  /*0c40*/  IMAD.MOV.U32 R11, RZ, RZ, R7 ;  /* 0x000000ffff0b7224 */ /* 0x000fe200078e0007 */
[----:B------:R-:W-:Y:S02]  /*0c50*/  LOP3.LUT R10, RZ, R10, RZ, 0x33, !PT ;  /* 0x0000000aff0a7212 */ /* 0x000fe400078e33ff */
[----:B------:R-:W-:-:S03]  /*0c60*/  ISETP.GE.U32.AND P0, PT, R4, 0xf, PT ;  /* 0x0000000f0400780c */ /* 0x000fc60003f06070 */
[----:B------:R-:W-:-:S05]  /*0c70*/  IMAD.IADD R10, R5, 0x1, R10 ;  /* 0x00000001050a7824 */ /* 0x000fca00078e020a */
[----:B------:R-:W-:-:S05]  /*0c80*/  LOP3.LUT R13, R10, 0xf, RZ, 0xc0, !PT ;  /* 0x0000000f0a0d7812 */ /* 0x000fca00078ec0ff */
[----:B------:R-:W-:Y:S05]  /*0c90*/  @!P0 BRA `(.L_x_777) ;  /* 0x0000000000708947 */ /* 0x000fea0003800000 */
[----:B------:R-:W-:Y:S01]  /*0ca0*/  LOP3.LUT R4, R10, 0xfffffff0, RZ, 0xc0, !PT ;  /* 0xfffffff00a047812 */ /* 0x000fe200078ec0ff */
[----:B------:R-:W-:Y:S01]  /*0cb0*/  IMAD.MOV.U32 R12, RZ, RZ, R5 ;  /* 0x000000ffff0c7224 */ /* 0x000fe200078e0005 */
[----:B-123--:R-:W-:-:S03]  /*0cc0*/  IADD3 R8, P0, PT, R2, -0x1c, RZ ;  /* 0xffffffe402087810 */ /* 0x00efc60007f1e0ff */
[----:B------:R-:W-:Y:S01]  /*0cd0*/  IMAD.MOV R4, RZ, RZ, -R4 ;  /* 0x000000ffff047224 */ /* 0x000fe200078e0a04 */
[----:B------:R-:W-:-:S09]  /*0ce0*/  IADD3.X R9, PT, PT, R3, -0x1, RZ, P0, !PT ;  /* 0xffffffff03097810 */ /* 0x000fd200007fe4ff */
.L_x_778:
[----:B-1----:R-:W-:Y:S01]  /*0cf0*/  IMAD.WIDE R6, R11, 0x4, R8 ;  /* 0x000000040b067825 */ /* 0x002fe200078e0208 */
[----:B------:R-:W-:-:S03]  /*0d00*/  IADD3 R4, PT, PT, R4, 0x10, RZ ;  /* 0x0000001004047810 */ /* 0x000fc60007ffe0ff */
[----:B------:R-:W-:Y:S01]  /*0d10*/  VIADD R12, R12, 0xfffffff0 ;  /* 0xfffffff00c0c7836 */ /* 0x000fe20000000000 */
[----:B------:R1:W-:Y:S01]  /*0d20*/  STG.E desc[UR4][R6.64+0x1c], R0 ;  /* 0x00001c0006007986 */ /* 0x0003e2000c101904 */
[----:B------:R-:W-:Y:S01]  /*0d30*/  ISETP.NE.AND P0, PT, R4, RZ, PT ;  /* 0x000000ff0400720c */ /* 0x000fe20003f05270 */
[----:B------:R-:W-:Y:S02]  /*0d40*/  VIADD R11, R11, 0xfffffff0 ;  /* 0xfffffff00b0b7836 */ /* 0x000fe40000000000 */
        /* <DEDUP_REMOVED lines=16> */
[----:B------:R-:W-:-:S07]  /*0e50*/  VIADD R11, R12, 0xffffffff ;  /* 0xffffffff0c0b7836 */ /* 0x000fce0000000000 */
.L_x_777:
[----:B------:R-:W-:-:S13]  /*0e60*/  ISETP.NE.AND P0, PT, R13, RZ, PT ;  /* 0x000000ff0d00720c */ /* 0x000fda0003f05270 */
[----:B------:R-:W-:Y:S05]  /*0e70*/  @!P0 BRA `(.L_x_776) ;  /* 0x0000000000808947 */ /* 0x000fea0003800000 */
[----:B------:R-:W-:Y:S02]  /*0e80*/  ISETP.GE.U32.AND P0, PT, R13, 0x8, PT ;  /* 0x000000080d00780c */ /* 0x000fe40003f06070 */
        /* <DEDUP_REMOVED lines=13> */
.L_x_779:
[----:B------:R-:W-:Y:S05]  /*0f60*/  @!P1 BRA `(.L_x_776) ;  /* 0x0000000000449947 */ /* 0x000fea0003800000 */
[----:B------:R-:W-:Y:S02]  /*0f70*/  ISETP.GE.U32.AND P0, PT, R4, 0x4, PT ;  /* 0x000000040400780c */ /* 0x000fe40003f06070 */
[----:B------:R-:W-:-:S04]  /*0f80*/  LOP3.LUT R10, R10, 0x3, RZ, 0xc0, !PT ;  /* 0x000000030a0a7812 */ /* 0x000fc800078ec0ff */
[----:B------:R-:W-:-:S07]  /*0f90*/  ISETP.NE.AND P1, PT, R10, RZ, PT ;  /* 0x000000ff0a00720c */ /* 0x000fce0003f25270 */
[C---:B-1--4-:R-:W-:Y:S01]  /*0fa0*/  @P0 IMAD.WIDE R6, R11.reuse, 0x4, R2 ;  /* 0x000000040b060825 */ /* 0x052fe200078e0202 */
[----:B------:R-:W-:-:S04]  /*0fb0*/  @P0 IADD3 R11, PT, PT, R11, -0x4, RZ ;  /* 0xfffffffc0b0b0810 */ /* 0x000fc80007ffe0ff */
[----:B------:R1:W-:Y:S04]  /*0fc0*/  @P0 STG.E desc[UR4][R6.64], R0 ;  /* 0x0000000006000986 */ /* 0x0003e8000c101904 */
[----:B------:R1:W-:Y:S04]  /*0fd0*/  @P0 STG.E desc[UR4][R6.64+-0x4], R0 ;  /* 0xfffffc0006000986 */ /* 0x0003e8000c101904 */
[----:B------:R1:W-:Y:S04]  /*0fe0*/  @P0 STG.E desc[UR4][R6.64+-0x8], R0 ;  /* 0xfffff80006000986 */ /* 0x0003e8000c101904 */
[----:B------:R1:W-:Y:S01]  /*0ff0*/  @P0 STG.E desc[UR4][R6.64+-0xc], R0 ;  /* 0xfffff40006000986 */ /* 0x0003e2000c101904 */
[----:B------:R-:W-:Y:S05]  /*1000*/  @!P1 BRA `(.L_x_776) ;  /* 0x00000000001c9947 */ /* 0x000fea0003800000 */
[----:B------:R-:W-:-:S07]  /*1010*/  IMAD.MOV R10, RZ, RZ, -R10 ;  /* 0x000000ffff0a7224 */ /* 0x000fce00078e0a0a */
.L_x_780:
[----:B-1----:R-:W-:-:S04]  /*1020*/  IMAD.WIDE R6, R11, 0x4, R2 ;  /* 0x000000040b067825 */ /* 0x002fc800078e0202 */
[----:B------:R-:W-:Y:S01]  /*1030*/  VIADD R10, R10, 0x1 ;  /* 0x000000010a0a7836 */ /* 0x000fe20000000000 */
[----:B------:R1:W-:Y:S01]  /*1040*/  STG.E desc[UR4][R6.64], R0 ;  /* 0x0000000006007986 */ /* 0x0003e2000c101904 */
[----:B------:R-:W-:-:S03]  /*1050*/  VIADD R11, R11, 0xffffffff ;  /* 0xffffffff0b0b7836 */ /* 0x000fc60000000000 */
[----:B------:R-:W-:-:S13]  /*1060*/  ISETP.NE.AND P0, PT, R10, RZ, PT ;  /* 0x000000ff0a00720c */ /* 0x000fda0003f05270 */
[----:B-1----:R-:W-:Y:S05]  /*1070*/  @P0 BRA `(.L_x_780) ;  /* 0xfffffffc00e80947 */ /* 0x002fea000383ffff */
.L_x_776:
[----:B------:R-:W-:-:S05]  /*1080*/  IMAD.WIDE R2, R5, 0x4, R2 ;  /* 0x0000000405027825 */ /* 0x000fca00078e0202 */
[----:B------:R-:W-:Y:S01]  /*1090*/  STG.E desc[UR4][R2.64], R0 ;  /* 0x0000000002007986 */ /* 0x000fe2000c101904 */
[----:B------:R-:W-:Y:S05]  /*10a0*/  EXIT ;  /* 0x000000000000794d */ /* 0x000fea0003800000 */
.L_x_781:
        /* <DEDUP_REMOVED lines=13> */
.L_x_787:


//--------------------- .text._ZN3cub18CUB_300001_SM_10006detail11EmptyKernelIvEEvv --------------------------
	.section	.text._ZN3cub18CUB_300001_SM_10006detail11EmptyKernelIvEEvv,"ax",@progbits
	.align	128
        .global         _ZN3cub18CUB_300001_SM_10006detail11EmptyKernelIvEEvv
        .type           _ZN3cub18CUB_300001_SM_10006detail11EmptyKernelIvEEvv,@function
        .size           _ZN3cub18CUB_300001_SM_10006detail11EmptyKernelIvEEvv,(.L_x_788 - _ZN3cub18CUB_300001_SM_10006detail11EmptyKernelIvEEvv)
        .other          _ZN3cub18CUB_300001_SM_10006detail11EmptyKernelIvEEvv,@"STO_CUDA_ENTRY STV_DEFAULT"
_ZN3cub18CUB_300001_SM_10006detail11EmptyKernelIvEEvv:
.text._ZN3cub18CUB_300001_SM_10006detail11EmptyKernelIvEEvv:
[----:B------:R-:W-:Y:S01]  /*0000*/  LDC R1, c[0x0][0x37c] ;  /* 0x0000df00ff017b82 */ /* 0x000fe20000000800 */
[----:B------:R-:W-:Y:S05]  /*0010*/  EXIT ;  /* 0x000000000000794d */ /* 0x000fea0003800000 */
.L_x_782:
        /* <DEDUP_REMOVED lines=14> */
.L_x_788:


//--------------------- .nv.shared._ZN8nvinfer125sparse_fipnn_shared_multi21SparseFIPNNGpuShareV2I6__halfEEvPKT_PKiPvS7_S7_S7_jjjiiiiiPS3_ --------------------------
	.section	.nv.shared._ZN8nvinfer125sparse_fipnn_shared_multi21SparseFIPNNGpuShareV2I6__halfEEvPKT_PKiPvS7_S7_S7_jjjiiiiiPS3_,"aw",@nobits
	.sectionflags	@""
	.align	16
	.zero		1024


//--------------------- .nv.shared.reserved.0     --------------------------
	.section	.nv.shared.reserved.0,"aw",@nobits
	.weak		__nv_reservedSMEM_offset_0_alias
	.size		__nv_reservedSMEM_offset_0_alias, 0, 64
	.other		__nv_reservedSMEM_offset_0_alias,@"STO_CUDA_RESERVED_SHARED STV_DEFAULT"
__nv_reservedSMEM_offset_0_alias:
	.zero		0
	.zero		64


//--------------------- .nv.global                --------------------------
	.section	.nv.global,"aw",@nobits
.nv.global:
	.type		_ZN34_INTERNAL_f9c95890_4_k_cu_9232771a6thrust24THRUST_300001_SM_1000_NS12placeholders2_8E,@object
	.size		_ZN34_INTERNAL_f9c95890_4_k_cu_9232771a6thrust24THRUST_300001_SM_1000_NS12placeholders2_8E,(_ZN34_INTERNAL_f9c95890_4_k_cu_9232771a4cuda3std3__436_GLOBAL__N__f9c95890_4_k_cu_9232771a6ignoreE - _ZN34_INTERNAL_f9c95890_4_k_cu_9232771a6thrust24THRUST_300001_SM_1000_NS12placeholders2_8E)
_ZN34_INTERNAL_f9c95890_4_k_cu_9232771a6thrust24THRUST_300001_SM_1000_NS12placeholders2_8E:
	.zero		1
	.type		_ZN34_INTERNAL_f9c95890_4_k_cu_9232771a4cuda3std3__436_GLOBAL__N__f9c95890_4_k_cu_9232771a6ignoreE,@object
	.size		_ZN34_INTERNAL_f9c95890_4_k_cu_9232771a4cuda3std3__436_GLOBAL__N__f9c95890_4_k_cu_9232771a6ignoreE,(_ZN34_INTERNAL_f9c95890_4_k_cu_9232771a4cuda3std6ranges3__45__cpo4dataE - _ZN34_INTERNAL_f9c95890_4_k_cu_9232771a4cuda3std3__436_GLOBAL__N__f9c95890_4_k_cu_9232771a6ignoreE)
_ZN34_INTERNAL_f9c95890_4_k_cu_9232771a4cuda3std3__436_GLOBAL__N__f9c95890_4_k_cu_9232771a6ignoreE:
	.zero		1
	.type		_ZN34_INTERNAL_f9c95890_4_k_cu_9232771a4cuda3std6ranges3__45__cpo4dataE,@object
	.size		_ZN34_INTERNAL_f9c95890_4_k_cu_9232771a4cuda3std6ranges3__45__cpo4dataE,(_ZN34_INTERNAL_f9c95890_4_k_cu_9232771a6thrust24THRUST_300001_SM_1000_NS6system3cpp3parE - _ZN34_INTERNAL_f9c95890_4_k_cu_9232771a4cuda3std6ranges3__45__cpo4dataE)
_ZN34_INTERNAL_f9c95890_4_k_cu_9232771a4cuda3std6ranges3__45__cpo4dataE:
	.zero		1
	.type		_ZN34_INTERNAL_f9c95890_4_k_cu_9232771a6thrust24THRUST_300001_SM_1000_NS6system3cpp3parE,@object
	.size		_ZN34_INTERNAL_f9c95890_4_k_cu_9232771a6thrust24THRUST_300001_SM_1000_NS6system3cpp3parE,(_ZN34_INTERNAL_f9c95890_4_k_cu_9232771a4cuda3std3__45__cpo5beginE - _ZN34_INTERNAL_f9c95890_4_k_cu_9232771a6thrust24THRUST_300001_SM_1000_NS6system3cpp3parE)
_ZN34_INTERNAL_f9c95890_4_k_cu_9232771a6thrust24THRUST_300001_SM_1000_NS6system3cpp3parE:
	.zero		1
	.type		_ZN34_INTERNAL_f9c95890_4_k_cu_9232771a4cuda3std3__45__cpo5beginE,@object
	.size		_ZN34_INTERNAL_f9c95890_4_k_cu_9232771a4cuda3std3__45__cpo5beginE,(_ZN34_INTERNAL_f9c95890_4_k_cu_9232771a4cuda3std6ranges3__45__cpo5beginE - _ZN34_INTERNAL_f9c95890_4_k_cu_9232771a4cuda3std3__45__cpo5beginE)
_ZN34_INTERNAL_f9c95890_4_k_cu_9232771a4cuda3std3__45__cpo5beginE:
	.zero		1
	.type		_ZN34_INTERNAL_f9c95890_4_k_cu_9232771a4cuda3std6ranges3__45__cpo5beginE,@object
	.size		_ZN34_INTERNAL_f9c95890_4_k_cu_9232771a4cuda3std6ranges3__45__cpo5beginE,(_ZN34_INTERNAL_f9c95890_4_k_cu_9232771a6thrust24THRUST_300001_SM_1000_NS6deviceE - _ZN34_INTERNAL_f9c95890_4_k_cu_9232771a4cuda3std6ranges3__45__cpo5beginE)
_ZN34_INTERNAL_f9c95890_4_k_cu_9232771a4cuda3std6ranges3__45__cpo5beginE:
	.zero		1
	.type		_ZN34_INTERNAL_f9c95890_4_k_cu_9232771a6thrust24THRUST_300001_SM_1000_NS6deviceE,@object
	.size		_ZN34_INTERNAL_f9c95890_4_k_cu_9232771a6thrust24THRUST_300001_SM_1000_NS6deviceE,(_ZN34_INTERNAL_f9c95890_4_k_cu_9232771a4cuda3std3__47nulloptE - _ZN34_INTERNAL_f9c95890_4_k_cu_9232771a6thrust24THRUST_300001_SM_1000_NS6deviceE)
_ZN34_INTERNAL_f9c95890_4_k_cu_9232771a6thrust24THRUST_300001_SM_1000_NS6deviceE:
	.zero		1
	.type		_ZN34_INTERNAL_f9c95890_4_k_cu_9232771a4cuda3std3__47nulloptE,@object
	.size		_ZN34_INTERNAL_f9c95890_4_k_cu_9232771a4cuda3std3__47nulloptE,(_ZN34_INTERNAL_f9c95890_4_k_cu_9232771a4cuda3std6ranges3__45__cpo8distanceE - _ZN34_INTERNAL_f9c95890_4_k_cu_9232771a4cuda3std3__47nulloptE)
_ZN34_INTERNAL_f9c95890_4_k_cu_9232771a4cuda3std3__47nulloptE:
	.zero		1
	.type		_ZN34_INTERNAL_f9c95890_4_k_cu_9232771a4cuda3std6ranges3__45__cpo8distanceE,@object
	.size		_ZN34_INTERNAL_f9c95890_4_k_cu_9232771a4cuda3std6ranges3__45__cpo8distanceE,(_ZN34_INTERNAL_f9c95890_4_k_cu_9232771a6thrust24THRUST_300001_SM_1000_NS12placeholders2_4E - _ZN34_INTERNAL_f9c95890_4_k_cu_9232771a4cuda3std6ranges3__45__cpo8distanceE)
_ZN34_INTERNAL_f9c95890_4_k_cu_9232771a4cuda3std6ranges3__45__cpo8distanceE:
	.zero		1
	.type		_ZN34_INTERNAL_f9c95890_4_k_cu_9232771a6thrust24THRUST_300001_SM_1000_NS12placeholders2_4E,@object
	.size		_ZN34_INTERNAL_f9c95890_4_k_cu_9232771a6thrust24THRUST_300001_SM_1000_NS12placeholders2_4E,(_ZN34_INTERNAL_f9c95890_4_k_cu_9232771a4cuda3std3__45__cpo6rbeginE - _ZN34_INTERNAL_f9c95890_4_k_cu_9232771a6thrust24THRUST_300001_SM_1000_NS12placeholders2_4E)
_ZN34_INTERNAL_f9c95890_4_k_cu_9232771a6thrust24THRUST_300001_SM_1000_NS12placeholders2_4E:
	.zero		1
	.type		_ZN34_INTERNAL_f9c95890_4_k_cu_9232771a4cuda3std3__45__cpo6rbeginE,@object
	.size		_ZN34_INTERNAL_f9c95890_4_k_cu_9232771a4cuda3std3__45__cpo6rbeginE,(_ZN34_INTERNAL_f9c95890_4_k_cu_9232771a4cuda3std6ranges3__45__cpo7advanceE - _ZN34_INTERNAL_f9c95890_4_k_cu_9232771a4cuda3std3__45__cpo6rbeginE)
_ZN34_INTERNAL_f9c95890_4_k_cu_9232771a4cuda3std3__45__cpo6rbeginE:
	.zero		1
	.type		_ZN34_INTERNAL_f9c95890_4_k_cu_9232771a4cuda3std6ranges3__45__cpo7advanceE,@object
	.size		_ZN34_INTERNAL_f9c95890_4_k_cu_9232771a4cuda3std6ranges3__45__cpo7advanceE,(_ZN34_INTERNAL_f9c95890_4_k_cu_9232771a6thrust24THRUST_300001_SM_1000_NS12placeholders3_10E - _ZN34_INTERNAL_f9c95890_4_k_cu_9232771a4cuda3std6ranges3__45__cpo7advanceE)
_ZN34_INTERNAL_f9c95890_4_k_cu_9232771a4cuda3std6ranges3__45__cpo7advanceE:
	.zero		1
	.type		_ZN34_INTERNAL_f9c95890_4_k_cu_9232771a6thrust24THRUST_300001_SM_1000_NS12placeholders3_10E,@object
	.size		_ZN34_INTERNAL_f9c95890_4_k_cu_9232771a6thrust24THRUST_300001_SM_1000_NS12placeholders3_10E,(_ZN34_INTERNAL_f9c95890_4_k_cu_9232771a4cuda3std3__48in_placeE - _ZN34_INTERNAL_f9c95890_4_k_cu_9232771a6thrust24THRUST_300001_SM_1000_NS12placeholders3_10E)
_ZN34_INTERNAL_f9c95890_4_k_cu_9232771a6thrust24THRUST_300001_SM_1000_NS12placeholders3_10E:
	.zero		1
	.type		_ZN34_INTERNAL_f9c95890_4_k_cu_9232771a4cuda3std3__48in_placeE,@object
	.size		_ZN34_INTERNAL_f9c95890_4_k_cu_9232771a4cuda3std3__48in_placeE,(_ZN34_INTERNAL_f9c95890_4_k_cu_9232771a4cuda3std6ranges3__45__cpo4sizeE - _ZN34_INTERNAL_f9c95890_4_k_cu_9232771a4cuda3std3__48in_placeE)
_ZN34_INTERNAL_f9c95890_4_k_cu_9232771a4cuda3std3__48in_placeE:
	.zero		1
	.type		_ZN34_INTERNAL_f9c95890_4_k_cu_9232771a4cuda3std6ranges3__45__cpo4sizeE,@object
	.size		_ZN34_INTERNAL_f9c95890_4_k_cu_9232771a4cuda3std6ranges3__45__cpo4sizeE,(_ZN34_INTERNAL_f9c95890_4_k_cu_9232771a6thrust24THRUST_300001_SM_1000_NS12placeholders2_2E - _ZN34_INTERNAL_f9c95890_4_k_cu_9232771a4cuda3std6ranges3__45__cpo4sizeE)
_ZN34_INTERNAL_f9c95890_4_k_cu_9232771a4cuda3std6ranges3__45__cpo4sizeE:
	.zero		1
	.type		_ZN34_INTERNAL_f9c95890_4_k_cu_9232771a6thrust24THRUST_300001_SM_1000_NS12placeholders2_2E,@object
	.size		_ZN34_INTERNAL_f9c95890_4_k_cu_9232771a6thrust24THRUST_300001_SM_1000_NS12placeholders2_2E,(_ZN34_INTERNAL_f9c95890_4_k_cu_9232771a4cuda3std3__45__cpo6cbeginE - _ZN34_INTERNAL_f9c95890_4_k_cu_9232771a6thrust24THRUST_300001_SM_1000_NS12placeholders2_2E)
_ZN34_INTERNAL_f9c95890_4_k_cu_9232771a6thrust24THRUST_300001_SM_1000_NS12placeholders2_2E:
	.zero		1
	.type		_ZN34_INTERNAL_f9c95890_4_k_cu_9232771a4cuda3std3__45__cpo6cbeginE,@object
	.size		_ZN34_INTERNAL_f9c95890_4_k_cu_9232771a4cuda3std3__45__cpo6cbeginE,(_ZN34_INTERNAL_f9c95890_4_k_cu_9232771a4cuda3std6ranges3__45__cpo6cbeginE - _ZN34_INTERNAL_f9c95890_4_k_cu_9232771a4cuda3std3__45__cpo6cbeginE)
_ZN34_INTERNAL_f9c95890_4_k_cu_9232771a4cuda3std3__45__cpo6cbeginE:
	.zero		1
	.type		_ZN34_INTERNAL_f9c95890_4_k_cu_9232771a4cuda3std6ranges3__45__cpo6cbeginE,@object
	.size		_ZN34_INTERNAL_f9c95890_4_k_cu_9232771a4cuda3std6ranges3__45__cpo6cbeginE,(_ZN34_INTERNAL_f9c95890_4_k_cu_9232771a6thrust24THRUST_300001_SM_1000_NS12placeholders2_6E - _ZN34_INTERNAL_f9c95890_4_k_cu_9232771a4cuda3std6ranges3__45__cpo6cbeginE)
_ZN34_INTERNAL_f9c95890_4_k_cu_9232771a4cuda3std6ranges3__45__cpo6cbeginE:
	.zero		1
	.type		_ZN34_INTERNAL_f9c95890_4_k_cu_9232771a6thrust24THRUST_300001_SM_1000_NS12placeholders2_6E,@object
	.size		_ZN34_INTERNAL_f9c95890_4_k_cu_9232771a6thrust24THRUST_300001_SM_1000_NS12placeholders2_6E,(_ZN34_INTERNAL_f9c95890_4_k_cu_9232771a4cuda3std3__45__cpo7crbeginE - _ZN34_INTERNAL_f9c95890_4_k_cu_9232771a6thrust24THRUST_300001_SM_1000_NS12placeholders2_6E)
_ZN34_INTERNAL_f9c95890_4_k_cu_9232771a6thrust24THRUST_300001_SM_1000_NS12placeholders2_6E:
	.zero		1
	.type		_ZN34_INTERNAL_f9c95890_4_k_cu_9232771a4cuda3std3__45__cpo7crbeginE,@object
	.size		_ZN34_INTERNAL_f9c95890_4_k_cu_9232771a4cuda3std3__45__cpo7crbeginE,(_ZN34_INTERNAL_f9c95890_4_k_cu_9232771a4cuda3std6ranges3__45__cpo4nextE - _ZN34_INTERNAL_f9c95890_4_k_cu_9232771a4cuda3std3__45__cpo7crbeginE)
_ZN34_INTERNAL_f9c95890_4_k_cu_9232771a4cuda3std3__45__cpo7crbeginE:
	.zero		1
	.type		_ZN34_INTERNAL_f9c95890_4_k_cu_9232771a4cuda3std6ranges3__45__cpo4nextE,@object
	.size		_ZN34_INTERNAL_f9c95890_4_k_cu_9232771a4cuda3std6ranges3__45__cpo4nextE,(_ZN34_INTERNAL_f9c95890_4_k_cu_9232771a4cuda3std6ranges3__45__cpo4swapE - _ZN34_INTERNAL_f9c95890_4_k_cu_9232771a4cuda3std6ranges3__45__cpo4nextE)
_ZN34_INTERNAL_f9c95890_4_k_cu_9232771a4cuda3std6ranges3__45__cpo4nextE:
	.zero		1
	.type		_ZN34_INTERNAL_f9c95890_4_k_cu_9232771a4cuda3std6ranges3__45__cpo4swapE,@object
	.size		_ZN34_INTERNAL_f9c95890_4_k_cu_9232771a4cuda3std6ranges3__45__cpo4swapE,(_ZN34_INTERNAL_f9c95890_4_k_cu_9232771a6thrust24THRUST_300001_SM_1000_NS8cuda_cub10par_nosyncE - _ZN34_INTERNAL_f9c95890_4_k_cu_9232771a4cuda3std6ranges3__45__cpo4swapE)
_ZN34_INTERNAL_f9c95890_4_k_cu_9232771a4cuda3std6ranges3__45__cpo4swapE:
	.zero		1
	.type		_ZN34_INTERNAL_f9c95890_4_k_cu_9232771a6thrust24THRUST_300001_SM_1000_NS8cuda_cub10par_nosyncE,@object
	.size		_ZN34_INTERNAL_f9c95890_4_k_cu_9232771a6thrust24THRUST_300001_SM_1000_NS8cuda_cub10par_nosyncE,(_ZN34_INTERNAL_f9c95890_4_k_cu_9232771a6thrust24THRUST_300001_SM_1000_NS3seqE - _ZN34_INTERNAL_f9c95890_4_k_cu_9232771a6thrust24THRUST_300001_SM_1000_NS8cuda_cub10par_nosyncE)
_ZN34_INTERNAL_f9c95890_4_k_cu_9232771a6thrust24THRUST_300001_SM_1000_NS8cuda_cub10par_nosyncE:
	.zero		1
	.type		_ZN34_INTERNAL_f9c95890_4_k_cu_9232771a6thrust24THRUST_300001_SM_1000_NS3seqE,@object
	.size		_ZN34_INTERNAL_f9c95890_4_k_cu_9232771a6thrust24THRUST_300001_SM_1000_NS3seqE,(_ZN34_INTERNAL_f9c95890_4_k_cu_9232771a4cuda3std3__420unreachable_sentinelE - _ZN34_INTERNAL_f9c95890_4_k_cu_9232771a6thrust24THRUST_300001_SM_1000_NS3seqE)
_ZN34_INTERNAL_f9c95890_4_k_cu_9232771a6thrust24THRUST_300001_SM_1000_NS3seqE:
	.zero		1
	.type		_ZN34_INTERNAL_f9c95890_4_k_cu_9232771a4cuda3std3__420unreachable_sentinelE,@object
	.size		_ZN34_INTERNAL_f9c95890_4_k_cu_9232771a4cuda3std3__420unreachable_sentinelE,(_ZN34_INTERNAL_f9c95890_4_k_cu_9232771a4cuda3std6ranges3__45__cpo5ssizeE - _ZN34_INTERNAL_f9c95890_4_k_cu_9232771a4cuda3std3__420unreachable_sentinelE)
_ZN34_INTERNAL_f9c95890_4_k_cu_9232771a4cuda3std3__420unreachable_sentinelE:
	.zero		1
	.type		_ZN34_INTERNAL_f9c95890_4_k_cu_9232771a4cuda3std6ranges3__45__cpo5ssizeE,@object
	.size		_ZN34_INTERNAL_f9c95890_4_k_cu_9232771a4cuda3std6ranges3__45__cpo5ssizeE,(_ZN34_INTERNAL_f9c95890_4_k_cu_9232771a6thrust24THRUST_300001_SM_1000_NS12placeholders2_3E - _ZN34_INTERNAL_f9c95890_4_k_cu_9232771a4cuda3std6ranges3__45__cpo5ssizeE)
_ZN34_INTERNAL_f9c95890_4_k_cu_9232771a4cuda3std6ranges3__45__cpo5ssizeE:
	.zero		1
	.type		_ZN34_INTERNAL_f9c95890_4_k_cu_9232771a6thrust24THRUST_300001_SM_1000_NS12placeholders2_3E,@object
	.size		_ZN34_INTERNAL_f9c95890_4_k_cu_9232771a6thrust24THRUST_300001_SM_1000_NS12placeholders2_3E,(_ZN34_INTERNAL_f9c95890_4_k_cu_9232771a4cuda3std3__45__cpo4cendE - _ZN34_INTERNAL_f9c95890_4_k_cu_9232771a6thrust24THRUST_300001_SM_1000_NS12placeholders2_3E)
_ZN34_INTERNAL_f9c95890_4_k_cu_9232771a6thrust24THRUST_300001_SM_1000_NS12placeholders2_3E:
	.zero		1
	.type		_ZN34_INTERNAL_f9c95890_4_k_cu_9232771a4cuda3std3__45__cpo4cendE,@object
	.size		_ZN34_INTERNAL_f9c95890_4_k_cu_9232771a4cuda3std3__45__cpo4cendE,(_ZN34_INTERNAL_f9c95890_4_k_cu_9232771a4cuda3std6ranges3__45__cpo4cendE - _ZN34_INTERNAL_f9c95890_4_k_cu_9232771a4cuda3std3__45__cpo4cendE)
_ZN34_INTERNAL_f9c95890_4_k_cu_9232771a4cuda3std3__45__cpo4cendE:
	.zero		1
	.type		_ZN34_INTERNAL_f9c95890_4_k_cu_9232771a4cuda3std6ranges3__45__cpo4cendE,@object
	.size		_ZN34_INTERNAL_f9c95890_4_k_cu_9232771a4cuda3std6ranges3__45__cpo4cendE,(_ZN34_INTERNAL_f9c95890_4_k_cu_9232771a6thrust24THRUST_300001_SM_1000_NS12placeholders2_7E - _ZN34_INTERNAL_f9c95890_4_k_cu_9232771a4cuda3std6ranges3__45__cpo4cendE)
_ZN34_INTERNAL_f9c95890_4_k_cu_9232771a4cuda3std6ranges3__45__cpo4cendE:
	.zero		1
	.type		_ZN34_INTERNAL_f9c95890_4_k_cu_9232771a6thrust24THRUST_300001_SM_1000_NS12placeholders2_7E,@object
	.size		_ZN34_INTERNAL_f9c95890_4_k_cu_9232771a6thrust24THRUST_300001_SM_1000_NS12placeholders2_7E,(_ZN34_INTERNAL_f9c95890_4_k_cu_9232771a4cuda3std3__45__cpo5crendE - _ZN34_INTERNAL_f9c95890_4_k_cu_9232771a6thrust24THRUST_300001_SM_1000_NS12placeholders2_7E)
_ZN34_INTERNAL_f9c95890_4_k_cu_9232771a6thrust24THRUST_300001_SM_1000_NS12placeholders2_7E:
	.zero		1
	.type		_ZN34_INTERNAL_f9c95890_4_k_cu_9232771a4cuda3std3__45__cpo5crendE,@object
	.size		_ZN34_INTERNAL_f9c95890_4_k_cu_9232771a4cuda3std3__45__cpo5crendE,(_ZN34_INTERNAL_f9c95890_4_k_cu_9232771a4cuda3std6ranges3__45__cpo4prevE - _ZN34_INTERNAL_f9c95890_4_k_cu_9232771a4cuda3std3__45__cpo5crendE)
_ZN34_INTERNAL_f9c95890_4_k_cu_9232771a4cuda3std3__45__cpo5crendE:
	.zero		1
	.type		_ZN34_INTERNAL_f9c95890_4_k_cu_9232771a4cuda3std6ranges3__45__cpo4prevE,@object
	.size		_ZN34_INTERNAL_f9c95890_4_k_cu_9232771a4cuda3std6ranges3__45__cpo4prevE,(_ZN34_INTERNAL_f9c95890_4_k_cu_9232771a4cuda3std6ranges3__45__cpo9iter_moveE - _ZN34_INTERNAL_f9c95890_4_k_cu_9232771a4cuda3std6ranges3__45__cpo4prevE)
_ZN34_INTERNAL_f9c95890_4_k_cu_9232771a4cuda3std6ranges3__45__cpo4prevE:
	.zero		1
	.type		_ZN34_INTERNAL_f9c95890_4_k_cu_9232771a4cuda3std6ranges3__45__cpo9iter_moveE,@object
	.size		_ZN34_INTERNAL_f9c95890_4_k_cu_9232771a4cuda3std6ranges3__45__cpo9iter_moveE,(_ZN34_INTERNAL_f9c95890_4_k_cu_9232771a6thrust24THRUST_300001_SM_1000_NS6system6detail10sequential3seqE - _ZN34_INTERNAL_f9c95890_4_k_cu_9232771a4cuda3std6ranges3__45__cpo9iter_moveE)
_ZN34_INTERNAL_f9c95890_4_k_cu_9232771a4cuda3std6ranges3__45__cpo9iter_moveE:
	.zero		1
	.type		_ZN34_INTERNAL_f9c95890_4_k_cu_9232771a6thrust24THRUST_300001_SM_1000_NS6system6detail10sequential3seqE,@object
	.size		_ZN34_INTERNAL_f9c95890_4_k_cu_9232771a6thrust24THRUST_300001_SM_1000_NS6system6detail10sequential3seqE,(_ZN34_INTERNAL_f9c95890_4_k_cu_9232771a6thrust24THRUST_300001_SM_1000_NS12placeholders2_9E - _ZN34_INTERNAL_f9c95890_4_k_cu_9232771a6thrust24THRUST_300001_SM_1000_NS6system6detail10sequential3seqE)
_ZN34_INTERNAL_f9c95890_4_k_cu_9232771a6thrust24THRUST_300001_SM_1000_NS6system6detail10sequential3seqE:
	.zero		1
	.type		_ZN34_INTERNAL_f9c95890_4_k_cu_9232771a6thrust24THRUST_300001_SM_1000_NS12placeholders2_9E,@object
	.size		_ZN34_INTERNAL_f9c95890_4_k_cu_9232771a6thrust24THRUST_300001_SM_1000_NS12placeholders2_9E,(_ZN34_INTERNAL_f9c95890_4_k_cu_9232771a4cuda3std3__419piecewise_constructE - _ZN34_INTERNAL_f9c95890_4_k_cu_9232771a6thrust24THRUST_300001_SM_1000_NS12placeholders2_9E)
_ZN34_INTERNAL_f9c95890_4_k_cu_9232771a6thrust24THRUST_300001_SM_1000_NS12placeholders2_9E:
	.zero		1
	.type		_ZN34_INTERNAL_f9c95890_4_k_cu_9232771a4cuda3std3__419piecewise_constructE,@object
	.size		_ZN34_INTERNAL_f9c95890_4_k_cu_9232771a4cuda3std3__419piecewise_constructE,(_ZN34_INTERNAL_f9c95890_4_k_cu_9232771a4cuda3std6ranges3__45__cpo5cdataE - _ZN34_INTERNAL_f9c95890_4_k_cu_9232771a4cuda3std3__419piecewise_constructE)
_ZN34_INTERNAL_f9c95890_4_k_cu_9232771a4cuda3std3__419piecewise_constructE:
	.zero		1
	.type		_ZN34_INTERNAL_f9c95890_4_k_cu_9232771a4cuda3std6ranges3__45__cpo5cdataE,@object
	.size		_ZN34_INTERNAL_f9c95890_4_k_cu_9232771a4cuda3std6ranges3__45__cpo5cdataE,(_ZN34_INTERNAL_f9c95890_4_k_cu_9232771a6thrust24THRUST_300001_SM_1000_NS12placeholders2_1E - _ZN34_INTERNAL_f9c95890_4_k_cu_9232771a4cuda3std6ranges3__45__cpo5cdataE)
_ZN34_INTERNAL_f9c95890_4_k_cu_9232771a4cuda3std6ranges3__45__cpo5cdataE:
	.zero		1
	.type		_ZN34_INTERNAL_f9c95890_4_k_cu_9232771a6thrust24THRUST_300001_SM_1000_NS12placeholders2_1E,@object
	.size		_ZN34_INTERNAL_f9c95890_4_k_cu_9232771a6thrust24THRUST_300001_SM_1000_NS12placeholders2_1E,(_ZN34_INTERNAL_f9c95890_4_k_cu_9232771a4cuda3std3__45__cpo3endE - _ZN34_INTERNAL_f9c95890_4_k_cu_9232771a6thrust24THRUST_300001_SM_1000_NS12placeholders2_1E)
_ZN34_INTERNAL_f9c95890_4_k_cu_9232771a6thrust24THRUST_300001_SM_1000_NS12placeholders2_1E:
	.zero		1
	.type		_ZN34_INTERNAL_f9c95890_4_k_cu_9232771a4cuda3std3__45__cpo3endE,@object
	.size		_ZN34_INTERNAL_f9c95890_4_k_cu_9232771a4cuda3std3__45__cpo3endE,(_ZN34_INTERNAL_f9c95890_4_k_cu_9232771a4cuda3std6ranges3__45__cpo3endE - _ZN34_INTERNAL_f9c95890_4_k_cu_9232771a4cuda3std3__45__cpo3endE)
_ZN34_INTERNAL_f9c95890_4_k_cu_9232771a4cuda3std3__45__cpo3endE:
	.zero		1
	.type		_ZN34_INTERNAL_f9c95890_4_k_cu_9232771a4cuda3std6ranges3__45__cpo3endE,@object
	.size		_ZN34_INTERNAL_f9c95890_4_k_cu_9232771a4cuda3std6ranges3__45__cpo3endE,(_ZN34_INTERNAL_f9c95890_4_k_cu_9232771a6thrust24THRUST_300001_SM_1000_NS12placeholders2_5E - _ZN34_INTERNAL_f9c95890_4_k_cu_9232771a4cuda3std6ranges3__45__cpo3endE)
_ZN34_INTERNAL_f9c95890_4_k_cu_9232771a4cuda3std6ranges3__45__cpo3endE:
	.zero		1
	.type		_ZN34_INTERNAL_f9c95890_4_k_cu_9232771a6thrust24THRUST_300001_SM_1000_NS12placeholders2_5E,@object
	.size		_ZN34_INTERNAL_f9c95890_4_k_cu_9232771a6thrust24THRUST_300001_SM_1000_NS12placeholders2_5E,(_ZN34_INTERNAL_f9c95890_4_k_cu_9232771a4cuda3std3__45__cpo4rendE - _ZN34_INTERNAL_f9c95890_4_k_cu_9232771a6thrust24THRUST_300001_SM_1000_NS12placeholders2_5E)
_ZN34_INTERNAL_f9c95890_4_k_cu_9232771a6thrust24THRUST_300001_SM_1000_NS12placeholders2_5E:
	.zero		1
	.type		_ZN34_INTERNAL_f9c95890_4_k_cu_9232771a4cuda3std3__45__cpo4rendE,@object
	.size		_ZN34_INTERNAL_f9c95890_4_k_cu_9232771a4cuda3std3__45__cpo4rendE,(_ZN34_INTERNAL_f9c95890_4_k_cu_9232771a4cuda3std6ranges3__45__cpo9iter_swapE - _ZN34_INTERNAL_f9c95890_4_k_cu_9232771a4cuda3std3__45__cpo4rendE)
_ZN34_INTERNAL_f9c95890_4_k_cu_9232771a4cuda3std3__45__cpo4rendE:
	.zero		1
	.type		_ZN34_INTERNAL_f9c95890_4_k_cu_9232771a4cuda3std6ranges3__45__cpo9iter_swapE,@object
	.size		_ZN34_INTERNAL_f9c95890_4_k_cu_9232771a4cuda3std6ranges3__45__cpo9iter_swapE,(_ZN34_INTERNAL_f9c95890_4_k_cu_9232771a4cuda3std3__48unexpectE - _ZN34_INTERNAL_f9c95890_4_k_cu_9232771a4cuda3std6ranges3__45__cpo9iter_swapE)
_ZN34_INTERNAL_f9c95890_4_k_cu_9232771a4cuda3std6ranges3__45__cpo9iter_swapE:
	.zero		1
	.type		_ZN34_INTERNAL_f9c95890_4_k_cu_9232771a4cuda3std3__48unexpectE,@object
	.size		_ZN34_INTERNAL_f9c95890_4_k_cu_9232771a4cuda3std3__48unexpectE,(_ZN34_INTERNAL_f9c95890_4_k_cu_9232771a6thrust24THRUST_300001_SM_1000_NS8cuda_cub3parE - _ZN34_INTERNAL_f9c95890_4_k_cu_9232771a4cuda3std3__48unexpectE)
_ZN34_INTERNAL_f9c95890_4_k_cu_9232771a4cuda3std3__48unexpectE:
	.zero		1
	.type		_ZN34_INTERNAL_f9c95890_4_k_cu_9232771a6thrust24THRUST_300001_SM_1000_NS8cuda_cub3parE,@object
	.size		_ZN34_INTERNAL_f9c95890_4_k_cu_9232771a6thrust24THRUST_300001_SM_1000_NS8cuda_cub3parE,(.L_29 - _ZN34_INTERNAL_f9c95890_4_k_cu_9232771a6thrust24THRUST_300001_SM_1000_NS8cuda_cub3parE)
_ZN34_INTERNAL_f9c95890_4_k_cu_9232771a6thrust24THRUST_300001_SM_1000_NS8cuda_cub3parE:
	.zero		1
.L_29:


//--------------------- .nv.shared._ZN8nvinfer125sparse_fipnn_shared_multi23ComputeCommonPartOutputI6__halfEEvPKT_PKiPvS7_S7_jjjjjijjj --------------------------
	.section	.nv.shared._ZN8nvinfer125sparse_fipnn_shared_multi23ComputeCommonPartOutputI6__halfEEvPKT_PKiPvS7_S7_jjjjjijjj,"aw",@nobits
	.sectionflags	@""
	.align	16
	.zero		1024


//--------------------- .nv.shared._ZN8nvinfer125sparse_fipnn_shared_multi21SparseFIPNNGpuShareV2IfEEvPKT_PKiPvS6_S6_S6_jjjiiiiiPS2_ --------------------------
	.section	.nv.shared._ZN8nvinfer125sparse_fipnn_shared_multi21SparseFIPNNGpuShareV2IfEEvPKT_PKiPvS6_S6_S6_jjjiiiiiPS2_,"aw",@nobits
	.sectionflags	@""
	.align	16
	.zero		1024


//--------------------- .nv.shared._ZN8nvinfer125sparse_fipnn_shared_multi23ComputeCommonPartOutputIfEEvPKT_PKiPvS6_S6_jjjjjijjj --------------------------
	.section	.nv.shared._ZN8nvinfer125sparse_fipnn_shared_multi23ComputeCommonPartOutputIfEEvPKT_PKiPvS6_S6_jjjjjijjj,"aw",@nobits
	.sectionflags	@""
	.align	16
	.zero		1024


//--------------------- .nv.shared._ZN8nvinfer125sparse_fipnn_shared_multi20ComputeBatchBoundaryEPKiPvS2_S2_S2_S2_ --------------------------
	.section	.nv.shared._ZN8nvinfer125sparse_fipnn_shared_multi20ComputeBatchBoundaryEPKiPvS2_S2_S2_S2_,"aw",@nobits
	.sectionflags	@""
	.align	16
	.zero		1024


//--------------------- .nv.shared._ZN3cub18CUB_300001_SM_10006detail11EmptyKernelIvEEvv --------------------------
	.section	.nv.shared._ZN3cub18CUB_300001_SM_10006detail11EmptyKernelIvEEvv,"aw",@nobits
	.sectionflags	@""
	.align	16
	.zero		1024


//--------------------- .nv.constant0._ZN8nvinfer125sparse_fipnn_shared_multi21SparseFIPNNGpuShareV2I6__halfEEvPKT_PKiPvS7_S7_S7_jjjiiiiiPS3_ --------------------------
	.section	.nv.constant0._ZN8nvinfer125sparse_fipnn_shared_multi21SparseFIPNNGpuShareV2I6__halfEEvPKT_PKiPvS7_S7_S7_jjjiiiiiPS3_,"a",@progbits
	.sectionflags	@""
	.align	4
.nv.constant0._ZN8nvinfer125sparse_fipnn_shared_multi21SparseFIPNNGpuShareV2I6__halfEEvPKT_PKiPvS7_S7_S7_jjjiiiiiPS3_:
	.zero		984


//--------------------- .nv.constant0._ZN8nvinfer125sparse_fipnn_shared_multi23ComputeCommonPartOutputI6__halfEEvPKT_PKiPvS7_S7_jjjjjijjj --------------------------
	.section	.nv.constant0._ZN8nvinfer125sparse_fipnn_shared_multi23ComputeCommonPartOutputI6__halfEEvPKT_PKiPvS7_S7_jjjjjijjj,"a",@progbits
	.sectionflags	@""
	.align	4
.nv.constant0._ZN8nvinfer125sparse_fipnn_shared_multi23ComputeCommonPartOutputI6__halfEEvPKT_PKiPvS7_S7_jjjjjijjj:
	.zero		972


//--------------------- .nv.constant0._ZN8nvinfer125sparse_fipnn_shared_multi21SparseFIPNNGpuShareV2IfEEvPKT_PKiPvS6_S6_S6_jjjiiiiiPS2_ --------------------------
	.section	.nv.constant0._ZN8nvinfer125sparse_fipnn_shared_multi21SparseFIPNNGpuShareV2IfEEvPKT_PKiPvS6_S6_S6_jjjiiiiiPS2_,"a",@progbits
	.sectionflags	@""
	.align	4
.nv.constant0._ZN8nvinfer125sparse_fipnn_shared_multi21SparseFIPNNGpuShareV2IfEEvPKT_PKiPvS6_S6_S6_jjjiiiiiPS2_:
	.zero		984


//--------------------- .nv.constant0._ZN8nvinfer125sparse_fipnn_shared_multi23ComputeCommonPartOutputIfEEvPKT_PKiPvS6_S6_jjjjjijjj --------------------------
	.section	.nv.constant0._ZN8nvinfer125sparse_fipnn_shared_multi23ComputeCommonPartOutputIfEEvPKT_PKiPvS6_S6_jjjjjijjj,"a",@progbits
	.sectionflags	@""
	.align	4
.nv.constant0._ZN8nvinfer125sparse_fipnn_shared_multi23ComputeCommonPartOutputIfEEvPKT_PKiPvS6_S6_jjjjjijjj:
	.zero		972


//--------------------- .nv.constant0._ZN8nvinfer125sparse_fipnn_shared_multi20ComputeBatchBoundaryEPKiPvS2_S2_S2_S2_ --------------------------
	.section	.nv.constant0._ZN8nvinfer125sparse_fipnn_shared_multi20ComputeBatchBoundaryEPKiPvS2_S2_S2_S2_,"a",@progbits
	.sectionflags	@""
	.align	4
.nv.constant0._ZN8nvinfer125sparse_fipnn_shared_multi20ComputeBatchBoundaryEPKiPvS2_S2_S2_S2_:
	.zero		944


//--------------------- .nv.constant0._ZN3cub18CUB_300001_SM_10006detail11EmptyKernelIvEEvv --------------------------
	.section	.nv.constant0._ZN3cub18CUB_300001_SM_10006detail11EmptyKernelIvEEvv,"a",@progbits
	.sectionflags	@""
	.align	4
.nv.constant0._ZN3cub18CUB_300001_SM_10006detail11EmptyKernelIvEEvv:
	.zero		896


//--------------------- SYMBOLS --------------------------

	.type		.nv.reservedSmem.offset0,@object
	.size		.nv.reservedSmem.offset0,0x4
	.type		.nv.reservedSmem.cap,@object
	.size		.nv.reservedSmem.cap,0x4
